def matmul_kernel(
    a_ptr,
    b_ptr,
    c_ptr,
    M,
    N,
    K,
    stride_am,
    stride_ak,
    stride_bk,
    stride_bn,
    stride_cm,
    stride_cn,
    BLOCK_M: tl.constexpr,
    BLOCK_N: tl.constexpr,
    BLOCK_K: tl.constexpr,
    GROUP_M: tl.constexpr,
):
    pid = tl.program_id(axis=0)
    num_pid_m = tl.cdiv(M, BLOCK_M)
    num_pid_n = tl.cdiv(N, BLOCK_N)
    num_pid_in_group = GROUP_M * num_pid_n
    group_id = pid // num_pid_in_group
    first_pid_m = group_id * GROUP_M
    group_size_m = min(num_pid_m - first_pid_m, GROUP_M)
    pid_m = first_pid_m + ((pid % num_pid_in_group) % group_size_m)
    pid_n = (pid % num_pid_in_group) // group_size_m

    offs_am = (pid_m * BLOCK_M + tl.arange(0, BLOCK_M)) % M
    offs_bn = (pid_n * BLOCK_N + tl.arange(0, BLOCK_N)) % N
    offs_k = tl.arange(0, BLOCK_K)
    a_ptrs = a_ptr + offs_am[:, None] * stride_am + offs_k[None, :] * stride_ak
    b_ptrs = b_ptr + offs_k[:, None] * stride_bk + offs_bn[None, :] * stride_bn

    acc = tl.zeros((BLOCK_M, BLOCK_N), dtype=tl.float32)
    for kk in range(0, tl.cdiv(K, BLOCK_K)):
        a = tl.load(a_ptrs, mask=offs_k[None, :] < K - kk * BLOCK_K, other=0.0)
        b = tl.load(b_ptrs, mask=offs_k[:, None] < K - kk * BLOCK_K, other=0.0)
        acc = tl.dot(a, b, acc)
        a_ptrs += BLOCK_K * stride_ak
        b_ptrs += BLOCK_K * stride_bk

    c = acc.to(c_ptr.dtype.element_ty)
    offs_cm = pid_m * BLOCK_M + tl.arange(0, BLOCK_M)
    offs_cn = pid_n * BLOCK_N + tl.arange(0, BLOCK_N)
    c_ptrs = c_ptr + offs_cm[:, None] * stride_cm + offs_cn[None, :] * stride_cn
    mask = (offs_cm[:, None] < M) & (offs_cn[None, :] < N)
    tl.store(c_ptrs, c, mask=mask)

# config = {"BLOCK_K": 32, "BLOCK_M": 256, "BLOCK_N": 256, "GROUP_M": 8, "arch": "sm_80", "dtype": "bf16", "num_ctas": 1, "num_stages": 3, "num_warps": 8}
# arch = sm_80


// ===== COMPILED SASS (sm_80) =====

	.target	sm_80

	.elftype	@"ET_EXEC"


//--------------------- .note.nv.tkinfo           --------------------------
	.section	.note.nv.tkinfo,"",@"SHT_NOTE"
	.sectionflags	@"SHF_NOTE_NV_TKINFO"
	.tkinfo
        /*0018*/ 	.word	0x00000002
        /*0030*/ 	.string	""
        /*0030*/ 	.string	"ptxas"
        /*0030*/ 	.string	"Cuda compilation tools, release 13.0, V13.0.88"
        /*0030*/ 	.string	"Build cuda_13.0.r13.0/compiler.36424714_0"
        /*0030*/ 	.string	"-v  -suppress-debug-info  -lineinfo  -arch sm_80 "



//--------------------- .note.nv.cuinfo           --------------------------
	.section	.note.nv.cuinfo,"",@"SHT_NOTE"
	.sectionflags	@"SHF_NOTE_NV_CUINFO"
        /*0018*/ 	.short	0x0002
        /*001a*/ 	.short	0x0050
        /*001c*/ 	.short	0x0082
	.zero		2


//--------------------- .nv.info                  --------------------------
	.section	.nv.info,"",@"SHT_CUDA_INFO"
	.align	4


	//----- nvinfo : EIATTR_REGCOUNT
	.align		4
        /*0000*/ 	.byte	0x04, 0x2f
        /*0002*/ 	.short	(.L_1 - .L_0)
	.align		4
.L_0:
        /*0004*/ 	.word	index@(matmul_kernel)
        /*0008*/ 	.word	0x00000020


	//----- nvinfo : EIATTR_FRAME_SIZE
	.align		4
.L_1:
        /*000c*/ 	.byte	0x04, 0x11
        /*000e*/ 	.short	(.L_3 - .L_2)
	.align		4
.L_2:
        /*0010*/ 	.word	index@(matmul_kernel)
        /*0014*/ 	.word	0x00000ec0


	//----- nvinfo : EIATTR_MIN_STACK_SIZE
	.align		4
.L_3:
        /*0018*/ 	.byte	0x04, 0x12
        /*001a*/ 	.short	(.L_5 - .L_4)
	.align		4
.L_4:
        /*001c*/ 	.word	index@(matmul_kernel)
        /*0020*/ 	.word	0x00000ec0
.L_5:


//--------------------- .nv.info.matmul_kernel    --------------------------
	.section	.nv.info.matmul_kernel,"",@"SHT_CUDA_INFO"
	.sectionflags	@""
	.align	4


	//----- nvinfo : EIATTR_CUDA_API_VERSION
	.align		4
        /*0000*/ 	.byte	0x04, 0x37
        /*0002*/ 	.short	(.L_7 - .L_6)
.L_6:
        /*0004*/ 	.word	0x00000082


	//----- nvinfo : EIATTR_SW2861232_WAR
	.align		4
.L_7:
        /*0008*/ 	.byte	0x01, 0x35
	.zero		2


	//----- nvinfo : EIATTR_PARAM_CBANK
	.align		4
        /*000c*/ 	.byte	0x04, 0x0a
        /*000e*/ 	.short	(.L_9 - .L_8)
	.align		4
.L_8:
        /*0010*/ 	.word	index@(.nv.constant0.matmul_kernel)
        /*0014*/ 	.short	0x0160
        /*0016*/ 	.short	0x0050


	//----- nvinfo : EIATTR_CBANK_PARAM_SIZE
	.align		4
.L_9:
        /*0018*/ 	.byte	0x03, 0x19
        /*001a*/ 	.short	0x0050


	//----- nvinfo : EIATTR_KPARAM_INFO
	.align		4
        /*001c*/ 	.byte	0x04, 0x17
        /*001e*/ 	.short	(.L_11 - .L_10)
.L_10:
        /*0020*/ 	.word	0x00000000
        /*0024*/ 	.short	0x000d
        /*0026*/ 	.short	0x0048
        /*0028*/ 	.byte	0x00, 0xf4, 0x21, 0x00


	//----- nvinfo : EIATTR_KPARAM_INFO
	.align		4
.L_11:
        /*002c*/ 	.byte	0x04, 0x17
        /*002e*/ 	.short	(.L_13 - .L_12)
.L_12:
        /*0030*/ 	.word	0x00000000
        /*0034*/ 	.short	0x000c
        /*0036*/ 	.short	0x0040
        /*0038*/ 	.byte	0x00, 0xf4, 0x21, 0x00


	//----- nvinfo : EIATTR_KPARAM_INFO
	.align		4
.L_13:
        /*003c*/ 	.byte	0x04, 0x17
        /*003e*/ 	.short	(.L_15 - .L_14)
.L_14:
        /*0040*/ 	.word	0x00000000
        /*0044*/ 	.short	0x000b
        /*0046*/ 	.short	0x0038
        /*0048*/ 	.byte	0x00, 0xf0, 0x11, 0x00


	//----- nvinfo : EIATTR_KPARAM_INFO
	.align		4
.L_15:
        /*004c*/ 	.byte	0x04, 0x17
        /*004e*/ 	.short	(.L_17 - .L_16)
.L_16:
        /*0050*/ 	.word	0x00000000
        /*0054*/ 	.short	0x000a
        /*0056*/ 	.short	0x0034
        /*0058*/ 	.byte	0x00, 0xf0, 0x11, 0x00


	//----- nvinfo : EIATTR_KPARAM_INFO
	.align		4
.L_17:
        /*005c*/ 	.byte	0x04, 0x17
        /*005e*/ 	.short	(.L_19 - .L_18)
.L_18:
        /*0060*/ 	.word	0x00000000
        /*0064*/ 	.short	0x0009
        /*0066*/ 	.short	0x0030
        /*0068*/ 	.byte	0x00, 0xf0, 0x11, 0x00


	//----- nvinfo : EIATTR_KPARAM_INFO
	.align		4
.L_19:
        /*006c*/ 	.byte	0x04, 0x17
        /*006e*/ 	.short	(.L_21 - .L_20)
.L_20:
        /*0070*/ 	.word	0x00000000
        /*0074*/ 	.short	0x0008
        /*0076*/ 	.short	0x002c
        /*0078*/ 	.byte	0x00, 0xf0, 0x11, 0x00


	//----- nvinfo : EIATTR_KPARAM_INFO
	.align		4
.L_21:
        /*007c*/ 	.byte	0x04, 0x17
        /*007e*/ 	.short	(.L_23 - .L_22)
.L_22:
        /*0080*/ 	.word	0x00000000
        /*0084*/ 	.short	0x0007
        /*0086*/ 	.short	0x0028
        /*0088*/ 	.byte	0x00, 0xf0, 0x11, 0x00


	//----- nvinfo : EIATTR_KPARAM_INFO
	.align		4
.L_23:
        /*008c*/ 	.byte	0x04, 0x17
        /*008e*/ 	.short	(.L_25 - .L_24)
.L_24:
        /*0090*/ 	.word	0x00000000
        /*0094*/ 	.short	0x0006
        /*0096*/ 	.short	0x0024
        /*0098*/ 	.byte	0x00, 0xf0, 0x11, 0x00


	//----- nvinfo : EIATTR_KPARAM_INFO
	.align		4
.L_25:
        /*009c*/ 	.byte	0x04, 0x17
        /*009e*/ 	.short	(.L_27 - .L_26)
.L_26:
        /*00a0*/ 	.word	0x00000000
        /*00a4*/ 	.short	0x0005
        /*00a6*/ 	.short	0x0020
        /*00a8*/ 	.byte	0x00, 0xf0, 0x11, 0x00


	//----- nvinfo : EIATTR_KPARAM_INFO
	.align		4
.L_27:
        /*00ac*/ 	.byte	0x04, 0x17
        /*00ae*/ 	.short	(.L_29 - .L_28)
.L_28:
        /*00b0*/ 	.word	0x00000000
        /*00b4*/ 	.short	0x0004
        /*00b6*/ 	.short	0x001c
        /*00b8*/ 	.byte	0x00, 0xf0, 0x11, 0x00


	//----- nvinfo : EIATTR_KPARAM_INFO
	.align		4
.L_29:
        /*00bc*/ 	.byte	0x04, 0x17
        /*00be*/ 	.short	(.L_31 - .L_30)
.L_30:
        /*00c0*/ 	.word	0x00000000
        /*00c4*/ 	.short	0x0003
        /*00c6*/ 	.short	0x0018
        /*00c8*/ 	.byte	0x00, 0xf0, 0x11, 0x00


	//----- nvinfo : EIATTR_KPARAM_INFO
	.align		4
.L_31:
        /*00cc*/ 	.byte	0x04, 0x17
        /*00ce*/ 	.short	(.L_33 - .L_32)
.L_32:
        /*00d0*/ 	.word	0x00000000
        /*00d4*/ 	.short	0x0002
        /*00d6*/ 	.short	0x0010
        /*00d8*/ 	.byte	0x00, 0xf4, 0x21, 0x00


	//----- nvinfo : EIATTR_KPARAM_INFO
	.align		4
.L_33:
        /*00dc*/ 	.byte	0x04, 0x17
        /*00de*/ 	.short	(.L_35 - .L_34)
.L_34:
        /*00e0*/ 	.word	0x00000000
        /*00e4*/ 	.short	0x0001
        /*00e6*/ 	.short	0x0008
        /*00e8*/ 	.byte	0x00, 0xf4, 0x21, 0x00


	//----- nvinfo : EIATTR_KPARAM_INFO
	.align		4
.L_35:
        /*00ec*/ 	.byte	0x04, 0x17
        /*00ee*/ 	.short	(.L_37 - .L_36)
.L_36:
        /*00f0*/ 	.word	0x00000000
        /*00f4*/ 	.short	0x0000
        /*00f6*/ 	.short	0x0000
        /*00f8*/ 	.byte	0x00, 0xf4, 0x21, 0x00


	//----- nvinfo : EIATTR_MAXREG_COUNT
	.align		4
.L_37:
        /*00fc*/ 	.byte	0x03, 0x1b
        /*00fe*/ 	.short	0x00ff


	//----- nvinfo : EIATTR_NUM_BARRIERS
	.align		4
        /*0100*/ 	.byte	0x02, 0x4c
        /*0102*/ 	.byte	0x01
	.zero		1


	//----- nvinfo : EIATTR_ANNOTATIONS
	.align		4
        /*0104*/ 	.byte	0x04, 0x55
        /*0106*/ 	.short	(.L_39 - .L_38)


	//   ....[0]....
.L_38:
        /*0108*/ 	.word	0x00000001
        /*010c*/ 	.byte	0x00, 0x05, 0x00, 0x00, 0x01, 0x00, 0x00, 0x00, 0x70, 0x05, 0x00, 0x00, 0x01, 0x00, 0x00, 0x00
        /* <DEDUP_REMOVED lines=1483> */
        /*5dcc*/ 	.byte	0x60, 0x90, 0x01, 0x00, 0x01, 0x00, 0x00, 0x00, 0xa0, 0x90, 0x01, 0x00


	//----- nvinfo : EIATTR_MERCURY_ISA_VERSION
	.align		4
.L_39:
        /*5dd8*/ 	.byte	0x03, 0x5f
        /*5dda*/ 	.short	0x0000


	//----- nvinfo : EIATTR_EXIT_INSTR_OFFSETS
	.align		4
        /*5ddc*/ 	.byte	0x04, 0x1c
        /*5dde*/ 	.short	(.L_41 - .L_40)


	//   ....[0]....
.L_40:
        /*5de0*/ 	.word	0x00019760


	//   ....[1]....
        /*5de4*/ 	.word	0x00019790


	//----- nvinfo : EIATTR_REQNTID
	.align		4
.L_41:
        /*5de8*/ 	.byte	0x04, 0x10
        /*5dea*/ 	.short	(.L_43 - .L_42)
.L_42:
        /*5dec*/ 	.word	0x00000100
        /*5df0*/ 	.word	0x00000001
        /*5df4*/ 	.word	0x00000001
.L_43:


//--------------------- .nv.callgraph             --------------------------
	.section	.nv.callgraph,"",@"SHT_CUDA_CALLGRAPH"
	.align	4
	.sectionentsize	8
	.align		4
        /*0000*/ 	.word	0x00000000
	.align		4
        /*0004*/ 	.word	0xffffffff
	.align		4
        /*0008*/ 	.word	0x00000000
	.align		4
        /*000c*/ 	.word	0xfffffffe
	.align		4
        /*0010*/ 	.word	0x00000000
	.align		4
        /*0014*/ 	.word	0xfffffffd
	.align		4
        /*0018*/ 	.word	0x00000000
	.align		4
        /*001c*/ 	.word	0xfffffffc


//--------------------- .nv.rel.action            --------------------------
	.section	.nv.rel.action,"",@"SHT_CUDA_RELOCINFO"
	.align	8
	.sectionentsize	8
        /*0000*/ 	.byte	0x73, 0x00, 0x00, 0x00, 0x00, 0x00, 0x00, 0x00, 0x00, 0x00, 0x00, 0x11, 0x25, 0x00, 0x05, 0x36


//--------------------- .nv.constant0.matmul_kernel --------------------------
	.section	.nv.constant0.matmul_kernel,"a",@progbits
	.sectionflags	@""
	.align	4
.nv.constant0.matmul_kernel:
	.zero		432


//--------------------- .text.matmul_kernel       --------------------------
	.section	.text.matmul_kernel,"ax",@progbits
	.sectioninfo	@"SHI_REGISTERS=32"
	.align	128
        .global         matmul_kernel
        .type           matmul_kernel,@function
        .size           matmul_kernel,(.L_x_5 - matmul_kernel)
        .other          matmul_kernel,@"STO_CUDA_ENTRY STV_DEFAULT"
matmul_kernel:
.text.matmul_kernel:
[----:B------:R-:W-:-:S03]  /*0000*/  IMAD.MOV.U32 R1, RZ, RZ, c[0x0][0x28] ;  /* 0x00000a00ff017624 */ /* 0x000fc600078e00ff */
[----:B------:R-:W-:Y:S01]  /*0010*/  IMAD.MOV.U32 R7, RZ, RZ, 0xff ;  /* 0x000000ffff077424 */ /* 0x000fe200078e00ff */
[----:B------:R-:W0:Y:S01]  /*0020*/  S2R R29, SR_TID.X ;  /* 0x00000000001d7919 */ /* 0x000e220000002100 */
[----:B------:R-:W-:Y:S01]  /*0030*/  IADD3 R1, R1, -0xec0, RZ ;  /* 0xfffff14001017810 */ /* 0x000fe20007ffe0ff */
[----:B------:R-:W-:Y:S02]  /*0040*/  ULDC.64 UR4, c[0x0][0x118] ;  /* 0x0000460000047ab9 */ /* 0x000fe40000000a00 */
[----:B------:R-:W-:-:S04]  /*0050*/  IADD3 R0, R7, c[0x0][0x17c], RZ ;  /* 0x00005f0007007a10 */ /* 0x000fc80007ffe0ff */
[----:B------:R-:W-:-:S04]  /*0060*/  SHF.R.S32.HI R3, RZ, 0x1f, R0 ;  /* 0x0000001fff037819 */ /* 0x000fc80000011400 */
[----:B------:R-:W-:-:S04]  /*0070*/  LEA.HI R3, R3, R0, RZ, 0x8 ;  /* 0x0000000003037211 */ /* 0x000fc800078f40ff */
[----:B------:R-:W-:Y:S02]  /*0080*/  SHF.R.S32.HI R0, RZ, 0x8, R3 ;  /* 0x00000008ff007819 */ /* 0x000fe40000011403 */
[----:B------:R-:W1:Y:S03]  /*0090*/  S2R R3, SR_CTAID.X ;  /* 0x0000000000037919 */ /* 0x000e660000002500 */
[----:B------:R-:W-:Y:S01]  /*00a0*/  IMAD.SHL.U32 R0, R0, 0x8, RZ ;  /* 0x0000000800007824 */ /* 0x000fe200078e00ff */
[----:B0-----:R-:W-:-:S04]  /*00b0*/  LOP3.LUT R12, R29, 0xff, RZ, 0xc0, !PT ;  /* 0x000000ff1d0c7812 */ /* 0x001fc800078ec0ff */
[-C--:B------:R-:W-:Y:S02]  /*00c0*/  IABS R9, R0.reuse ;  /* 0x0000000000097213 */ /* 0x080fe40000000000 */
[----:B------:R-:W-:Y:S02]  /*00d0*/  IABS R10, R0 ;  /* 0x00000000000a7213 */ /* 0x000fe40000000000 */
[----:B------:R-:W0:Y:S01]  /*00e0*/  I2F.RP R2, R9 ;  /* 0x0000000900027306 */ /* 0x000e220000209400 */
[----:B-1----:R-:W-:-:S07]  /*00f0*/  IABS R8, R3 ;  /* 0x0000000300087213 */ /* 0x002fce0000000000 */
[----:B0-----:R-:W0:Y:S02]  /*0100*/  MUFU.RCP R2, R2 ;  /* 0x0000000200027308 */ /* 0x001e240000001000 */
[----:B0-----:R-:W-:Y:S01]  /*0110*/  IADD3 R4, R2, 0xffffffe, RZ ;  /* 0x0ffffffe02047810 */ /* 0x001fe20007ffe0ff */
[----:B------:R-:W-:-:S05]  /*0120*/  IMAD.MOV R2, RZ, RZ, -R10 ;  /* 0x000000ffff027224 */ /* 0x000fca00078e0a0a */
[----:B------:R0:W1:Y:S02]  /*0130*/  F2I.FTZ.U32.TRUNC.NTZ R5, R4 ;  /* 0x0000000400057305 */ /* 0x000064000021f000 */
[----:B0-----:R-:W-:Y:S02]  /*0140*/  IMAD.MOV.U32 R4, RZ, RZ, RZ ;  /* 0x000000ffff047224 */ /* 0x001fe400078e00ff */
[----:B-1----:R-:W-:-:S04]  /*0150*/  IMAD.MOV R6, RZ, RZ, -R5 ;  /* 0x000000ffff067224 */ /* 0x002fc800078e0a05 */
[----:B------:R-:W-:Y:S02]  /*0160*/  IMAD R11, R6, R9, RZ ;  /* 0x00000009060b7224 */ /* 0x000fe400078e02ff */
[----:B------:R-:W-:Y:S02]  /*0170*/  IMAD.MOV.U32 R6, RZ, RZ, R8 ;  /* 0x000000ffff067224 */ /* 0x000fe400078e0008 */
[----:B------:R-:W-:-:S06]  /*0180*/  IMAD.HI.U32 R5, R5, R11, R4 ;  /* 0x0000000b05057227 */ /* 0x000fcc00078e0004 */
[----:B------:R-:W-:-:S04]  /*0190*/  IMAD.HI.U32 R5, R5, R6, RZ ;  /* 0x0000000605057227 */ /* 0x000fc800078e00ff */
[----:B------:R-:W-:-:S05]  /*01a0*/  IMAD R2, R5, R2, R6 ;  /* 0x0000000205027224 */ /* 0x000fca00078e0206 */
[----:B------:R-:W-:-:S13]  /*01b0*/  ISETP.GT.U32.AND P1, PT, R9, R2, PT ;  /* 0x000000020900720c */ /* 0x000fda0003f24070 */
[----:B------:R-:W-:Y:S01]  /*01c0*/  @!P1 IMAD.IADD R2, R2, 0x1, -R9 ;  /* 0x0000000102029824 */ /* 0x000fe200078e0a09 */
[----:B------:R-:W-:Y:S02]  /*01d0*/  @!P1 IADD3 R5, R5, 0x1, RZ ;  /* 0x0000000105059810 */ /* 0x000fe40007ffe0ff */
[----:B------:R-:W-:Y:S02]  /*01e0*/  ISETP.NE.AND P1, PT, R0, RZ, PT ;  /* 0x000000ff0000720c */ /* 0x000fe40003f25270 */
[----:B------:R-:W-:Y:S02]  /*01f0*/  ISETP.GE.U32.AND P0, PT, R2, R9, PT ;  /* 0x000000090200720c */ /* 0x000fe40003f06070 */
[----:B------:R-:W-:-:S04]  /*0200*/  LOP3.LUT R2, R3, R0, RZ, 0x3c, !PT ;  /* 0x0000000003027212 */ /* 0x000fc800078e3cff */
[----:B------:R-:W-:Y:S02]  /*0210*/  ISETP.GE.AND P2, PT, R2, RZ, PT ;  /* 0x000000ff0200720c */ /* 0x000fe40003f46270 */
[----:B------:R-:W-:-:S05]  /*0220*/  IADD3 R2, R7, c[0x0][0x178], RZ ;  /* 0x00005e0007027a10 */ /* 0x000fca0007ffe0ff */
[----:B------:R-:W-:-:S05]  /*0230*/  @P0 IADD3 R5, R5, 0x1, RZ ;  /* 0x0000000105050810 */ /* 0x000fca0007ffe0ff */
[----:B------:R-:W-:Y:S01]  /*0240*/  IMAD.MOV.U32 R6, RZ, RZ, R5 ;  /* 0x000000ffff067224 */ /* 0x000fe200078e0005 */
[----:B------:R-:W-:-:S03]  /*0250*/  SHF.R.S32.HI R5, RZ, 0x1f, R2 ;  /* 0x0000001fff057819 */ /* 0x000fc60000011402 */
[----:B------:R-:W-:Y:S01]  /*0260*/  @!P2 IMAD.MOV R6, RZ, RZ, -R6 ;  /* 0x000000ffff06a224 */ /* 0x000fe200078e0a06 */
[----:B------:R-:W-:Y:S02]  /*0270*/  @!P1 LOP3.LUT R6, RZ, R0, RZ, 0x33, !PT ;  /* 0x00000000ff069212 */ /* 0x000fe400078e33ff */
[----:B------:R-:W-:-:S03]  /*0280*/  LEA.HI R5, R5, R2, RZ, 0x8 ;  /* 0x0000000205057211 */ /* 0x000fc600078f40ff */
[----:B------:R-:W-:Y:S02]  /*0290*/  IMAD.SHL.U32 R4, R6, 0x8, RZ ;  /* 0x0000000806047824 */ /* 0x000fe400078e00ff */
[----:B------:R-:W-:-:S03]  /*02a0*/  IMAD.MOV R6, RZ, RZ, -R6 ;  /* 0x000000ffff067224 */ /* 0x000fc600078e0a06 */
[----:B------:R-:W-:Y:S01]  /*02b0*/  LEA.HI.SX32 R5, R5, -R4, 0x18 ;  /* 0x8000000405057211 */ /* 0x000fe200078fc2ff */
[----:B------:R-:W-:Y:S02]  /*02c0*/  IMAD R8, R0, R6, R3 ;  /* 0x0000000600087224 */ /* 0x000fe400078e0203 */
[----:B------:R-:W-:Y:S01]  /*02d0*/  IMAD.MOV.U32 R6, RZ, RZ, RZ ;  /* 0x000000ffff067224 */ /* 0x000fe200078e00ff */
[----:B------:R-:W-:Y:S02]  /*02e0*/  IMNMX R5, R5, 0x8, PT ;  /* 0x0000000805057817 */ /* 0x000fe40003800200 */
[----:B------:R-:W-:Y:S02]  /*02f0*/  IABS R11, R8 ;  /* 0x00000008000b7213 */ /* 0x000fe40000000000 */
[----:B------:R-:W-:-:S04]  /*0300*/  IABS R9, R5 ;  /* 0x0000000500097213 */ /* 0x000fc80000000000 */
[----:B------:R-:W0:Y:S08]  /*0310*/  I2F.RP R2, R9 ;  /* 0x0000000900027306 */ /* 0x000e300000209400 */
[----:B0-----:R-:W0:Y:S02]  /*0320*/  MUFU.RCP R2, R2 ;  /* 0x0000000200027308 */ /* 0x001e240000001000 */
[----:B0-----:R-:W-:Y:S01]  /*0330*/  IADD3 R7, R2, 0xffffffe, RZ ;  /* 0x0ffffffe02077810 */ /* 0x001fe20007ffe0ff */
[----:B------:R-:W-:-:S05]  /*0340*/  IMAD.MOV.U32 R2, RZ, RZ, c[0x0][0x180] ;  /* 0x00006000ff027624 */ /* 0x000fca00078e00ff */
[----:B------:R-:W0:Y:S01]  /*0350*/  F2I.FTZ.U32.TRUNC.NTZ R7, R7 ;  /* 0x0000000700077305 */ /* 0x000e22000021f000 */
[----:B------:R-:W-:Y:S01]  /*0360*/  IADD3 R2, R2, 0x1f, RZ ;  /* 0x0000001f02027810 */ /* 0x000fe20007ffe0ff */
[----:B0-----:R-:W-:-:S04]  /*0370*/  IMAD.MOV R10, RZ, RZ, -R7 ;  /* 0x000000ffff0a7224 */ /* 0x001fc800078e0a07 */
[----:B------:R-:W-:-:S04]  /*0380*/  IMAD.MOV.U32 R0, RZ, RZ, R10 ;  /* 0x000000ffff007224 */ /* 0x000fc800078e000a */
[----:B------:R-:W-:Y:S01]  /*0390*/  IMAD R3, R0, R9, RZ ;  /* 0x0000000900037224 */ /* 0x000fe200078e02ff */
[----:B------:R-:W-:-:S03]  /*03a0*/  IABS R0, R5 ;  /* 0x0000000500007213 */ /* 0x000fc60000000000 */
[----:B------:R-:W-:-:S04]  /*03b0*/  IMAD.HI.U32 R6, R7, R3, R6 ;  /* 0x0000000307067227 */ /* 0x000fc800078e0006 */
[----:B------:R-:W-:Y:S02]  /*03c0*/  IMAD.MOV R0, RZ, RZ, -R0 ;  /* 0x000000ffff007224 */ /* 0x000fe400078e0a00 */
        /* <DEDUP_REMOVED lines=8> */
[----:B------:R-:W-:-:S07]  /*0450*/  ISETP.GE.AND P2, PT, R0, RZ, PT ;  /* 0x000000ff0000720c */ /* 0x000fce0003f46270 */
[----:B------:R-:W-:Y:S02]  /*0460*/  @P0 IADD3 R6, R6, 0x1, RZ ;  /* 0x0000000106060810 */ /* 0x000fe40007ffe0ff */
[----:B------:R-:W-:-:S04]  /*0470*/  ISETP.GT.AND P0, PT, R2, 0x1f, PT ;  /* 0x0000001f0200780c */ /* 0x000fc80003f04270 */
[----:B------:R-:W-:Y:S01]  /*0480*/  @!P2 IMAD.MOV R6, RZ, RZ, -R6 ;  /* 0x000000ffff06a224 */ /* 0x000fe200078e0a06 */
[----:B------:R-:W-:-:S05]  /*0490*/  @!P1 LOP3.LUT R6, RZ, R5, RZ, 0x33, !PT ;  /* 0x00000005ff069212 */ /* 0x000fca00078e33ff */
[----:B------:R-:W-:Y:S02]  /*04a0*/  IMAD.MOV R0, RZ, RZ, -R6 ;  /* 0x000000ffff007224 */ /* 0x000fe400078e0a06 */
[----:B------:R-:W-:Y:S02]  /*04b0*/  IMAD.SHL.U32 R28, R6, 0x100, RZ ;  /* 0x00000100061c7824 */ /* 0x000fe400078e00ff */
[----:B------:R-:W-:Y:S02]  /*04c0*/  IMAD R5, R5, R0, R8 ;  /* 0x0000000005057224 */ /* 0x000fe400078e0208 */
[----:B------:R-:W-:Y:S02]  /*04d0*/  IMAD.MOV.U32 R0, RZ, RZ, c[0x0][0x180] ;  /* 0x00006000ff007624 */ /* 0x000fe400078e00ff */
[----:B------:R-:W-:-:S04]  /*04e0*/  IMAD.IADD R5, R4, 0x1, R5 ;  /* 0x0000000104057824 */ /* 0x000fc800078e0205 */
[----:B------:R-:W-:-:S05]  /*04f0*/  IMAD R3, R5, 0x100, R12 ;  /* 0x0000010005037824 */ /* 0x000fca00078e020c */
[----:B------:R0:W-:Y:S01]  /*0500*/  STL [R1+0x5f0], R3 ;  /* 0x0005f00301007387 */ /* 0x0001e20000100800 */
[----:B------:R-:W-:Y:S05]  /*0510*/  @P0 BRA `(.L_x_0) ;  /* 0x0000077000000947 */ /* 0x000fea0003800000 */
[----:B------:R-:W-:Y:S01]  /*0520*/  IMAD.SHL.U32 R0, R29, 0x2, RZ ;  /* 0x000000021d007824 */ /* 0x000fe200078e00ff */
[----:B------:R-:W-:Y:S01]  /*0530*/  CS2R R20, SRZ ;  /* 0x0000000000147805 */ /* 0x000fe2000001ff00 */
[----:B------:R-:W-:Y:S01]  /*0540*/  CS2R R22, SRZ ;  /* 0x0000000000167805 */ /* 0x000fe2000001ff00 */
[----:B------:R-:W-:Y:S01]  /*0550*/  CS2R R12, SRZ ;  /* 0x00000000000c7805 */ /* 0x000fe2000001ff00 */
[----:B------:R-:W-:Y:S01]  /*0560*/  CS2R R14, SRZ ;  /* 0x00000000000e7805 */ /* 0x000fe2000001ff00 */
[----:B------:R1:W-:Y:S01]  /*0570*/  STL [R1+0x5ec], R0 ;  /* 0x0005ec0001007387 */ /* 0x0003e20000100800 */
[----:B------:R-:W-:Y:S01]  /*0580*/  CS2R R8, SRZ ;  /* 0x0000000000087805 */ /* 0x000fe2000001ff00 */
[----:B------:R-:W-:Y:S01]  /*0590*/  CS2R R10, SRZ ;  /* 0x00000000000a7805 */ /* 0x000fe2000001ff00 */
[----:B------:R-:W-:Y:S01]  /*05a0*/  CS2R R4, SRZ ;  /* 0x0000000000047805 */ /* 0x000fe2000001ff00 */
[----:B------:R1:W-:Y:S01]  /*05b0*/  STL [R1], RZ ;  /* 0x000000ff01007387 */ /* 0x0003e20000100800 */
[----:B------:R-:W-:Y:S01]  /*05c0*/  CS2R R6, SRZ ;  /* 0x0000000000067805 */ /* 0x000fe2000001ff00 */
[----:B------:R-:W-:Y:S01]  /*05d0*/  CS2R R16, SRZ ;  /* 0x0000000000107805 */ /* 0x000fe2000001ff00 */
[----:B------:R-:W-:Y:S01]  /*05e0*/  CS2R R18, SRZ ;  /* 0x0000000000127805 */ /* 0x000fe2000001ff00 */
[----:B------:R1:W-:Y:S01]  /*05f0*/  STL [R1+0x4], RZ ;  /* 0x000004ff01007387 */ /* 0x0003e20000100800 */
[----:B------:R-:W-:Y:S01]  /*0600*/  CS2R R24, SRZ ;  /* 0x0000000000187805 */ /* 0x000fe2000001ff00 */
[----:B------:R-:W-:-:S02]  /*0610*/  CS2R R26, SRZ ;  /* 0x00000000001a7805 */ /* 0x000fc4000001ff00 */
[----:B------:R1:W-:Y:S04]  /*0620*/  STL [R1+0x8], RZ ;  /* 0x000008ff01007387 */ /* 0x0003e80000100800 */
        /* <DEDUP_REMOVED lines=100> */
[----:B------:R1:W-:Y:S01]  /*0c70*/  STL [R1+0x47c], RZ ;  /* 0x00047cff01007387 */ /* 0x0003e20000100800 */
[----:B------:R-:W-:Y:S05]  /*0c80*/  BRA `(.L_x_1) ;  /* 0x0001077000007947 */ /* 0x000fea0003800000 */
.L_x_0:
[----:B------:R-:W-:Y:S01]  /*0c90*/  IABS R25, c[0x0][0x17c] ;  /* 0x00005f0000197a13 */ /* 0x000fe20000000000 */
[----:B------:R1:W-:Y:S01]  /*0ca0*/  STL [R1+0x610], R0 ;  /* 0x0006100001007387 */ /* 0x0003e20000100800 */
[----:B0-----:R-:W-:-:S02]  /*0cb0*/  SHF.R.U32.HI R3, RZ, 0x5, R29 ;  /* 0x00000005ff037819 */ /* 0x001fc4000001161d */
[----:B------:R-:W0:Y:S02]  /*0cc0*/  I2F.RP R5, R25 ;  /* 0x0000001900057306 */ /* 0x000e240000209400 */
[----:B------:R-:W-:-:S04]  /*0cd0*/  SGXT.U32 R3, R3, 0x3 ;  /* 0x000000030303781a */ /* 0x000fc80000000000 */
[----:B------:R-:W-:-:S04]  /*0ce0*/  LOP3.LUT R26, R28, R3, RZ, 0xfc, !PT ;  /* 0x000000031c1a7212 */ /* 0x000fc800078efcff */
[C---:B------:R-:W-:Y:S02]  /*0cf0*/  LOP3.LUT R4, R26.reuse, 0xf0, RZ, 0xfc, !PT ;  /* 0x000000f01a047812 */ /* 0x040fe400078efcff */
[C---:B------:R-:W-:Y:S02]  /*0d00*/  LOP3.LUT R3, R26.reuse, 0xe8, RZ, 0xfc, !PT ;  /* 0x000000e81a037812 */ /* 0x040fe400078efcff */
[----:B------:R-:W-:Y:S01]  /*0d10*/  IABS R10, R4 ;  /* 0x00000004000a7213 */ /* 0x000fe20000000000 */
[----:B0-----:R-:W0:Y:S01]  /*0d20*/  MUFU.RCP R5, R5 ;  /* 0x0000000500057308 */ /* 0x001e220000001000 */
[----:B------:R-:W-:Y:S02]  /*0d30*/  IABS R12, R3 ;  /* 0x00000003000c7213 */ /* 0x000fe40000000000 */
[C---:B------:R-:W-:Y:S02]  /*0d40*/  LOP3.LUT R13, R26.reuse, 0xe0, RZ, 0xfc, !PT ;  /* 0x000000e01a0d7812 */ /* 0x040fe400078efcff */
[----:B------:R-:W-:-:S02]  /*0d50*/  LOP3.LUT R9, R26, 0xd0, RZ, 0xfc, !PT ;  /* 0x000000d01a097812 */ /* 0x000fc400078efcff */
[----:B------:R-:W-:Y:S02]  /*0d60*/  ISETP.GE.AND P2, PT, R4, RZ, PT ;  /* 0x000000ff0400720c */ /* 0x000fe40003f46270 */
[----:B------:R-:W-:Y:S02]  /*0d70*/  IABS R14, R9 ;  /* 0x00000009000e7213 */ /* 0x000fe40000000000 */
[----:B------:R-:W-:Y:S02]  /*0d80*/  ISETP.GE.AND P0, PT, R3, RZ, PT ;  /* 0x000000ff0300720c */ /* 0x000fe40003f06270 */
[----:B------:R-:W-:Y:S02]  /*0d90*/  ISETP.GE.AND P1, PT, R13, RZ, PT ;  /* 0x000000ff0d00720c */ /* 0x000fe40003f26270 */
[----:B------:R-:W-:Y:S02]  /*0da0*/  LOP3.LUT R18, R26, 0x60, RZ, 0xfc, !PT ;  /* 0x000000601a127812 */ /* 0x000fe400078efcff */
[----:B0-----:R-:W-:-:S02]  /*0db0*/  IADD3 R6, R5, 0xffffffe, RZ ;  /* 0x0ffffffe05067810 */ /* 0x001fc40007ffe0ff */
[----:B------:R-:W-:Y:S02]  /*0dc0*/  SHF.R.S32.HI R5, RZ, 0x1f, R2 ;  /* 0x0000001fff057819 */ /* 0x000fe40000011402 */
[----:B------:R0:W2:Y:S01]  /*0dd0*/  F2I.FTZ.U32.TRUNC.NTZ R7, R6 ;  /* 0x0000000600077305 */ /* 0x0000a2000021f000 */
[C---:B------:R-:W-:Y:S02]  /*0de0*/  LOP3.LUT R17, R26.reuse, 0x50, RZ, 0xfc, !PT ;  /* 0x000000501a117812 */ /* 0x040fe400078efcff */
[----:B-1----:R-:W-:Y:S02]  /*0df0*/  LEA.HI R0, R5, R2, RZ, 0x5 ;  /* 0x0000000205007211 */ /* 0x002fe400078f28ff */
[----:B------:R-:W-:-:S03]  /*0e00*/  LOP3.LUT R19, R26, 0x48, RZ, 0xfc, !PT ;  /* 0x000000481a137812 */ /* 0x000fc600078efcff */
[----:B------:R1:W-:Y:S01]  /*0e10*/  STL [R1+0x4c], R0 ;  /* 0x00004c0001007387 */ /* 0x0003e20000100800 */
[----:B0-----:R-:W-:Y:S02]  /*0e20*/  IMAD.MOV.U32 R6, RZ, RZ, RZ ;  /* 0x000000ffff067224 */ /* 0x001fe400078e00ff */
[----:B--2---:R-:W-:-:S04]  /*0e30*/  IMAD.MOV R8, RZ, RZ, -R7 ;  /* 0x000000ffff087224 */ /* 0x004fc800078e0a07 */
[----:B------:R-:W-:Y:S01]  /*0e40*/  IMAD R11, R8, R25, RZ ;  /* 0x00000019080b7224 */ /* 0x000fe200078e02ff */
[----:B------:R-:W-:-:S03]  /*0e50*/  IABS R8, R13 ;  /* 0x0000000d00087213 */ /* 0x000fc60000000000 */
[----:B------:R-:W-:-:S06]  /*0e60*/  IMAD.HI.U32 R11, R7, R11, R6 ;  /* 0x0000000b070b7227 */ /* 0x000fcc00078e0006 */
[----:B------:R-:W-:-:S04]  /*0e70*/  IMAD.HI.U32 R6, R11, R10, RZ ;  /* 0x0000000a0b067227 */ /* 0x000fc800078e00ff */
[----:B------:R-:W-:Y:S02]  /*0e80*/  IMAD.MOV R6, RZ, RZ, -R6 ;  /* 0x000000ffff067224 */ /* 0x000fe400078e0a06 */
[----:B------:R-:W-:-:S04]  /*0e90*/  IMAD.HI.U32 R7, R11, R12, RZ ;  /* 0x0000000c0b077227 */ /* 0x000fc800078e00ff */
[----:B------:R-:W-:Y:S02]  /*0ea0*/  IMAD R2, R25, R6, R10 ;  /* 0x0000000619027224 */ /* 0x000fe400078e020a */
[----:B------:R-:W-:Y:S02]  /*0eb0*/  IMAD.MOV R7, RZ, RZ, -R7 ;  /* 0x000000ffff077224 */ /* 0x000fe400078e0a07 */
[----:B------:R-:W-:Y:S01]  /*0ec0*/  IMAD.HI.U32 R5, R11, R8, RZ ;  /* 0x000000080b057227 */ /* 0x000fe200078e00ff */
[----:B------:R-:W-:-:S03]  /*0ed0*/  ISETP.GT.U32.AND P3, PT, R25, R2, PT ;  /* 0x000000021900720c */ /* 0x000fc60003f64070 */
[----:B------:R-:W-:Y:S01]  /*0ee0*/  IMAD R6, R25, R7, R12 ;  /* 0x0000000719067224 */ /* 0x000fe200078e020c */
[C---:B------:R-:W-:Y:S01]  /*0ef0*/  LOP3.LUT R12, R26.reuse, 0xc8, RZ, 0xfc, !PT ;  /* 0x000000c81a0c7812 */ /* 0x040fe200078efcff */
[----:B------:R-:W-:Y:S02]  /*0f00*/  IMAD.MOV R5, RZ, RZ, -R5 ;  /* 0x000000ffff057224 */ /* 0x000fe400078e0a05 */
[----:B------:R-:W-:Y:S01]  /*0f10*/  IMAD.HI.U32 R7, R11, R14, RZ ;  /* 0x0000000e0b077227 */ /* 0x000fe200078e00ff */
[C---:B------:R-:W-:Y:S02]  /*0f20*/  ISETP.GT.U32.AND P4, PT, R25.reuse, R6, PT ;  /* 0x000000061900720c */ /* 0x040fe40003f84070 */
[----:B------:R-:W-:Y:S01]  /*0f30*/  IABS R10, R12 ;  /* 0x0000000c000a7213 */ /* 0x000fe20000000000 */
[----:B------:R-:W-:Y:S01]  /*0f40*/  IMAD R4, R25, R5, R8 ;  /* 0x0000000519047224 */ /* 0x000fe200078e0208 */
[----:B------:R-:W-:Y:S01]  /*0f50*/  LOP3.LUT R5, R26, 0xb0, RZ, 0xfc, !PT ;  /* 0x000000b01a057812 */ /* 0x000fe200078efcff */
[----:B------:R-:W-:-:S02]  /*0f60*/  @!P3 IMAD.IADD R2, R2, 0x1, -R25 ;  /* 0x000000010202b824 */ /* 0x000fc400078e0a19 */
[----:B------:R-:W-:Y:S01]  /*0f70*/  IMAD.MOV R7, RZ, RZ, -R7 ;  /* 0x000000ffff077224 */ /* 0x000fe200078e0a07 */
[C---:B------:R-:W-:Y:S01]  /*0f80*/  ISETP.GT.U32.AND P5, PT, R25.reuse, R4, PT ;  /* 0x000000041900720c */ /* 0x040fe20003fa4070 */
[----:B------:R-:W-:Y:S01]  /*0f90*/  IMAD.MOV.U32 R8, RZ, RZ, R10 ;  /* 0x000000ffff087224 */ /* 0x000fe200078e000a */
[C---:B------:R-:W-:Y:S01]  /*0fa0*/  ISETP.GT.U32.AND P6, PT, R25.reuse, R2, PT ;  /* 0x000000021900720c */ /* 0x040fe20003fc4070 */
[----:B------:R-:W-:Y:S01]  /*0fb0*/  IMAD R10, R25, R7, R14 ;  /* 0x00000007190a7224 */ /* 0x000fe200078e020e */
[----:B------:R-:W-:Y:S01]  /*0fc0*/  LOP3.LUT R7, R26, 0xc0, RZ, 0xfc, !PT ;  /* 0x000000c01a077812 */ /* 0x000fe200078efcff */
[----:B------:R-:W-:Y:S01]  /*0fd0*/  @!P4 IMAD.IADD R6, R6, 0x1, -R25 ;  /* 0x000000010606c824 */ /* 0x000fe200078e0a19 */
[----:B------:R-:W-:Y:S01]  /*0fe0*/  IABS R16, R5 ;  /* 0x0000000500107213 */ /* 0x000fe20000000000 */
[----:B------:R-:W-:Y:S01]  /*0ff0*/  IMAD.HI.U32 R3, R11, R8, RZ ;  /* 0x000000080b037227 */ /* 0x000fe200078e00ff */
[C---:B------:R-:W-:Y:S02]  /*1000*/  ISETP.GT.U32.AND P3, PT, R25.reuse, R10, PT ;  /* 0x0000000a1900720c */ /* 0x040fe40003f64070 */
[----:B------:R-:W-:Y:S01]  /*1010*/  ISETP.GT.U32.AND P4, PT, R25, R6, PT ;  /* 0x000000061900720c */ /* 0x000fe20003f84070 */
[----:B------:R-:W-:Y:S01]  /*1020*/  IMAD.MOV R3, RZ, RZ, -R3 ;  /* 0x000000ffff037224 */ /* 0x000fe200078e0a03 */
[----:B------:R-:W-:Y:S01]  /*1030*/  IABS R14, R7 ;  /* 0x00000007000e7213 */ /* 0x000fe20000000000 */
[--C-:B------:R-:W-:Y:S01]  /*1040*/  @!P5 IMAD.IADD R4, R4, 0x1, -R25.reuse ;  /* 0x000000010404d824 */ /* 0x100fe200078e0a19 */
[----:B------:R-:W-:Y:S01]  /*1050*/  ISETP.GE.AND P5, PT, R9, RZ, PT ;  /* 0x000000ff0900720c */ /* 0x000fe20003fa6270 */
[----:B------:R-:W-:Y:S01]  /*1060*/  @!P6 IMAD.IADD R2, R2, 0x1, -R25 ;  /* 0x000000010202e824 */ /* 0x000fe200078e0a19 */
[----:B------:R-:W-:Y:S01]  /*1070*/  LOP3.LUT R9, R26, 0x90, RZ, 0xfc, !PT ;  /* 0x000000901a097812 */ /* 0x000fe200078efcff */
[C---:B------:R-:W-:Y:S01]  /*1080*/  IMAD R8, R25.reuse, R3, R8 ;  /* 0x0000000319087224 */ /* 0x040fe200078e0208 */
[----:B------:R-:W-:Y:S01]  /*1090*/  ISETP.GT.U32.AND P6, PT, R25, R4, PT ;  /* 0x000000041900720c */ /* 0x000fe20003fc4070 */
[----:B------:R-:W-:-:S04]  /*10a0*/  IMAD.HI.U32 R3, R11, R14, RZ ;  /* 0x0000000e0b037227 */ /* 0x000fc800078e00ff */
[--C-:B------:R-:W-:Y:S02]  /*10b0*/  @!P3 IMAD.IADD R10, R10, 0x1, -R25.reuse ;  /* 0x000000010a0ab824 */ /* 0x100fe400078e0a19 */
[----:B------:R-:W-:Y:S01]  /*10c0*/  @!P4 IMAD.IADD R6, R6, 0x1, -R25 ;  /* 0x000000010606c824 */ /* 0x000fe200078e0a19 */
[C---:B------:R-:W-:Y:S01]  /*10d0*/  ISETP.GT.U32.AND P4, PT, R25.reuse, R8, PT ;  /* 0x000000081900720c */ /* 0x040fe20003f84070 */
[----:B------:R-:W-:Y:S01]  /*10e0*/  IMAD.MOV R3, RZ, RZ, -R3 ;  /* 0x000000ffff037224 */ /* 0x000fe200078e0a03 */
[C---:B------:R-:W-:Y:S01]  /*10f0*/  ISETP.GT.U32.AND P3, PT, R25.reuse, R10, PT ;  /* 0x0000000a1900720c */ /* 0x040fe20003f64070 */
[----:B------:R-:W-:Y:S02]  /*1100*/  IMAD.MOV.U32 R15, RZ, RZ, R2 ;  /* 0x000000ffff0f7224 */ /* 0x000fe400078e0002 */
[----:B-1----:R-:W-:Y:S02]  /*1110*/  IMAD.MOV.U32 R0, RZ, RZ, R6 ;  /* 0x000000ffff007224 */ /* 0x002fe400078e0006 */
[----:B------:R-:W-:Y:S01]  /*1120*/  IMAD R2, R25, R3, R14 ;  /* 0x0000000319027224 */ /* 0x000fe200078e020e */
[----:B------:R-:W-:Y:S01]  /*1130*/  IABS R14, R19 ;  /* 0x00000013000e7213 */ /* 0x000fe20000000000 */
[----:B------:R-:W-:Y:S01]  /*1140*/  @!P2 IMAD.MOV R15, RZ, RZ, -R15 ;  /* 0x000000ffff0fa224 */ /* 0x000fe200078e0a0f */
[----:B------:R-:W-:Y:S01]  /*1150*/  ISETP.GE.AND P2, PT, R12, RZ, PT ;  /* 0x000000ff0c00720c */ /* 0x000fe20003f46270 */
[----:B------:R-:W-:Y:S01]  /*1160*/  @!P0 IMAD.MOV R0, RZ, RZ, -R0 ;  /* 0x000000ffff008224 */ /* 0x000fe200078e0a00 */
[----:B------:R-:W-:Y:S01]  /*1170*/  ISETP.GE.AND P0, PT, R7, RZ, PT ;  /* 0x000000ff0700720c */ /* 0x000fe20003f06270 */
[----:B------:R-:W-:Y:S01]  /*1180*/  @!P6 IMAD.IADD R4, R4, 0x1, -R25 ;  /* 0x000000010404e824 */ /* 0x000fe200078e0a19 */
[----:B------:R-:W-:Y:S01]  /*1190*/  ISETP.GT.U32.AND P6, PT, R25, R2, PT ;  /* 0x000000021900720c */ /* 0x000fe20003fc4070 */
[----:B------:R-:W-:Y:S01]  /*11a0*/  STL [R1+0x2c], R15 ;  /* 0x00002c0f01007387 */ /* 0x000fe20000100800 */
[----:B------:R-:W-:Y:S01]  /*11b0*/  IMAD.HI.U32 R3, R11, R16, RZ ;  /* 0x000000100b037227 */ /* 0x000fe200078e00ff */
[----:B------:R-:W-:-:S02]  /*11c0*/  LOP3.LUT R7, R26, 0x88, RZ, 0xfc, !PT ;  /* 0x000000881a077812 */ /* 0x000fc400078efcff */
[----:B------:R0:W-:Y:S01]  /*11d0*/  STL [R1+0x28], R0 ;  /* 0x0000280001007387 */ /* 0x0001e20000100800 */
[----:B------:R-:W-:Y:S01]  /*11e0*/  @!P3 IMAD.IADD R10, R10, 0x1, -R25 ;  /* 0x000000010a0ab824 */ /* 0x000fe200078e0a19 */
[----:B------:R-:W-:Y:S01]  /*11f0*/  ISETP.GE.AND P3, PT, R5, RZ, PT ;  /* 0x000000ff0500720c */ /* 0x000fe20003f66270 */
[----:B------:R-:W-:Y:S01]  /*1200*/  IMAD.MOV R3, RZ, RZ, -R3 ;  /* 0x000000ffff037224 */ /* 0x000fe200078e0a03 */
[----:B------:R-:W-:Y:S01]  /*1210*/  LOP3.LUT R5, R26, 0xa8, RZ, 0xfc, !PT ;  /* 0x000000a81a057812 */ /* 0x000fe200078efcff */
[--C-:B------:R-:W-:Y:S01]  /*1220*/  @!P4 IMAD.IADD R8, R8, 0x1, -R25.reuse ;  /* 0x000000010808c824 */ /* 0x100fe200078e0a19 */
[----:B------:R-:W-:Y:S02]  /*1230*/  LOP3.LUT R12, R26, 0x70, RZ, 0xfc, !PT ;  /* 0x000000701a0c7812 */ /* 0x000fe400078efcff */
[----:B------:R-:W-:Y:S01]  /*1240*/  @!P6 IMAD.IADD R2, R2, 0x1, -R25 ;  /* 0x000000010202e824 */ /* 0x000fe200078e0a19 */
[----:B------:R-:W-:Y:S01]  /*1250*/  IABS R6, R5 ;  /* 0x0000000500067213 */ /* 0x000fe20000000000 */
[----:B0-----:R-:W-:Y:S01]  /*1260*/  IMAD.MOV.U32 R0, RZ, RZ, R4 ;  /* 0x000000ffff007224 */ /* 0x001fe200078e0004 */
[----:B------:R-:W-:Y:S01]  /*1270*/  ISETP.GE.AND P4, PT, R5, RZ, PT ;  /* 0x000000ff0500720c */ /* 0x000fe20003f86270 */
[C---:B------:R-:W-:Y:S01]  /*1280*/  IMAD R4, R25.reuse, R3, R16 ;  /* 0x0000000319047224 */ /* 0x040fe200078e0210 */
[C---:B------:R-:W-:Y:S01]  /*1290*/  ISETP.GT.U32.AND P6, PT, R25.reuse, R2, PT ;  /* 0x000000021900720c */ /* 0x040fe20003fc4070 */
[----:B------:R-:W-:Y:S01]  /*12a0*/  @!P1 IMAD.MOV R0, RZ, RZ, -R0 ;  /* 0x000000ffff009224 */ /* 0x000fe200078e0a00 */
[----:B------:R-:W-:Y:S01]  /*12b0*/  ISETP.GT.U32.AND P1, PT, R25, R8, PT ;  /* 0x000000081900720c */ /* 0x000fe20003f24070 */
[----:B------:R-:W-:Y:S01]  /*12c0*/  IMAD.HI.U32 R3, R11, R6, RZ ;  /* 0x000000060b037227 */ /* 0x000fe200078e00ff */
[----:B------:R-:W-:-:S02]  /*12d0*/  LOP3.LUT R5, R26, 0xa0, RZ, 0xfc, !PT ;  /* 0x000000a01a057812 */ /* 0x000fc400078efcff */
[----:B------:R0:W-:Y:S01]  /*12e0*/  STL [R1+0x24], R0 ;  /* 0x0000240001007387 */ /* 0x0001e20000100800 */
[----:B------:R-:W-:Y:S01]  /*12f0*/  IMAD.MOV R3, RZ, RZ, -R3 ;  /* 0x000000ffff037224 */ /* 0x000fe200078e0a03 */
[----:B------:R-:W-:-:S03]  /*1300*/  IABS R15, c[0x0][0x178] ;  /* 0x00005e00000f7a13 */ /* 0x000fc60000000000 */
[C---:B------:R-:W-:Y:S01]  /*1310*/  IMAD R27, R25.reuse, R3, R6 ;  /* 0x00000003191b7224 */ /* 0x040fe200078e0206 */
[----:B------:R-:W-:Y:S01]  /*1320*/  IABS R3, R7 ;  /* 0x0000000700037213 */ /* 0x000fe20000000000 */
[--C-:B------:R-:W-:Y:S02]  /*1330*/  @!P6 IMAD.IADD R2, R2, 0x1, -R25.reuse ;  /* 0x000000010202e824 */ /* 0x100fe400078e0a19 */
[----:B------:R-:W-:Y:S01]  /*1340*/  @!P1 IMAD.IADD R8, R8, 0x1, -R25 ;  /* 0x0000000108089824 */ /* 0x000fe200078e0a19 */
[----:B------:R-:W-:Y:S01]  /*1350*/  ISETP.GT.U32.AND P6, PT, R25, R27, PT ;  /* 0x0000001b1900720c */ /* 0x000fe20003fc4070 */
[----:B0-----:R-:W-:Y:S01]  /*1360*/  IMAD.MOV.U32 R0, RZ, RZ, R10 ;  /* 0x000000ffff007224 */ /* 0x001fe200078e000a */
[----:B------:R-:W-:Y:S02]  /*1370*/  ISETP.GE.AND P1, PT, R5, RZ, PT ;  /* 0x000000ff0500720c */ /* 0x000fe40003f26270 */
[----:B------:R-:W-:Y:S01]  /*1380*/  IABS R10, R5 ;  /* 0x00000005000a7213 */ /* 0x000fe20000000000 */
[----:B------:R-:W-:Y:S01]  /*1390*/  @!P5 IMAD.MOV R0, RZ, RZ, -R0 ;  /* 0x000000ffff00d224 */ /* 0x000fe200078e0a00 */
[----:B------:R-:W-:-:S02]  /*13a0*/  ISETP.GT.U32.AND P5, PT, R25, R4, PT ;  /* 0x000000041900720c */ /* 0x000fc40003fa4070 */
[----:B------:R-:W-:Y:S02]  /*13b0*/  IABS R5, R9 ;  /* 0x0000000900057213 */ /* 0x000fe40000000000 */
[----:B------:R0:W-:Y:S03]  /*13c0*/  STL [R1+0x20], R0 ;  /* 0x0000200001007387 */ /* 0x0001e60000100800 */
[----:B------:R-:W-:Y:S02]  /*13d0*/  IMAD.MOV.U32 R6, RZ, RZ, R5 ;  /* 0x000000ffff067224 */ /* 0x000fe400078e0005 */
[----:B------:R-:W-:-:S04]  /*13e0*/  @!P6 IMAD.IADD R27, R27, 0x1, -R25 ;  /* 0x000000011b1be824 */ /* 0x000fc800078e0a19 */
[----:B------:R-:W-:Y:S01]  /*13f0*/  @!P5 IMAD.IADD R4, R4, 0x1, -R25 ;  /* 0x000000010404d824 */ /* 0x000fe200078e0a19 */
[C---:B------:R-:W-:Y:S01]  /*1400*/  ISETP.GT.U32.AND P6, PT, R25.reuse, R27, PT ;  /* 0x0000001b1900720c */ /* 0x040fe20003fc4070 */
[----:B0-----:R-:W-:Y:S02]  /*1410*/  IMAD.MOV.U32 R0, RZ, RZ, R8 ;  /* 0x000000ffff007224 */ /* 0x001fe400078e0008 */
[----:B------:R-:W-:Y:S01]  /*1420*/  IMAD.MOV.U32 R8, RZ, RZ, R3 ;  /* 0x000000ffff087224 */ /* 0x000fe200078e0003 */
[----:B------:R-:W-:Y:S01]  /*1430*/  ISETP.GT.U32.AND P5, PT, R25, R4, PT ;  /* 0x000000041900720c */ /* 0x000fe20003fa4070 */
[----:B------:R-:W-:Y:S01]  /*1440*/  @!P2 IMAD.MOV R0, RZ, RZ, -R0 ;  /* 0x000000ffff00a224 */ /* 0x000fe200078e0a00 */
[----:B------:R-:W-:Y:S01]  /*1450*/  ISETP.GE.AND P2, PT, R9, RZ, PT ;  /* 0x000000ff0900720c */ /* 0x000fe20003f46270 */
[----:B------:R-:W-:-:S03]  /*1460*/  IMAD.HI.U32 R3, R11, R10, RZ ;  /* 0x0000000a0b037227 */ /* 0x000fc600078e00ff */
[----:B------:R0:W-:Y:S01]  /*1470*/  STL [R1+0x1c], R0 ;  /* 0x00001c0001007387 */ /* 0x0001e20000100800 */
[----:B------:R-:W-:Y:S02]  /*1480*/  IMAD.MOV R3, RZ, RZ, -R3 ;  /* 0x000000ffff037224 */ /* 0x000fe400078e0a03 */
[----:B------:R-:W-:-:S04]  /*1490*/  IMAD.HI.U32 R5, R11, R8, RZ ;  /* 0x000000080b057227 */ /* 0x000fc800078e00ff */
[----:B------:R-:W-:Y:S02]  /*14a0*/  @!P5 IMAD.IADD R4, R4, 0x1, -R25 ;  /* 0x000000010404d824 */ /* 0x000fe400078e0a19 */
[----:B------:R-:W-:Y:S02]  /*14b0*/  IMAD.MOV R9, RZ, RZ, -R5 ;  /* 0x000000ffff097224 */ /* 0x000fe400078e0a05 */
[----:B0-----:R-:W-:Y:S02]  /*14c0*/  IMAD.MOV.U32 R0, RZ, RZ, R2 ;  /* 0x000000ffff007224 */ /* 0x001fe400078e0002 */
[----:B------:R-:W-:-:S04]  /*14d0*/  IMAD.HI.U32 R2, R11, R6, RZ ;  /* 0x000000060b027227 */ /* 0x000fc800078e00ff */
[----:B------:R-:W-:Y:S01]  /*14e0*/  @!P0 IMAD.MOV R0, RZ, RZ, -R0 ;  /* 0x000000ffff008224 */ /* 0x000fe200078e0a00 */
[----:B------:R-:W-:Y:S01]  /*14f0*/  ISETP.GE.AND P0, PT, R7, RZ, PT ;  /* 0x000000ff0700720c */ /* 0x000fe20003f06270 */
[----:B------:R-:W-:Y:S02]  /*1500*/  IMAD.MOV R7, RZ, RZ, -R2 ;  /* 0x000000ffff077224 */ /* 0x000fe400078e0a02 */
[C---:B------:R-:W-:Y:S01]  /*1510*/  IMAD R2, R25.reuse, R3, R10 ;  /* 0x0000000319027224 */ /* 0x040fe200078e020a */
[----:B------:R0:W-:Y:S01]  /*1520*/  STL [R1+0x10], R0 ;  /* 0x0000100001007387 */ /* 0x0001e20000100800 */
[C---:B------:R-:W-:Y:S01]  /*1530*/  IMAD R5, R25.reuse, R7, R6 ;  /* 0x0000000719057224 */ /* 0x040fe200078e0206 */
[C---:B------:R-:W-:Y:S01]  /*1540*/  LOP3.LUT R7, R26.reuse, 0x80, RZ, 0xfc, !PT ;  /* 0x000000801a077812 */ /* 0x040fe200078efcff */
[C---:B------:R-:W-:Y:S01]  /*1550*/  IMAD R3, R25.reuse, R9, R8 ;  /* 0x0000000919037224 */ /* 0x040fe200078e0208 */
[----:B------:R-:W-:Y:S01]  /*1560*/  ISETP.GT.U32.AND P5, PT, R25, R2, PT ;  /* 0x000000021900720c */ /* 0x000fe20003fa4070 */
[----:B------:R-:W-:Y:S01]  /*1570*/  @!P6 IMAD.IADD R27, R27, 0x1, -R25 ;  /* 0x000000011b1be824 */ /* 0x000fe200078e0a19 */
[----:B------:R-:W-:-:S02]  /*1580*/  LOP3.LUT R10, R26, 0x68, RZ, 0xfc, !PT ;  /* 0x000000681a0a7812 */ /* 0x000fc400078efcff */
[C---:B------:R-:W-:Y:S01]  /*1590*/  ISETP.GT.U32.AND P6, PT, R25.reuse, R3, PT ;  /* 0x000000031900720c */ /* 0x040fe20003fc4070 */
[----:B------:R-:W-:Y:S01]  /*15a0*/  @!P4 IMAD.MOV R27, RZ, RZ, -R27 ;  /* 0x000000ffff1bc224 */ /* 0x000fe200078e0a1b */
[----:B------:R-:W-:Y:S01]  /*15b0*/  IABS R6, R12 ;  /* 0x0000000c00067213 */ /* 0x000fe20000000000 */
[----:B0-----:R-:W-:Y:S01]  /*15c0*/  IMAD.MOV.U32 R0, RZ, RZ, R4 ;  /* 0x000000ffff007224 */ /* 0x001fe200078e0004 */
[----:B------:R-:W-:Y:S02]  /*15d0*/  IABS R4, R7 ;  /* 0x0000000700047213 */ /* 0x000fe40000000000 */
[----:B------:R-:W-:Y:S01]  /*15e0*/  IABS R8, R10 ;  /* 0x0000000a00087213 */ /* 0x000fe20000000000 */
[----:B------:R-:W-:Y:S01]  /*15f0*/  @!P3 IMAD.MOV R0, RZ, RZ, -R0 ;  /* 0x000000ffff00b224 */ /* 0x000fe200078e0a00 */
[----:B------:R-:W-:Y:S01]  /*1600*/  ISETP.GT.U32.AND P3, PT, R25, R5, PT ;  /* 0x000000051900720c */ /* 0x000fe20003f64070 */
[--C-:B------:R-:W-:Y:S01]  /*1610*/  @!P5 IMAD.IADD R2, R2, 0x1, -R25.reuse ;  /* 0x000000010202d824 */ /* 0x100fe200078e0a19 */
[----:B------:R-:W-:Y:S01]  /*1620*/  ISETP.GE.AND P5, PT, R7, RZ, PT ;  /* 0x000000ff0700720c */ /* 0x000fe20003fa6270 */
[----:B------:R-:W-:Y:S01]  /*1630*/  IMAD.HI.U32 R7, R11, R4, RZ ;  /* 0x000000040b077227 */ /* 0x000fe200078e00ff */
[----:B------:R0:W-:Y:S03]  /*1640*/  STL [R1+0x4], R0 ;  /* 0x0000040001007387 */ /* 0x0001e60000100800 */
[----:B------:R-:W-:Y:S01]  /*1650*/  @!P6 IMAD.IADD R3, R3, 0x1, -R25 ;  /* 0x000000010303e824 */ /* 0x000fe200078e0a19 */
[----:B------:R-:W-:Y:S01]  /*1660*/  STL [R1+0x644], R27 ;  /* 0x0006441b01007387 */ /* 0x000fe20000100800 */
[----:B------:R-:W-:-:S03]  /*1670*/  IMAD.HI.U32 R9, R11, R6, RZ ;  /* 0x000000060b097227 */ /* 0x000fc600078e00ff */
[----:B------:R-:W-:Y:S01]  /*1680*/  ISETP.GT.U32.AND P4, PT, R25, R3, PT ;  /* 0x000000031900720c */ /* 0x000fe20003f84070 */
[----:B------:R-:W-:Y:S01]  /*1690*/  @!P3 IMAD.IADD R5, R5, 0x1, -R25 ;  /* 0x000000010505b824 */ /* 0x000fe200078e0a19 */
[----:B------:R-:W-:Y:S01]  /*16a0*/  ISETP.GT.U32.AND P3, PT, R25, R2, PT ;  /* 0x000000021900720c */ /* 0x000fe20003f64070 */
[----:B------:R-:W-:Y:S02]  /*16b0*/  IMAD.MOV R13, RZ, RZ, -R7 ;  /* 0x000000ffff0d7224 */ /* 0x000fe400078e0a07 */
[----:B------:R-:W-:Y:S01]  /*16c0*/  IMAD.HI.U32 R7, R11, R8, RZ ;  /* 0x000000080b077227 */ /* 0x000fe200078e00ff */
[----:B------:R-:W-:-:S03]  /*16d0*/  ISETP.GT.U32.AND P6, PT, R25, R5, PT ;  /* 0x000000051900720c */ /* 0x000fc60003fc4070 */
[----:B------:R-:W-:Y:S02]  /*16e0*/  IMAD.MOV R9, RZ, RZ, -R9 ;  /* 0x000000ffff097224 */ /* 0x000fe400078e0a09 */
[C---:B------:R-:W-:Y:S02]  /*16f0*/  IMAD R4, R25.reuse, R13, R4 ;  /* 0x0000000d19047224 */ /* 0x040fe400078e0204 */
[----:B------:R-:W-:Y:S02]  /*1700*/  IMAD.MOV R7, RZ, RZ, -R7 ;  /* 0x000000ffff077224 */ /* 0x000fe400078e0a07 */
[C---:B------:R-:W-:Y:S01]  /*1710*/  IMAD R6, R25.reuse, R9, R6 ;  /* 0x0000000919067224 */ /* 0x040fe200078e0206 */
[----:B------:R-:W-:Y:S01]  /*1720*/  IABS R9, R17 ;  /* 0x0000001100097213 */ /* 0x000fe20000000000 */
[--C-:B------:R-:W-:Y:S01]  /*1730*/  @!P3 IMAD.IADD R2, R2, 0x1, -R25.reuse ;  /* 0x000000010202b824 */ /* 0x100fe200078e0a19 */
[C---:B------:R-:W-:Y:S01]  /*1740*/  ISETP.GT.U32.AND P3, PT, R25.reuse, R4, PT ;  /* 0x000000041900720c */ /* 0x040fe20003f64070 */
[----:B------:R-:W-:Y:S01]  /*1750*/  IMAD R7, R25, R7, R8 ;  /* 0x0000000719077224 */ /* 0x000fe200078e0208 */
[----:B------:R-:W-:Y:S01]  /*1760*/  IABS R8, R18 ;  /* 0x0000001200087213 */ /* 0x000fe20000000000 */
[--C-:B------:R-:W-:Y:S01]  /*1770*/  @!P6 IMAD.IADD R5, R5, 0x1, -R25.reuse ;  /* 0x000000010505e824 */ /* 0x100fe200078e0a19 */
[----:B------:R-:W-:Y:S01]  /*1780*/  ISETP.GT.U32.AND P6, PT, R25, R6, PT ;  /* 0x000000061900720c */ /* 0x000fe20003fc4070 */
[----:B------:R-:W-:Y:S01]  /*1790*/  @!P4 IMAD.IADD R3, R3, 0x1, -R25 ;  /* 0x000000010303c824 */ /* 0x000fe200078e0a19 */
[----:B------:R-:W-:Y:S01]  /*17a0*/  ISETP.GT.U32.AND P4, PT, R25, R7, PT ;  /* 0x000000071900720c */ /* 0x000fe20003f84070 */
[----:B------:R-:W-:-:S04]  /*17b0*/  IMAD.HI.U32 R13, R11, R8, RZ ;  /* 0x000000080b0d7227 */ /* 0x000fc800078e00ff */
[----:B------:R-:W-:Y:S02]  /*17c0*/  IMAD.MOV R13, RZ, RZ, -R13 ;  /* 0x000000ffff0d7224 */ /* 0x000fe400078e0a0d */
[----:B------:R-:W-:Y:S01]  /*17d0*/  @!P3 IMAD.IADD R4, R4, 0x1, -R25 ;  /* 0x000000010404b824 */ /* 0x000fe200078e0a19 */
[----:B------:R-:W-:Y:S01]  /*17e0*/  ISETP.GE.AND P3, PT, R12, RZ, PT ;  /* 0x000000ff0c00720c */ /* 0x000fe20003f66270 */
[----:B------:R-:W-:-:S04]  /*17f0*/  IMAD.HI.U32 R12, R11, R9, RZ ;  /* 0x000000090b0c7227 */ /* 0x000fc800078e00ff */
[--C-:B------:R-:W-:Y:S01]  /*1800*/  @!P6 IMAD.IADD R6, R6, 0x1, -R25.reuse ;  /* 0x000000010606e824 */ /* 0x100fe200078e0a19 */
[----:B------:R-:W-:Y:S01]  /*1810*/  ISETP.GT.U32.AND P6, PT, R25, R4, PT ;  /* 0x000000041900720c */ /* 0x000fe20003fc4070 */
[----:B------:R-:W-:Y:S02]  /*1820*/  @!P4 IMAD.IADD R7, R7, 0x1, -R25 ;  /* 0x000000010707c824 */ /* 0x000fe400078e0a19 */
[----:B------:R-:W-:Y:S01]  /*1830*/  IMAD.MOV R12, RZ, RZ, -R12 ;  /* 0x000000ffff0c7224 */ /* 0x000fe200078e0a0c */
[C---:B------:R-:W-:Y:S01]  /*1840*/  ISETP.GT.U32.AND P4, PT, R25.reuse, R6, PT ;  /* 0x000000061900720c */ /* 0x040fe20003f84070 */
[----:B------:R-:W-:Y:S01]  /*1850*/  @!P1 IMAD.MOV R2, RZ, RZ, -R2 ;  /* 0x000000ffff029224 */ /* 0x000fe200078e0a02 */
[C---:B------:R-:W-:Y:S01]  /*1860*/  ISETP.GT.U32.AND P1, PT, R25.reuse, R7, PT ;  /* 0x000000071900720c */ /* 0x040fe20003f24070 */
[C---:B------:R-:W-:Y:S01]  /*1870*/  IMAD R8, R25.reuse, R13, R8 ;  /* 0x0000000d19087224 */ /* 0x040fe200078e0208 */
[C---:B------:R-:W-:Y:S01]  /*1880*/  LOP3.LUT R13, R26.reuse, 0x30, RZ, 0xfc, !PT ;  /* 0x000000301a0d7812 */ /* 0x040fe200078efcff */
[C---:B------:R-:W-:Y:S01]  /*1890*/  IMAD R9, R25.reuse, R12, R9 ;  /* 0x0000000c19097224 */ /* 0x040fe200078e0209 */
[----:B------:R-:W-:Y:S01]  /*18a0*/  LOP3.LUT R12, R26, 0x40, RZ, 0xfc, !PT ;  /* 0x000000401a0c7812 */ /* 0x000fe200078efcff */
[----:B0-----:R-:W-:Y:S01]  /*18b0*/  IMAD.MOV.U32 R0, RZ, RZ, R15 ;  /* 0x000000ffff007224 */ /* 0x001fe200078e000f */
[----:B------:R-:W-:Y:S01]  /*18c0*/  IABS R20, R13 ;  /* 0x0000000d00147213 */ /* 0x000fe20000000000 */
[--C-:B------:R-:W-:Y:S01]  /*18d0*/  @!P6 IMAD.IADD R4, R4, 0x1, -R25.reuse ;  /* 0x000000010404e824 */ /* 0x100fe200078e0a19 */
[----:B------:R-:W-:Y:S01]  /*18e0*/  ISETP.GT.U32.AND P6, PT, R25, R8, PT ;  /* 0x000000081900720c */ /* 0x000fe20003fc4070 */
[----:B------:R-:W-:Y:S01]  /*18f0*/  IMAD.HI.U32 R15, R11, R14, RZ ;  /* 0x0000000e0b0f7227 */ /* 0x000fe200078e00ff */
[----:B------:R-:W0:Y:S01]  /*1900*/  I2F.RP R22, R0 ;  /* 0x0000000000167306 */ /* 0x000e220000209400 */
[----:B------:R-:W-:Y:S01]  /*1910*/  IABS R16, R12 ;  /* 0x0000000c00107213 */ /* 0x000fe20000000000 */
[----:B------:R-:W-:Y:S01]  /*1920*/  STL [R1+0x648], R2 ;  /* 0x0006480201007387 */ /* 0x000fe20000100800 */
[----:B------:R-:W-:Y:S01]  /*1930*/  @!P4 IMAD.IADD R6, R6, 0x1, -R25 ;  /* 0x000000010606c824 */ /* 0x000fe200078e0a19 */
[----:B------:R-:W-:Y:S01]  /*1940*/  ISETP.GT.U32.AND P4, PT, R25, R9, PT ;  /* 0x000000091900720c */ /* 0x000fe20003f84070 */
[----:B------:R-:W-:-:S02]  /*1950*/  IMAD.MOV R15, RZ, RZ, -R15 ;  /* 0x000000ffff0f7224 */ /* 0x000fc400078e0a0f */
[--C-:B------:R-:W-:Y:S01]  /*1960*/  @!P1 IMAD.IADD R7, R7, 0x1, -R25.reuse ;  /* 0x0000000107079824 */ /* 0x100fe200078e0a19 */
[----:B------:R-:W-:Y:S01]  /*1970*/  ISETP.GE.AND P1, PT, R10, RZ, PT ;  /* 0x000000ff0a00720c */ /* 0x000fe20003f26270 */
[----:B------:R-:W-:Y:S01]  /*1980*/  IMAD R10, R25, R15, R14 ;  /* 0x0000000f190a7224 */ /* 0x000fe200078e020e */
[----:B------:R-:W-:Y:S01]  /*1990*/  LOP3.LUT R15, R26, 0x28, RZ, 0xfc, !PT ;  /* 0x000000281a0f7812 */ /* 0x000fe200078efcff */
[----:B------:R-:W-:Y:S02]  /*19a0*/  @!P6 IMAD.IADD R8, R8, 0x1, -R25 ;  /* 0x000000010808e824 */ /* 0x000fe400078e0a19 */
[----:B------:R-:W-:Y:S01]  /*19b0*/  IMAD.HI.U32 R14, R11, R16, RZ ;  /* 0x000000100b0e7227 */ /* 0x000fe200078e00ff */
[----:B------:R-:W-:-:S03]  /*19c0*/  ISETP.GT.U32.AND P6, PT, R25, R10, PT ;  /* 0x0000000a1900720c */ /* 0x000fc60003fc4070 */
[----:B------:R-:W-:Y:S01]  /*19d0*/  @!P4 IMAD.IADD R9, R9, 0x1, -R25 ;  /* 0x000000010909c824 */ /* 0x000fe200078e0a19 */
[----:B------:R-:W-:Y:S01]  /*19e0*/  ISETP.GE.AND P4, PT, R18, RZ, PT ;  /* 0x000000ff1200720c */ /* 0x000fe20003f86270 */
[----:B------:R-:W-:Y:S01]  /*19f0*/  @!P0 IMAD.MOV R3, RZ, RZ, -R3 ;  /* 0x000000ffff038224 */ /* 0x000fe200078e0a03 */
[----:B------:R-:W-:Y:S01]  /*1a00*/  IABS R18, R15 ;  /* 0x0000000f00127213 */ /* 0x000fe20000000000 */
[----:B------:R-:W-:Y:S01]  /*1a10*/  IMAD.MOV R14, RZ, RZ, -R14 ;  /* 0x000000ffff0e7224 */ /* 0x000fe200078e0a0e */
[----:B------:R-:W-:Y:S01]  /*1a20*/  ISETP.GT.U32.AND P0, PT, R25, R9, PT ;  /* 0x000000091900720c */ /* 0x000fe20003f04070 */
[----:B------:R-:W-:-:S04]  /*1a30*/  IMAD.HI.U32 R21, R11, R20, RZ ;  /* 0x000000140b157227 */ /* 0x000fc800078e00ff */
[----:B------:R-:W-:Y:S02]  /*1a40*/  IMAD.MOV R21, RZ, RZ, -R21 ;  /* 0x000000ffff157224 */ /* 0x000fe400078e0a15 */
[C---:B------:R-:W-:Y:S02]  /*1a50*/  IMAD R16, R25.reuse, R14, R16 ;  /* 0x0000000e19107224 */ /* 0x040fe400078e0210 */
[----:B0-----:R-:W0:Y:S01]  /*1a60*/  MUFU.RCP R14, R22 ;  /* 0x00000016000e7308 */ /* 0x001e220000001000 */
[----:B------:R-:W-:Y:S02]  /*1a70*/  @!P6 IMAD.IADD R10, R10, 0x1, -R25 ;  /* 0x000000010a0ae824 */ /* 0x000fe400078e0a19 */
[----:B------:R-:W-:Y:S01]  /*1a80*/  @!P2 IMAD.MOV R5, RZ, RZ, -R5 ;  /* 0x000000ffff05a224 */ /* 0x000fe200078e0a05 */
[----:B------:R-:W-:Y:S01]  /*1a90*/  ISETP.GT.U32.AND P2, PT, R25, R8, PT ;  /* 0x000000081900720c */ /* 0x000fe20003f44070 */
[----:B------:R-:W-:Y:S01]  /*1aa0*/  @!P3 IMAD.MOV R6, RZ, RZ, -R6 ;  /* 0x000000ffff06b224 */ /* 0x000fe200078e0a06 */
[----:B------:R-:W-:Y:S01]  /*1ab0*/  ISETP.GE.AND P3, PT, R17, RZ, PT ;  /* 0x000000ff1100720c */ /* 0x000fe20003f66270 */
[C---:B------:R-:W-:Y:S01]  /*1ac0*/  IMAD R17, R25.reuse, R21, R20 ;  /* 0x0000001519117224 */ /* 0x040fe200078e0214 */
[----:B------:R-:W-:Y:S01]  /*1ad0*/  ISETP.GT.U32.AND P6, PT, R25, R10, PT ;  /* 0x0000000a1900720c */ /* 0x000fe20003fc4070 */
[----:B------:R-:W-:Y:S01]  /*1ae0*/  @!P0 IMAD.IADD R9, R9, 0x1, -R25 ;  /* 0x0000000109098824 */ /* 0x000fe200078e0a19 */
[----:B------:R-:W-:Y:S01]  /*1af0*/  STL [R1+0x64c], R5 ;  /* 0x00064c0501007387 */ /* 0x000fe20000100800 */
[----:B------:R-:W-:Y:S01]  /*1b00*/  @!P5 IMAD.MOV R4, RZ, RZ, -R4 ;  /* 0x000000ffff04d224 */ /* 0x000fe200078e0a04 */
[----:B------:R-:W-:Y:S01]  /*1b10*/  ISETP.GT.U32.AND P0, PT, R25, R17, PT ;  /* 0x000000111900720c */ /* 0x000fe20003f04070 */
[----:B------:R-:W-:Y:S01]  /*1b20*/  @!P1 IMAD.MOV R7, RZ, RZ, -R7 ;  /* 0x000000ffff079224 */ /* 0x000fe200078e0a07 */
[----:B------:R-:W-:Y:S01]  /*1b30*/  STL [R1+0x650], R3 ;  /* 0x0006500301007387 */ /* 0x000fe20000100800 */
[----:B------:R-:W-:Y:S01]  /*1b40*/  ISETP.GE.AND P1, PT, R19, RZ, PT ;  /* 0x000000ff1300720c */ /* 0x000fe20003f26270 */
[----:B------:R-:W-:Y:S01]  /*1b50*/  IMAD.HI.U32 R19, R11, R18, RZ ;  /* 0x000000120b137227 */ /* 0x000fe200078e00ff */
[----:B------:R-:W-:Y:S01]  /*1b60*/  ISETP.GT.U32.AND P5, PT, R25, R16, PT ;  /* 0x000000101900720c */ /* 0x000fe20003fa4070 */
[----:B------:R-:W-:Y:S02]  /*1b70*/  STL [R1+0x654], R4 ;  /* 0x0006540401007387 */ /* 0x000fe40000100800 */
[--C-:B------:R-:W-:Y:S01]  /*1b80*/  @!P2 IMAD.IADD R8, R8, 0x1, -R25.reuse ;  /* 0x000000010808a824 */ /* 0x100fe200078e0a19 */
[----:B------:R-:W-:Y:S01]  /*1b90*/  ISETP.GE.AND P2, PT, R12, RZ, PT ;  /* 0x000000ff0c00720c */ /* 0x000fe20003f46270 */
[--C-:B------:R-:W-:Y:S01]  /*1ba0*/  @!P6 IMAD.IADD R10, R10, 0x1, -R25.reuse ;  /* 0x000000010a0ae824 */ /* 0x100fe200078e0a19 */
[----:B0-----:R-:W-:Y:S01]  /*1bb0*/  IADD3 R12, R14, 0xffffffe, RZ ;  /* 0x0ffffffe0e0c7810 */ /* 0x001fe20007ffe0ff */
[----:B------:R-:W-:Y:S01]  /*1bc0*/  @!P4 IMAD.MOV R8, RZ, RZ, -R8 ;  /* 0x000000ffff08c224 */ /* 0x000fe200078e0a08 */
[----:B------:R-:W-:Y:S01]  /*1bd0*/  ISETP.GE.AND P6, PT, R13, RZ, PT ;  /* 0x000000ff0d00720c */ /* 0x000fe20003fc6270 */
[----:B------:R-:W-:Y:S01]  /*1be0*/  @!P0 IMAD.IADD R17, R17, 0x1, -R25 ;  /* 0x0000000111118824 */ /* 0x000fe200078e0a19 */
[----:B------:R0:W1:Y:S01]  /*1bf0*/  F2I.FTZ.U32.TRUNC.NTZ R13, R12 ;  /* 0x0000000c000d7305 */ /* 0x000062000021f000 */
[----:B------:R2:W-:Y:S01]  /*1c00*/  STL [R1+0x658], R6 ;  /* 0x0006580601007387 */ /* 0x0005e20000100800 */
[----:B------:R-:W-:Y:S01]  /*1c10*/  IMAD.MOV R19, RZ, RZ, -R19 ;  /* 0x000000ffff137224 */ /* 0x000fe200078e0a13 */
[----:B------:R-:W-:Y:S01]  /*1c20*/  LOP3.LUT R14, R26, 0x20, RZ, 0xfc, !PT ;  /* 0x000000201a0e7812 */ /* 0x000fe200078efcff */
[----:B------:R-:W-:Y:S01]  /*1c30*/  @!P3 IMAD.MOV R9, RZ, RZ, -R9 ;  /* 0x000000ffff09b224 */ /* 0x000fe200078e0a09 */
[C---:B------:R-:W-:Y:S01]  /*1c40*/  ISETP.GT.U32.AND P4, PT, R25.reuse, R17, PT ;  /* 0x000000111900720c */ /* 0x040fe20003f84070 */
[----:B------:R3:W-:Y:S01]  /*1c50*/  STL [R1+0x65c], R7 ;  /* 0x00065c0701007387 */ /* 0x0007e20000100800 */
[C---:B------:R-:W-:Y:S01]  /*1c60*/  IMAD R18, R25.reuse, R19, R18 ;  /* 0x0000001319127224 */ /* 0x040fe200078e0212 */
[----:B------:R-:W-:Y:S01]  /*1c70*/  ISETP.GE.AND P3, PT, R14, RZ, PT ;  /* 0x000000ff0e00720c */ /* 0x000fe20003f66270 */
[----:B------:R-:W-:Y:S01]  /*1c80*/  @!P1 IMAD.MOV R10, RZ, RZ, -R10 ;  /* 0x000000ffff0a9224 */ /* 0x000fe200078e0a0a */
[----:B0-----:R-:W-:Y:S01]  /*1c90*/  LOP3.LUT R12, R26, 0x8, RZ, 0xfc, !PT ;  /* 0x000000081a0c7812 */ /* 0x001fe200078efcff */
[----:B--2---:R-:W0:Y:S01]  /*1ca0*/  S2R R6, SR_TID.X ;  /* 0x0000000000067919 */ /* 0x004e220000002100 */
[----:B------:R-:W-:Y:S01]  /*1cb0*/  IABS R19, R14 ;  /* 0x0000000e00137213 */ /* 0x000fe20000000000 */
[----:B------:R-:W-:Y:S01]  /*1cc0*/  @!P5 IMAD.IADD R16, R16, 0x1, -R25 ;  /* 0x000000011010d824 */ /* 0x000fe200078e0a19 */
[----:B------:R-:W-:Y:S01]  /*1cd0*/  IABS R21, R12 ;  /* 0x0000000c00157213 */ /* 0x000fe20000000000 */
[----:B------:R-:W-:Y:S01]  /*1ce0*/  STL [R1+0x660], R8 ;  /* 0x0006600801007387 */ /* 0x000fe20000100800 */
[----:B---3--:R-:W-:Y:S01]  /*1cf0*/  IABS R7, c[0x0][0x178] ;  /* 0x00005e0000077a13 */ /* 0x008fe20000000000 */
[----:B-1----:R-:W-:Y:S01]  /*1d00*/  IMAD.MOV R14, RZ, RZ, -R13 ;  /* 0x000000ffff0e7224 */ /* 0x002fe200078e0a0d */
[----:B------:R-:W-:Y:S01]  /*1d10*/  ISETP.GT.U32.AND P0, PT, R25, R16, PT ;  /* 0x000000101900720c */ /* 0x000fe20003f04070 */
[----:B------:R-:W-:Y:S01]  /*1d20*/  @!P4 IMAD.IADD R17, R17, 0x1, -R25 ;  /* 0x000000011111c824 */ /* 0x000fe200078e0a19 */
[----:B------:R-:W-:Y:S01]  /*1d30*/  ISETP.GE.AND P4, PT, R12, RZ, PT ;  /* 0x000000ff0c00720c */ /* 0x000fe20003f86270 */
[----:B------:R-:W-:Y:S01]  /*1d40*/  IMAD R14, R14, R7, RZ ;  /* 0x000000070e0e7224 */ /* 0x000fe200078e02ff */
[----:B------:R-:W-:Y:S01]  /*1d50*/  STL [R1+0x664], R9 ;  /* 0x0006640901007387 */ /* 0x000fe20000100800 */
[----:B------:R-:W-:Y:S01]  /*1d60*/  IMAD.MOV.U32 R12, RZ, RZ, RZ ;  /* 0x000000ffff0c7224 */ /* 0x000fe200078e00ff */
[----:B------:R-:W-:Y:S01]  /*1d70*/  ISETP.GE.AND P5, PT, R15, RZ, PT ;  /* 0x000000ff0f00720c */ /* 0x000fe20003fa6270 */
[----:B------:R-:W-:Y:S01]  /*1d80*/  IMAD.HI.U32 R23, R11, R19, RZ ;  /* 0x000000130b177227 */ /* 0x000fe200078e00ff */
[----:B------:R-:W-:Y:S01]  /*1d90*/  STL [R1+0x668], R10 ;  /* 0x0006680a01007387 */ /* 0x000fe20000100800 */
[----:B------:R-:W-:-:S02]  /*1da0*/  LOP3.LUT R15, R26, 0x10, RZ, 0xfc, !PT ;  /* 0x000000101a0f7812 */ /* 0x000fc400078efcff */
[----:B------:R-:W-:Y:S02]  /*1db0*/  IMAD.HI.U32 R0, R13, R14, R12 ;  /* 0x0000000e0d007227 */ /* 0x000fe400078e000c */
[----:B------:R-:W-:Y:S02]  /*1dc0*/  IABS R20, R15 ;  /* 0x0000000f00147213 */ /* 0x000fe40000000000 */
[----:B------:R-:W-:Y:S01]  /*1dd0*/  @!P0 IMAD.IADD R16, R16, 0x1, -R25 ;  /* 0x0000000110108824 */ /* 0x000fe200078e0a19 */
[----:B------:R-:W-:Y:S01]  /*1de0*/  STL [R1+0x40], R0 ;  /* 0x0000400001007387 */ /* 0x000fe20000100800 */
[----:B0-----:R-:W-:Y:S01]  /*1df0*/  LEA.HI R12, R6, R28, RZ, 0x1b ;  /* 0x0000001c060c7211 */ /* 0x001fe200078fd8ff */
[----:B------:R-:W-:Y:S01]  /*1e00*/  IMAD.HI.U32 R22, R11, R21, RZ ;  /* 0x000000150b167227 */ /* 0x000fe200078e00ff */
[----:B------:R-:W-:Y:S01]  /*1e10*/  ISETP.GT.U32.AND P0, PT, R25, R18, PT ;  /* 0x000000121900720c */ /* 0x000fe20003f04070 */
[----:B------:R0:W-:Y:S01]  /*1e20*/  STL [R1+0x614], R28 ;  /* 0x0006141c01007387 */ /* 0x0001e20000100800 */
[----:B------:R-:W-:Y:S01]  /*1e30*/  ISETP.GE.AND P1, PT, R15, RZ, PT ;  /* 0x000000ff0f00720c */ /* 0x000fe20003f26270 */
[----:B------:R-:W-:-:S02]  /*1e40*/  IMAD.MOV R23, RZ, RZ, -R23 ;  /* 0x000000ffff177224 */ /* 0x000fc400078e0a17 */
[----:B------:R-:W-:Y:S02]  /*1e50*/  IMAD.MOV R22, RZ, RZ, -R22 ;  /* 0x000000ffff167224 */ /* 0x000fe400078e0a16 */
[----:B------:R-:W-:Y:S01]  /*1e60*/  IMAD R19, R25, R23, R19 ;  /* 0x0000001719137224 */ /* 0x000fe200078e0213 */
[----:B0-----:R-:W2:Y:S05]  /*1e70*/  LDL R28, [R1+0x5f0] ;  /* 0x0005f000011c7983 */ /* 0x001eaa0000100800 */
[----:B------:R-:W-:Y:S02]  /*1e80*/  @!P0 IMAD.IADD R18, R18, 0x1, -R25 ;  /* 0x0000000112128824 */ /* 0x000fe400078e0a19 */
[----:B------:R-:W-:Y:S01]  /*1e90*/  @!P6 IMAD.MOV R17, RZ, RZ, -R17 ;  /* 0x000000ffff11e224 */ /* 0x000fe200078e0a11 */
[----:B------:R-:W-:Y:S01]  /*1ea0*/  IADD3 R3, R12, 0xb8, RZ ;  /* 0x000000b80c037810 */ /* 0x000fe20007ffe0ff */
[----:B------:R-:W-:Y:S01]  /*1eb0*/  IMAD.HI.U32 R15, R11, R20, RZ ;  /* 0x000000140b0f7227 */ /* 0x000fe200078e00ff */
[----:B------:R-:W-:-:S02]  /*1ec0*/  ISETP.GT.U32.AND P0, PT, R25, R18, PT ;  /* 0x000000121900720c */ /* 0x000fc40003f04070 */
[C---:B------:R-:W-:Y:S01]  /*1ed0*/  IADD3 R23, R12.reuse, 0xd8, RZ ;  /* 0x000000d80c177810 */ /* 0x040fe20007ffe0ff */
[----:B------:R-:W-:Y:S01]  /*1ee0*/  IMAD R21, R25, R22, R21 ;  /* 0x0000001619157224 */ /* 0x000fe200078e0215 */
[----:B------:R-:W-:Y:S01]  /*1ef0*/  IADD3 R22, R12, 0xf8, RZ ;  /* 0x000000f80c167810 */ /* 0x000fe20007ffe0ff */
[----:B------:R-:W-:-:S03]  /*1f00*/  IMAD.MOV R15, RZ, RZ, -R15 ;  /* 0x000000ffff0f7224 */ /* 0x000fc600078e0a0f */
[----:B------:R-:W-:-:S05]  /*1f10*/  ISETP.GE.AND P6, PT, R22, RZ, PT ;  /* 0x000000ff1600720c */ /* 0x000fca0003fc6270 */
[----:B------:R-:W-:Y:S01]  /*1f20*/  @!P0 IMAD.IADD R18, R18, 0x1, -R25 ;  /* 0x0000000112128824 */ /* 0x000fe200078e0a19 */
[----:B------:R-:W-:Y:S02]  /*1f30*/  ISETP.GE.AND P0, PT, R23, RZ, PT ;  /* 0x000000ff1700720c */ /* 0x000fe40003f06270 */
[----:B------:R-:W-:Y:S02]  /*1f40*/  IABS R23, R23 ;  /* 0x0000001700177213 */ /* 0x000fe40000000000 */
[----:B------:R-:W-:Y:S02]  /*1f50*/  IABS R22, R22 ;  /* 0x0000001600167213 */ /* 0x000fe40000000000 */
[----:B------:R-:W-:Y:S01]  /*1f60*/  IADD3 R8, R12, 0x98, RZ ;  /* 0x000000980c087810 */ /* 0x000fe20007ffe0ff */
[C---:B------:R-:W-:Y:S01]  /*1f70*/  IMAD.HI.U32 R13, R11.reuse, R23, RZ ;  /* 0x000000170b0d7227 */ /* 0x040fe200078e00ff */
[----:B------:R-:W-:Y:S02]  /*1f80*/  IABS R24, R3 ;  /* 0x0000000300187213 */ /* 0x000fe40000000000 */
[----:B------:R-:W-:Y:S01]  /*1f90*/  IABS R29, R8 ;  /* 0x00000008001d7213 */ /* 0x000fe20000000000 */
[----:B------:R-:W-:-:S04]  /*1fa0*/  IMAD.HI.U32 R14, R11, R22, RZ ;  /* 0x000000160b0e7227 */ /* 0x000fc800078e00ff */
[----:B------:R-:W-:Y:S02]  /*1fb0*/  IMAD.MOV R13, RZ, RZ, -R13 ;  /* 0x000000ffff0d7224 */ /* 0x000fe400078e0a0d */
[----:B------:R-:W-:Y:S02]  /*1fc0*/  IMAD R20, R25, R15, R20 ;  /* 0x0000000f19147224 */ /* 0x000fe400078e0214 */
[----:B------:R-:W-:Y:S01]  /*1fd0*/  IMAD.MOV R14, RZ, RZ, -R14 ;  /* 0x000000ffff0e7224 */ /* 0x000fe200078e0a0e */
[----:B------:R-:W-:Y:S01]  /*1fe0*/  IADD3 R5, R12, 0x78, RZ ;  /* 0x000000780c057810 */ /* 0x000fe20007ffe0ff */
[----:B------:R-:W-:-:S04]  /*1ff0*/  IMAD.HI.U32 R15, R11, R24, RZ ;  /* 0x000000180b0f7227 */ /* 0x000fc800078e00ff */
[----:B------:R-:W-:Y:S02]  /*2000*/  IMAD R23, R25, R13, R23 ;  /* 0x0000000d19177224 */ /* 0x000fe400078e0217 */
[----:B------:R-:W-:-:S04]  /*2010*/  IMAD.HI.U32 R13, R11, R29, RZ ;  /* 0x0000001d0b0d7227 */ /* 0x000fc800078e00ff */
[C---:B------:R-:W-:Y:S02]  /*2020*/  IMAD R22, R25.reuse, R14, R22 ;  /* 0x0000000e19167224 */ /* 0x040fe400078e0216 */
[----:B------:R-:W-:Y:S01]  /*2030*/  IMAD.MOV R14, RZ, RZ, -R15 ;  /* 0x000000ffff0e7224 */ /* 0x000fe200078e0a0f */
[----:B------:R-:W-:Y:S01]  /*2040*/  IABS R15, R5 ;  /* 0x00000005000f7213 */ /* 0x000fe20000000000 */
[----:B------:R-:W-:Y:S01]  /*2050*/  IMAD.MOV R13, RZ, RZ, -R13 ;  /* 0x000000ffff0d7224 */ /* 0x000fe200078e0a0d */
[C---:B------:R-:W-:Y:S02]  /*2060*/  IADD3 R2, R12.reuse, 0x58, RZ ;  /* 0x000000580c027810 */ /* 0x040fe40007ffe0ff */
[C---:B------:R-:W-:Y:S01]  /*2070*/  IADD3 R0, R12.reuse, 0x38, RZ ;  /* 0x000000380c007810 */ /* 0x040fe20007ffe0ff */
[----:B------:R-:W-:Y:S02]  /*2080*/  IMAD R29, R25, R13, R29 ;  /* 0x0000000d191d7224 */ /* 0x000fe400078e021d */
[----:B------:R-:W-:Y:S01]  /*2090*/  IMAD.HI.U32 R13, R11, R15, RZ ;  /* 0x0000000f0b0d7227 */ /* 0x000fe200078e00ff */
[----:B------:R-:W-:-:S02]  /*20a0*/  IADD3 R27, R12, 0x18, RZ ;  /* 0x000000180c1b7810 */ /* 0x000fc40007ffe0ff */
[----:B------:R-:W-:Y:S01]  /*20b0*/  IABS R9, R0 ;  /* 0x0000000000097213 */ /* 0x000fe20000000000 */
[----:B------:R-:W-:Y:S01]  /*20c0*/  IMAD R24, R25, R14, R24 ;  /* 0x0000000e19187224 */ /* 0x000fe200078e0218 */
[----:B------:R-:W-:Y:S01]  /*20d0*/  IABS R14, R2 ;  /* 0x00000002000e7213 */ /* 0x000fe20000000000 */
[----:B------:R-:W-:Y:S01]  /*20e0*/  IMAD.MOV R13, RZ, RZ, -R13 ;  /* 0x000000ffff0d7224 */ /* 0x000fe200078e0a0d */
[----:B------:R-:W-:-:S03]  /*20f0*/  IABS R4, R27 ;  /* 0x0000001b00047213 */ /* 0x000fc60000000000 */
[----:B------:R-:W-:Y:S02]  /*2100*/  IMAD R15, R25, R13, R15 ;  /* 0x0000000d190f7224 */ /* 0x000fe400078e020f */
[----:B------:R-:W-:-:S04]  /*2110*/  IMAD.HI.U32 R12, R11, R14, RZ ;  /* 0x0000000e0b0c7227 */ /* 0x000fc800078e00ff */
[----:B------:R-:W-:Y:S02]  /*2120*/  IMAD.MOV.U32 R13, RZ, RZ, R9 ;  /* 0x000000ffff0d7224 */ /* 0x000fe400078e0009 */
[----:B------:R-:W-:Y:S02]  /*2130*/  IMAD.MOV R12, RZ, RZ, -R12 ;  /* 0x000000ffff0c7224 */ /* 0x000fe400078e0a0c */
[----:B------:R-:W-:Y:S01]  /*2140*/  IMAD.MOV.U32 R9, RZ, RZ, R4 ;  /* 0x000000ffff097224 */ /* 0x000fe200078e0004 */
[----:B------:R-:W-:Y:S01]  /*2150*/  IABS R4, R26 ;  /* 0x0000001a00047213 */ /* 0x000fe20000000000 */
[----:B------:R-:W-:-:S04]  /*2160*/  IMAD.HI.U32 R10, R11, R13, RZ ;  /* 0x0000000d0b0a7227 */ /* 0x000fc800078e00ff */
[----:B------:R-:W-:Y:S02]  /*2170*/  IMAD R14, R25, R12, R14 ;  /* 0x0000000c190e7224 */ /* 0x000fe400078e020e */
[----:B------:R-:W-:-:S04]  /*2180*/  IMAD.MOV R10, RZ, RZ, -R10 ;  /* 0x000000ffff0a7224 */ /* 0x000fc800078e0a0a */
[C---:B------:R-:W-:Y:S02]  /*2190*/  IMAD R13, R25.reuse, R10, R13 ;  /* 0x0000000a190d7224 */ /* 0x040fe400078e020d */
[----:B------:R-:W3:Y:S01]  /*21a0*/  LDL.LU R10, [R1+0x668] ;  /* 0x00066800010a7983 */ /* 0x000ee20000300800 */
[----:B------:R-:W-:Y:S01]  /*21b0*/  @!P2 IMAD.MOV R16, RZ, RZ, -R16 ;  /* 0x000000ffff10a224 */ /* 0x000fe200078e0a10 */
[----:B------:R-:W-:Y:S02]  /*21c0*/  ISETP.GT.U32.AND P2, PT, R25, R19, PT ;  /* 0x000000131900720c */ /* 0x000fe40003f44070 */
[----:B--2---:R-:W-:Y:S01]  /*21d0*/  IABS R12, R28 ;  /* 0x0000001c000c7213 */ /* 0x004fe20000000000 */
[----:B------:R-:W-:Y:S02]  /*21e0*/  IMAD.MOV.U32 R28, RZ, RZ, R4 ;  /* 0x000000ffff1c7224 */ /* 0x000fe400078e0004 */
[----:B------:R-:W-:-:S04]  /*21f0*/  IMAD.HI.U32 R4, R11, R9, RZ ;  /* 0x000000090b047227 */ /* 0x000fc800078e00ff */
[----:B------:R-:W-:Y:S02]  /*2200*/  IMAD.HI.U32 R28, R11, R28, RZ ;  /* 0x0000001c0b1c7227 */ /* 0x000fe400078e00ff */
[----:B------:R-:W2:Y:S02]  /*2210*/  LDL.LU R11, [R1+0x40] ;  /* 0x00004000010b7983 */ /* 0x000ea40000300800 */
[----:B------:R-:W-:-:S05]  /*2220*/  @!P2 IMAD.IADD R19, R19, 0x1, -R25 ;  /* 0x000000011313a824 */ /* 0x000fca00078e0a19 */
[C---:B------:R-:W-:Y:S01]  /*2230*/  ISETP.GT.U32.AND P2, PT, R25.reuse, R19, PT ;  /* 0x000000131900720c */ /* 0x040fe20003f44070 */
[----:B------:R-:W-:Y:S01]  /*2240*/  @!P5 IMAD.MOV R18, RZ, RZ, -R18 ;  /* 0x000000ffff12d224 */ /* 0x000fe200078e0a12 */
[----:B------:R-:W-:-:S11]  /*2250*/  ISETP.GT.U32.AND P5, PT, R25, R20, PT ;  /* 0x000000141900720c */ /* 0x000fd60003fa4070 */
[--C-:B------:R-:W-:Y:S01]  /*2260*/  @!P2 IMAD.IADD R19, R19, 0x1, -R25.reuse ;  /* 0x000000011313a824 */ /* 0x100fe200078e0a19 */
[C---:B------:R-:W-:Y:S01]  /*2270*/  ISETP.GT.U32.AND P2, PT, R25.reuse, R21, PT ;  /* 0x000000151900720c */ /* 0x040fe20003f44070 */
[----:B------:R-:W-:Y:S01]  /*2280*/  @!P5 IMAD.IADD R20, R20, 0x1, -R25 ;  /* 0x000000011414d824 */ /* 0x000fe200078e0a19 */
[----:B------:R-:W-:Y:S01]  /*2290*/  ISETP.GT.U32.AND P5, PT, R25, R22, PT ;  /* 0x000000161900720c */ /* 0x000fe20003fa4070 */
[----:B------:R-:W-:-:S03]  /*22a0*/  @!P3 IMAD.MOV R19, RZ, RZ, -R19 ;  /* 0x000000ffff13b224 */ /* 0x000fc600078e0a13 */
[----:B------:R-:W-:-:S07]  /*22b0*/  ISETP.GT.U32.AND P3, PT, R25, R20, PT ;  /* 0x000000141900720c */ /* 0x000fce0003f64070 */
[----:B------:R-:W-:-:S05]  /*22c0*/  @!P2 IMAD.IADD R21, R21, 0x1, -R25 ;  /* 0x000000011515a824 */ /* 0x000fca00078e0a19 */
[C---:B------:R-:W-:Y:S01]  /*22d0*/  ISETP.GT.U32.AND P2, PT, R25.reuse, R21, PT ;  /* 0x000000151900720c */ /* 0x040fe20003f44070 */
[--C-:B------:R-:W-:Y:S02]  /*22e0*/  @!P5 IMAD.IADD R22, R22, 0x1, -R25.reuse ;  /* 0x000000011616d824 */ /* 0x100fe400078e0a19 */
[----:B------:R-:W-:Y:S01]  /*22f0*/  @!P3 IMAD.IADD R20, R20, 0x1, -R25 ;  /* 0x000000011414b824 */ /* 0x000fe200078e0a19 */
[C---:B------:R-:W-:Y:S02]  /*2300*/  ISETP.GT.U32.AND P3, PT, R25.reuse, R23, PT ;  /* 0x000000171900720c */ /* 0x040fe40003f64070 */
[----:B------:R-:W-:-:S07]  /*2310*/  ISETP.GT.U32.AND P5, PT, R25, R22, PT ;  /* 0x000000161900720c */ /* 0x000fce0003fa4070 */
[----:B------:R-:W-:Y:S01]  /*2320*/  @!P2 IMAD.IADD R21, R21, 0x1, -R25 ;  /* 0x000000011515a824 */ /* 0x000fe200078e0a19 */
[----:B------:R-:W-:-:S03]  /*2330*/  ISETP.GT.U32.AND P2, PT, R25, R24, PT ;  /* 0x000000181900720c */ /* 0x000fc60003f44070 */
[--C-:B------:R-:W-:Y:S02]  /*2340*/  @!P3 IMAD.IADD R23, R23, 0x1, -R25.reuse ;  /* 0x000000011717b824 */ /* 0x100fe400078e0a19 */
[----:B------:R-:W-:Y:S01]  /*2350*/  @!P5 IMAD.IADD R22, R22, 0x1, -R25 ;  /* 0x000000011616d824 */ /* 0x000fe200078e0a19 */
[C---:B------:R-:W-:Y:S02]  /*2360*/  ISETP.GT.U32.AND P5, PT, R25.reuse, R29, PT ;  /* 0x0000001d1900720c */ /* 0x040fe40003fa4070 */
[----:B------:R-:W-:-:S05]  /*2370*/  ISETP.GT.U32.AND P3, PT, R25, R15, PT ;  /* 0x0000000f1900720c */ /* 0x000fca0003f64070 */
[----:B------:R-:W-:Y:S01]  /*2380*/  @!P2 IMAD.IADD R24, R24, 0x1, -R25 ;  /* 0x000000011818a824 */ /* 0x000fe200078e0a19 */
[----:B------:R-:W-:Y:S01]  /*2390*/  ISETP.GT.U32.AND P2, PT, R25, R14, PT ;  /* 0x0000000e1900720c */ /* 0x000fe20003f44070 */
[----:B------:R-:W-:Y:S02]  /*23a0*/  IMAD.MOV R25, RZ, RZ, -R4 ;  /* 0x000000ffff197224 */ /* 0x000fe400078e0a04 */
[----:B------:R-:W-:Y:S02]  /*23b0*/  IMAD.MOV.U32 R4, RZ, RZ, R12 ;  /* 0x000000ffff047224 */ /* 0x000fe400078e000c */
[----:B------:R-:W-:Y:S01]  /*23c0*/  IMAD.MOV.U32 R12, RZ, RZ, R25 ;  /* 0x000000ffff0c7224 */ /* 0x000fe200078e0019 */
[----:B------:R-:W-:-:S05]  /*23d0*/  IABS R25, c[0x0][0x17c] ;  /* 0x00005f0000197a13 */ /* 0x000fca0000000000 */
[--C-:B------:R-:W-:Y:S01]  /*23e0*/  @!P5 IMAD.IADD R29, R29, 0x1, -R25.reuse ;  /* 0x000000011d1dd824 */ /* 0x100fe200078e0a19 */
[C---:B------:R-:W-:Y:S01]  /*23f0*/  ISETP.GT.U32.AND P5, PT, R25.reuse, R13, PT ;  /* 0x0000000d1900720c */ /* 0x040fe20003fa4070 */
[--C-:B------:R-:W-:Y:S01]  /*2400*/  @!P2 IMAD.IADD R14, R14, 0x1, -R25.reuse ;  /* 0x000000010e0ea824 */ /* 0x100fe200078e0a19 */
[----:B------:R-:W-:Y:S01]  /*2410*/  ISETP.GT.U32.AND P2, PT, R25, R24, PT ;  /* 0x000000181900720c */ /* 0x000fe20003f44070 */
[----:B------:R-:W-:Y:S01]  /*2420*/  @!P3 IMAD.IADD R15, R15, 0x1, -R25 ;  /* 0x000000010f0fb824 */ /* 0x000fe200078e0a19 */
[C---:B------:R-:W-:Y:S01]  /*2430*/  ISETP.GT.U32.AND P3, PT, R25.reuse, R23, PT ;  /* 0x000000171900720c */ /* 0x040fe20003f64070 */
[C---:B------:R-:W-:Y:S02]  /*2440*/  IMAD R12, R25.reuse, R12, R9 ;  /* 0x0000000c190c7224 */ /* 0x040fe400078e0209 */
[----:B------:R-:W-:Y:S01]  /*2450*/  @!P4 IMAD.MOV R21, RZ, RZ, -R21 ;  /* 0x000000ffff15c224 */ /* 0x000fe200078e0a15 */
[----:B------:R-:W-:Y:S01]  /*2460*/  ISETP.GT.U32.AND P4, PT, R25, R15, PT ;  /* 0x0000000f1900720c */ /* 0x000fe20003f84070 */
[----:B------:R-:W-:Y:S01]  /*2470*/  IMAD.MOV R28, RZ, RZ, -R28 ;  /* 0x000000ffff1c7224 */ /* 0x000fe200078e0a1c */
[----:B------:R-:W4:Y:S03]  /*2480*/  LDL.LU R9, [R1+0x664] ;  /* 0x0006640001097983 */ /* 0x000f260000300800 */
[----:B------:R-:W-:-:S02]  /*2490*/  @!P5 IMAD.IADD R13, R13, 0x1, -R25 ;  /* 0x000000010d0dd824 */ /* 0x000fc400078e0a19 */
[--C-:B------:R-:W-:Y:S01]  /*24a0*/  @!P2 IMAD.IADD R24, R24, 0x1, -R25.reuse ;  /* 0x000000011818a824 */ /* 0x100fe200078e0a19 */
[----:B------:R-:W-:Y:S01]  /*24b0*/  ISETP.GT.U32.AND P2, PT, R25, R12, PT ;  /* 0x0000000c1900720c */ /* 0x000fe20003f44070 */
[--C-:B------:R-:W-:Y:S01]  /*24c0*/  @!P3 IMAD.IADD R23, R23, 0x1, -R25.reuse ;  /* 0x000000011717b824 */ /* 0x100fe200078e0a19 */
[----:B------:R-:W-:Y:S02]  /*24d0*/  ISETP.GT.U32.AND P5, PT, R25, R13, PT ;  /* 0x0000000d1900720c */ /* 0x000fe40003fa4070 */
[----:B------:R-:W-:Y:S01]  /*24e0*/  ISETP.GE.AND P3, PT, R3, RZ, PT ;  /* 0x000000ff0300720c */ /* 0x000fe20003f66270 */
[----:B------:R-:W-:Y:S01]  /*24f0*/  @!P1 IMAD.MOV R20, RZ, RZ, -R20 ;  /* 0x000000ffff149224 */ /* 0x000fe200078e0a14 */
[C---:B------:R-:W-:Y:S01]  /*2500*/  ISETP.GT.U32.AND P1, PT, R25.reuse, R29, PT ;  /* 0x0000001d1900720c */ /* 0x040fe20003f24070 */
[----:B------:R-:W-:Y:S01]  /*2510*/  @!P6 IMAD.MOV R22, RZ, RZ, -R22 ;  /* 0x000000ffff16e224 */ /* 0x000fe200078e0a16 */
[----:B------:R-:W-:Y:S01]  /*2520*/  ISETP.GT.U32.AND P6, PT, R25, R14, PT ;  /* 0x0000000e1900720c */ /* 0x000fe20003fc4070 */
[----:B------:R-:W-:-:S04]  /*2530*/  @!P4 IMAD.IADD R15, R15, 0x1, -R25 ;  /* 0x000000010f0fc824 */ /* 0x000fc800078e0a19 */
[--C-:B------:R-:W-:Y:S02]  /*2540*/  @!P2 IMAD.IADD R12, R12, 0x1, -R25.reuse ;  /* 0x000000010c0ca824 */ /* 0x100fe400078e0a19 */
[----:B------:R-:W-:-:S03]  /*2550*/  @!P5 IMAD.IADD R13, R13, 0x1, -R25 ;  /* 0x000000010d0dd824 */ /* 0x000fc600078e0a19 */
[----:B------:R-:W-:Y:S01]  /*2560*/  ISETP.GT.U32.AND P2, PT, R25, R12, PT ;  /* 0x0000000c1900720c */ /* 0x000fe20003f44070 */
[----:B------:R-:W-:Y:S01]  /*2570*/  @!P3 IMAD.MOV R24, RZ, RZ, -R24 ;  /* 0x000000ffff18b224 */ /* 0x000fe200078e0a18 */
[----:B------:R-:W-:Y:S01]  /*2580*/  ISETP.GE.AND P3, PT, R0, RZ, PT ;  /* 0x000000ff0000720c */ /* 0x000fe20003f66270 */
[----:B------:R-:W-:Y:S02]  /*2590*/  IMAD.SHL.U32 R0, R6, 0x10, RZ ;  /* 0x0000001006007824 */ /* 0x000fe400078e00ff */
[--C-:B------:R-:W-:Y:S01]  /*25a0*/  @!P1 IMAD.IADD R29, R29, 0x1, -R25.reuse ;  /* 0x000000011d1d9824 */ /* 0x100fe200078e0a19 */
[----:B------:R-:W-:Y:S01]  /*25b0*/  ISETP.GE.AND P1, PT, R8, RZ, PT ;  /* 0x000000ff0800720c */ /* 0x000fe20003f26270 */
[----:B------:R-:W-:Y:S01]  /*25c0*/  @!P6 IMAD.IADD R14, R14, 0x1, -R25 ;  /* 0x000000010e0ee824 */ /* 0x000fe200078e0a19 */
[----:B------:R-:W-:Y:S01]  /*25d0*/  ISETP.GE.AND P6, PT, R5, RZ, PT ;  /* 0x000000ff0500720c */ /* 0x000fe20003fc6270 */
[----:B------:R-:W-:Y:S01]  /*25e0*/  IMAD.SHL.U32 R8, R6, 0x2, RZ ;  /* 0x0000000206087824 */ /* 0x000fe200078e00ff */
[----:B------:R-:W-:Y:S01]  /*25f0*/  LOP3.LUT R5, R0, 0x600, RZ, 0xc0, !PT ;  /* 0x0000060000057812 */ /* 0x000fe200078ec0ff */
[----:B------:R-:W-:Y:S01]  /*2600*/  @!P0 IMAD.MOV R23, RZ, RZ, -R23 ;  /* 0x000000ffff178224 */ /* 0x000fe200078e0a17 */
[----:B------:R-:W-:Y:S01]  /*2610*/  ISETP.GE.AND P0, PT, R2, RZ, PT ;  /* 0x000000ff0200720c */ /* 0x000fe20003f06270 */
[----:B------:R-:W-:Y:S01]  /*2620*/  @!P2 IMAD.IADD R12, R12, 0x1, -R25 ;  /* 0x000000010c0ca824 */ /* 0x000fe200078e0a19 */
[----:B------:R-:W-:Y:S01]  /*2630*/  SHF.R.U32.HI R2, RZ, 0x2, R6 ;  /* 0x00000002ff027819 */ /* 0x000fe20000011606 */
[----:B------:R0:W-:Y:S01]  /*2640*/  STL [R1+0x5ec], R8 ;  /* 0x0005ec0801007387 */ /* 0x0001e20000100800 */
[----:B------:R-:W-:Y:S01]  /*2650*/  ISETP.GE.AND P2, PT, R27, RZ, PT ;  /* 0x000000ff1b00720c */ /* 0x000fe20003f46270 */
[----:B--2---:R-:W-:-:S04]  /*2660*/  IMAD.HI.U32 R11, R11, R4, RZ ;  /* 0x000000040b0b7227 */ /* 0x004fc800078e00ff */
[----:B------:R-:W-:Y:S01]  /*2670*/  IMAD.MOV R3, RZ, RZ, -R11 ;  /* 0x000000ffff037224 */ /* 0x000fe200078e0a0b */
[----:B------:R-:W-:-:S03]  /*2680*/  IABS R11, R26 ;  /* 0x0000001a000b7213 */ /* 0x000fc60000000000 */
[----:B------:R-:W-:Y:S02]  /*2690*/  IMAD R4, R7, R3, R4 ;  /* 0x0000000307047224 */ /* 0x000fe400078e0204 */
[----:B------:R-:W-:-:S03]  /*26a0*/  IMAD R11, R25, R28, R11 ;  /* 0x0000001c190b7224 */ /* 0x000fc600078e020b */
[----:B------:R-:W-:Y:S02]  /*26b0*/  ISETP.GT.U32.AND P5, PT, R7, R4, PT ;  /* 0x000000040700720c */ /* 0x000fe40003fa4070 */
[----:B------:R-:W-:Y:S02]  /*26c0*/  ISETP.GT.U32.AND P4, PT, R25, R11, PT ;  /* 0x0000000b1900720c */ /* 0x000fe40003f84070 */
[----:B------:R-:W-:Y:S02]  /*26d0*/  LOP3.LUT R3, R6, 0x7, RZ, 0xc0, !PT ;  /* 0x0000000706037812 */ /* 0x000fe400078ec0ff */
[----:B------:R-:W-:-:S07]  /*26e0*/  LOP3.LUT R28, R8, 0x10, RZ, 0xc0, !PT ;  /* 0x00000010081c7812 */ /* 0x000fce00078ec0ff */
[----:B------:R-:W-:Y:S02]  /*26f0*/  @!P5 IMAD.IADD R4, R4, 0x1, -R7 ;  /* 0x000000010404d824 */ /* 0x000fe400078e0a07 */
[----:B------:R-:W-:Y:S02]  /*2700*/  @!P4 IMAD.IADD R11, R11, 0x1, -R25 ;  /* 0x000000010b0bc824 */ /* 0x000fe400078e0a19 */
[----:B------:R-:W-:Y:S01]  /*2710*/  IMAD R0, R3, 0x210, RZ ;  /* 0x0000021003007824 */ /* 0x000fe200078e02ff */
[----:B------:R-:W-:Y:S01]  /*2720*/  ISETP.GT.U32.AND P5, PT, R7, R4, PT ;  /* 0x000000040700720c */ /* 0x000fe20003fa4070 */
[----:B------:R-:W-:Y:S01]  /*2730*/  IMAD R7, R3, 0x40, R5 ;  /* 0x0000004003077824 */ /* 0x000fe200078e0205 */
[----:B------:R-:W-:Y:S01]  /*2740*/  ISETP.GT.U32.AND P4, PT, R25, R11, PT ;  /* 0x0000000b1900720c */ /* 0x000fe20003f84070 */
[----:B------:R-:W2:Y:S01]  /*2750*/  LDL.LU R3, [R1+0x2c] ;  /* 0x00002c0001037983 */ /* 0x000ea20000300800 */
[----:B------:R-:W-:Y:S02]  /*2760*/  LOP3.LUT R25, R8, 0x10, RZ, 0xc0, !PT ;  /* 0x0000001008197812 */ /* 0x000fe400078ec0ff */
[--C-:B------:R-:W-:Y:S01]  /*2770*/  LOP3.LUT R28, R28, 0x20, R2.reuse, 0xf8, !PT ;  /* 0x000000201c1c7812 */ /* 0x100fe200078ef802 */
[----:B------:R-:W3:Y:S01]  /*2780*/  LDL.LU R5, [R1+0x28] ;  /* 0x0000280001057983 */ /* 0x000ee20000300800 */
[----:B------:R-:W-:-:S03]  /*2790*/  LOP3.LUT R25, R25, 0x20, R2, 0xf8, !PT ;  /* 0x0000002019197812 */ /* 0x000fc600078ef802 */
[----:B------:R-:W4:Y:S04]  /*27a0*/  LDL.LU R2, [R1+0x24] ;  /* 0x0000240001027983 */ /* 0x000f280000300800 */
[----:B------:R-:W4:Y:S01]  /*27b0*/  LDL.LU R27, [R1+0x20] ;  /* 0x00002000011b7983 */ /* 0x000f220000300800 */
[----:B------:R-:W-:Y:S02]  /*27c0*/  LOP3.LUT R0, R0, R25, RZ, 0x3c, !PT ;  /* 0x0000001900007212 */ /* 0x000fe400078e3cff */
[----:B------:R-:W-:Y:S01]  /*27d0*/  IABS R25, c[0x0][0x17c] ;  /* 0x00005f0000197a13 */ /* 0x000fe20000000000 */
[----:B------:R-:W4:Y:S04]  /*27e0*/  LDL.LU R28, [R1+0x4] ;  /* 0x00000400011c7983 */ /* 0x000f280000300800 */
[----:B------:R-:W-:-:S02]  /*27f0*/  @!P4 IMAD.IADD R11, R11, 0x1, -R25 ;  /* 0x000000010b0bc824 */ /* 0x000fc400078e0a19 */
[----:B------:R-:W-:-:S05]  /*2800*/  IMAD.SHL.U32 R25, R6, 0x8, RZ ;  /* 0x0000000806197824 */ /* 0x000fca00078e00ff */
[----:B------:R-:W-:Y:S02]  /*2810*/  LOP3.LUT R25, R25, 0x30, R8, 0x48, !PT ;  /* 0x0000003019197812 */ /* 0x000fe400078e4808 */
[----:B0-----:R-:W4:Y:S01]  /*2820*/  LDL.LU R8, [R1+0x660] ;  /* 0x0006600001087983 */ /* 0x001f220000300800 */
[----:B------:R-:W-:Y:S02]  /*2830*/  ISETP.GE.AND P4, PT, R26, RZ, PT ;  /* 0x000000ff1a00720c */ /* 0x000fe40003f86270 */
[----:B------:R-:W-:Y:S01]  /*2840*/  IMAD.IADD R25, R25, 0x1, R7 ;  /* 0x0000000119197824 */ /* 0x000fe200078e0207 */
[----:B------:R-:W4:Y:S04]  /*2850*/  LDL.LU R26, [R1+0x10] ;  /* 0x00001000011a7983 */ /* 0x000f280000300800 */
[----:B------:R-:W4:Y:S01]  /*2860*/  LDL.LU R7, [R1+0x65c] ;  /* 0x00065c0001077983 */ /* 0x000f220000300800 */
[----:B------:R-:W-:-:S03]  /*2870*/  IMAD.SHL.U32 R6, R6, 0x100, RZ ;  /* 0x0000010006067824 */ /* 0x000fc600078e00ff */
[----:B------:R0:W-:Y:S02]  /*2880*/  STL [R1+0x454], R25 ;  /* 0x0004541901007387 */ /* 0x0001e40000100800 */
[----:B------:R-:W-:Y:S02]  /*2890*/  LOP3.LUT R0, R0, 0x1000, R6, 0xf8, !PT ;  /* 0x0000100000007812 */ /* 0x000fe400078ef806 */
[----:B------:R-:W4:Y:S01]  /*28a0*/  LDL.LU R6, [R1+0x658] ;  /* 0x0006580001067983 */ /* 0x000f220000300800 */
[----:B0-----:R-:W-:-:S05]  /*28b0*/  IABS R25, c[0x0][0x178] ;  /* 0x00005e0000197a13 */ /* 0x001fca0000000000 */
[----:B------:R-:W-:-:S05]  /*28c0*/  @!P5 IMAD.IADD R4, R4, 0x1, -R25 ;  /* 0x000000010404d824 */ /* 0x000fca00078e0a19 */
[----:B------:R0:W-:Y:S04]  /*28d0*/  STL [R1+0xc], R4 ;  /* 0x00000c0401007387 */ /* 0x0001e80000100800 */
[----:B0-----:R-:W4:Y:S04]  /*28e0*/  LDL.LU R4, [R1+0x654] ;  /* 0x0006540001047983 */ /* 0x001f280000300800 */
[----:B------:R-:W-:Y:S04]  /*28f0*/  STL [R1+0x450], R0 ;  /* 0x0004500001007387 */ /* 0x000fe80000100800 */
[----:B------:R0:W-:Y:S04]  /*2900*/  STL [R1+0x618], R0 ;  /* 0x0006180001007387 */ /* 0x0001e80000100800 */
[----:B0-----:R-:W4:Y:S01]  /*2910*/  LDL.LU R0, [R1+0x1c] ;  /* 0x00001c0001007983 */ /* 0x001f220000300800 */
[----:B------:R-:W-:Y:S01]  /*2920*/  @!P1 IMAD.MOV R29, RZ, RZ, -R29 ;  /* 0x000000ffff1d9224 */ /* 0x000fe200078e0a1d */
[----:B------:R-:W-:-:S02]  /*2930*/  ISETP.NE.AND P1, PT, RZ, c[0x0][0x17c], PT ;  /* 0x00005f00ff007a0c */ /* 0x000fc40003f25270 */
[----:B------:R-:W-:-:S04]  /*2940*/  LOP3.LUT R25, RZ, c[0x0][0x17c], RZ, 0x33, !PT ;  /* 0x00005f00ff197a12 */ /* 0x000fc800078e33ff */
[C---:B--2---:R-:W-:Y:S02]  /*2950*/  SEL R3, R25.reuse, R3, !P1 ;  /* 0x0000000319037207 */ /* 0x044fe40004800000 */
[----:B---3--:R-:W-:-:S03]  /*2960*/  SEL R5, R25, R5, !P1 ;  /* 0x0000000519057207 */ /* 0x008fc60004800000 */
[----:B------:R0:W-:Y:S01]  /*2970*/  STL [R1+0x2c], R3 ;  /* 0x00002c0301007387 */ /* 0x0001e20000100800 */
[C---:B----4-:R-:W-:Y:S02]  /*2980*/  SEL R2, R25.reuse, R2, !P1 ;  /* 0x0000000219027207 */ /* 0x050fe40004800000 */
[C---:B------:R-:W-:Y:S01]  /*2990*/  SEL R27, R25.reuse, R27, !P1 ;  /* 0x0000001b191b7207 */ /* 0x040fe20004800000 */
[----:B0-----:R-:W2:Y:S04]  /*29a0*/  LDL.LU R3, [R1+0x650] ;  /* 0x0006500001037983 */ /* 0x001ea80000300800 */
[----:B------:R0:W-:Y:S04]  /*29b0*/  STL [R1+0x28], R5 ;  /* 0x0000280501007387 */ /* 0x0001e80000100800 */
[----:B0-----:R-:W3:Y:S04]  /*29c0*/  LDL.LU R5, [R1+0x64c] ;  /* 0x00064c0001057983 */ /* 0x001ee80000300800 */
[----:B------:R0:W-:Y:S04]  /*29d0*/  STL [R1+0x24], R2 ;  /* 0x0000240201007387 */ /* 0x0001e80000100800 */
[----:B0-----:R-:W4:Y:S04]  /*29e0*/  LDL.LU R2, [R1+0x648] ;  /* 0x0006480001027983 */ /* 0x001f280000300800 */
[----:B------:R0:W-:Y:S04]  /*29f0*/  STL [R1+0x18], R27 ;  /* 0x0000181b01007387 */ /* 0x0001e80000100800 */
[----:B0-----:R-:W4:Y:S01]  /*2a00*/  LDL.LU R27, [R1+0x644] ;  /* 0x00064400011b7983 */ /* 0x001f220000300800 */
[----:B------:R-:W-:-:S02]  /*2a10*/  SEL R28, R25, R28, !P1 ;  /* 0x0000001c191c7207 */ /* 0x000fc40004800000 */
[----:B------:R-:W-:-:S05]  /*2a20*/  SEL R0, R25, R0, !P1 ;  /* 0x0000000019007207 */ /* 0x000fca0004800000 */
[----:B------:R0:W-:Y:S04]  /*2a30*/  STL [R1+0x14], R0 ;  /* 0x0000140001007387 */ /* 0x0001e80000100800 */
[----:B------:R1:W-:Y:S01]  /*2a40*/  STL [R1+0x630], R28 ;  /* 0x0006301c01007387 */ /* 0x0003e20000100800 */
[----:B0-----:R-:W-:-:S05]  /*2a50*/  SEL R0, R25, R26, !P1 ;  /* 0x0000001a19007207 */ /* 0x001fca0004800000 */
[----:B------:R4:W-:Y:S04]  /*2a60*/  STL [R1+0x8], R0 ;  /* 0x0000080001007387 */ /* 0x0009e80000100800 */
[----:B-1----:R-:W4:Y:S01]  /*2a70*/  LDL R28, [R1+0x5f0] ;  /* 0x0005f000011c7983 */ /* 0x002f220000100800 */
[----:B------:R-:W-:Y:S02]  /*2a80*/  @!P6 IMAD.MOV R15, RZ, RZ, -R15 ;  /* 0x000000ffff0fe224 */ /* 0x000fe400078e0a0f */
[----:B------:R-:W-:Y:S02]  /*2a90*/  @!P0 IMAD.MOV R14, RZ, RZ, -R14 ;  /* 0x000000ffff0e8224 */ /* 0x000fe400078e0a0e */
[----:B------:R-:W-:Y:S01]  /*2aa0*/  @!P3 IMAD.MOV R13, RZ, RZ, -R13 ;  /* 0x000000ffff0db224 */ /* 0x000fe200078e0a0d */
[----:B---3--:R-:W-:-:S02]  /*2ab0*/  SEL R26, R25, R5, !P1 ;  /* 0x00000005191a7207 */ /* 0x008fc40004800000 */
[C---:B--2---:R-:W-:Y:S02]  /*2ac0*/  SEL R5, R25.reuse, R3, !P1 ;  /* 0x0000000319057207 */ /* 0x044fe40004800000 */
[C---:B----4-:R-:W-:Y:S02]  /*2ad0*/  SEL R0, R25.reuse, R27, !P1 ;  /* 0x0000001b19007207 */ /* 0x050fe40004800000 */
[----:B------:R-:W-:-:S03]  /*2ae0*/  SEL R27, R25, R2, !P1 ;  /* 0x00000002191b7207 */ /* 0x000fc60004800000 */
[----:B------:R0:W-:Y:S04]  /*2af0*/  STL [R1+0x634], R0 ;  /* 0x0006340001007387 */ /* 0x0001e80000100800 */
[----:B------:R-:W-:Y:S04]  /*2b00*/  STL [R1+0x638], R27 ;  /* 0x0006381b01007387 */ /* 0x000fe80000100800 */
[----:B------:R-:W-:Y:S04]  /*2b10*/  STL [R1+0x63c], R26 ;  /* 0x00063c1a01007387 */ /* 0x000fe80000100800 */
[----:B------:R1:W-:Y:S04]  /*2b20*/  STL [R1+0x640], R5 ;  /* 0x0006400501007387 */ /* 0x0003e80000100800 */
[----:B------:R-:W-:Y:S04]  /*2b30*/  STL [R1+0x440], RZ ;  /* 0x000440ff01007387 */ /* 0x000fe80000100800 */
        /* <DEDUP_REMOVED lines=199> */
[----:B------:R-:W-:Y:S01]  /*37b0*/  STL [R1+0xe0], RZ ;  /* 0x0000e0ff01007387 */ /* 0x000fe20000100800 */
[----:B------:R-:W-:-:S03]  /*37c0*/  @!P2 IMAD.MOV R12, RZ, RZ, -R12 ;  /* 0x000000ffff0ca224 */ /* 0x000fc600078e0a0c */
[----:B------:R-:W-:Y:S01]  /*37d0*/  STL [R1+0xe4], RZ ;  /* 0x0000e4ff01007387 */ /* 0x000fe20000100800 */
[----:B------:R-:W-:-:S03]  /*37e0*/  @!P4 IMAD.MOV R11, RZ, RZ, -R11 ;  /* 0x000000ffff0bc224 */ /* 0x000fc600078e0a0b */
[----:B------:R-:W-:Y:S04]  /*37f0*/  STL [R1+0xe8], RZ ;  /* 0x0000e8ff01007387 */ /* 0x000fe80000100800 */
[----:B------:R-:W-:Y:S04]  /*3800*/  STL [R1+0xec], RZ ;  /* 0x0000ecff01007387 */ /* 0x000fe80000100800 */
[----:B------:R-:W-:Y:S04]  /*3810*/  STL [R1+0xd0], RZ ;  /* 0x0000d0ff01007387 */ /* 0x000fe80000100800 */
[----:B0-----:R-:W0:Y:S04]  /*3820*/  S2R R0, SR_TID.X ;  /* 0x0000000000007919 */ /* 0x001e280000002100 */
[----:B------:R-:W-:Y:S01]  /*3830*/  STL [R1+0xd4], RZ ;  /* 0x0000d4ff01007387 */ /* 0x000fe20000100800 */
[----:B------:R-:W-:-:S03]  /*3840*/  SEL R4, R25, R4, !P1 ;  /* 0x0000000419047207 */ /* 0x000fc60004800000 */
[----:B------:R-:W-:Y:S01]  /*3850*/  STL [R1+0xd8], RZ ;  /* 0x0000d8ff01007387 */ /* 0x000fe20000100800 */
[----:B------:R-:W-:-:S03]  /*3860*/  SEL R6, R25, R6, !P1 ;  /* 0x0000000619067207 */ /* 0x000fc60004800000 */
[----:B------:R-:W-:Y:S01]  /*3870*/  STL [R1+0xdc], RZ ;  /* 0x0000dcff01007387 */ /* 0x000fe20000100800 */
[C---:B------:R-:W-:Y:S02]  /*3880*/  SEL R7, R25.reuse, R7, !P1 ;  /* 0x0000000719077207 */ /* 0x040fe40004800000 */
[C---:B------:R-:W-:Y:S01]  /*3890*/  SEL R8, R25.reuse, R8, !P1 ;  /* 0x0000000819087207 */ /* 0x040fe20004800000 */
[----:B------:R-:W-:Y:S01]  /*38a0*/  STL [R1+0xc0], RZ ;  /* 0x0000c0ff01007387 */ /* 0x000fe20000100800 */
[C---:B------:R-:W-:Y:S02]  /*38b0*/  SEL R9, R25.reuse, R9, !P1 ;  /* 0x0000000919097207 */ /* 0x040fe40004800000 */
[C---:B------:R-:W-:Y:S01]  /*38c0*/  SEL R10, R25.reuse, R10, !P1 ;  /* 0x0000000a190a7207 */ /* 0x040fe20004800000 */
[----:B------:R-:W-:Y:S01]  /*38d0*/  STL [R1+0xc4], RZ ;  /* 0x0000c4ff01007387 */ /* 0x000fe20000100800 */
[C---:B------:R-:W-:Y:S02]  /*38e0*/  SEL R16, R25.reuse, R16, !P1 ;  /* 0x0000001019107207 */ /* 0x040fe40004800000 */
[C---:B------:R-:W-:Y:S01]  /*38f0*/  SEL R17, R25.reuse, R17, !P1 ;  /* 0x0000001119117207 */ /* 0x040fe20004800000 */
[----:B------:R-:W-:Y:S01]  /*3900*/  STL [R1+0xc8], RZ ;  /* 0x0000c8ff01007387 */ /* 0x000fe20000100800 */
[----:B------:R-:W-:-:S02]  /*3910*/  SEL R18, R25, R18, !P1 ;  /* 0x0000001219127207 */ /* 0x000fc40004800000 */
[C---:B------:R-:W-:Y:S02]  /*3920*/  SEL R19, R25.reuse, R19, !P1 ;  /* 0x0000001319137207 */ /* 0x040fe40004800000 */
[C---:B------:R-:W-:Y:S02]  /*3930*/  SEL R20, R25.reuse, R20, !P1 ;  /* 0x0000001419147207 */ /* 0x040fe40004800000 */
[C---:B------:R-:W-:Y:S02]  /*3940*/  SEL R21, R25.reuse, R21, !P1 ;  /* 0x0000001519157207 */ /* 0x040fe40004800000 */
[C---:B------:R-:W-:Y:S02]  /*3950*/  SEL R22, R25.reuse, R22, !P1 ;  /* 0x0000001619167207 */ /* 0x040fe40004800000 */
[C---:B------:R-:W-:Y:S02]  /*3960*/  SEL R23, R25.reuse, R23, !P1 ;  /* 0x0000001719177207 */ /* 0x040fe40004800000 */
[----:B------:R-:W-:-:S02]  /*3970*/  SEL R24, R25, R24, !P1 ;  /* 0x0000001819187207 */ /* 0x000fc40004800000 */
[C---:B------:R-:W-:Y:S02]  /*3980*/  SEL R3, R25.reuse, R29, !P1 ;  /* 0x0000001d19037207 */ /* 0x040fe40004800000 */
[C---:B------:R-:W-:Y:S02]  /*3990*/  SEL R15, R25.reuse, R15, !P1 ;  /* 0x0000000f190f7207 */ /* 0x040fe40004800000 */
[C---:B------:R-:W-:Y:S02]  /*39a0*/  SEL R14, R25.reuse, R14, !P1 ;  /* 0x0000000e190e7207 */ /* 0x040fe40004800000 */
[C---:B------:R-:W-:Y:S02]  /*39b0*/  SEL R13, R25.reuse, R13, !P1 ;  /* 0x0000000d190d7207 */ /* 0x040fe40004800000 */
[C---:B------:R-:W-:Y:S02]  /*39c0*/  SEL R12, R25.reuse, R12, !P1 ;  /* 0x0000000c190c7207 */ /* 0x040fe40004800000 */
[----:B------:R-:W-:Y:S01]  /*39d0*/  SEL R11, R25, R11, !P1 ;  /* 0x0000000b190b7207 */ /* 0x000fe20004800000 */
[----:B------:R-:W-:Y:S01]  /*39e0*/  STL [R1+0xcc], RZ ;  /* 0x0000ccff01007387 */ /* 0x000fe20000100800 */
[----:B------:R-:W-:-:S03]  /*39f0*/  ISETP.GE.AND P1, PT, R28, RZ, PT ;  /* 0x000000ff1c00720c */ /* 0x000fc60003f26270 */
[----:B------:R-:W2:Y:S04]  /*3a00*/  S2R R28, SR_TID.X ;  /* 0x00000000001c7919 */ /* 0x000ea80000002100 */
        /* <DEDUP_REMOVED lines=14> */
[----:B0-----:R-:W-:-:S03]  /*3af0*/  LOP3.LUT R0, R0, 0xff, RZ, 0xc0, !PT ;  /* 0x000000ff00007812 */ /* 0x001fc600078ec0ff */
[----:B------:R-:W-:Y:S04]  /*3b00*/  STL [R1+0x98], RZ ;  /* 0x000098ff01007387 */ /* 0x000fe80000100800 */
[----:B------:R-:W-:Y:S04]  /*3b10*/  STL [R1+0x9c], RZ ;  /* 0x00009cff01007387 */ /* 0x000fe80000100800 */
[----:B------:R-:W-:Y:S04]  /*3b20*/  STL [R1+0x80], RZ ;  /* 0x000080ff01007387 */ /* 0x000fe80000100800 */
[----:B------:R-:W-:Y:S04]  /*3b30*/  STL [R1+0x84], RZ ;  /* 0x000084ff01007387 */ /* 0x000fe80000100800 */
[----:B------:R-:W-:Y:S01]  /*3b40*/  STL [R1+0x88], RZ ;  /* 0x000088ff01007387 */ /* 0x000fe20000100800 */
[----:B------:R-:W-:-:S03]  /*3b50*/  IMAD.SHL.U32 R29, R0, 0x2, RZ ;  /* 0x00000002001d7824 */ /* 0x000fc600078e00ff */
[----:B------:R-:W-:Y:S01]  /*3b60*/  STL [R1+0x8c], RZ ;  /* 0x00008cff01007387 */ /* 0x000fe20000100800 */
[----:B--2---:R-:W-:-:S03]  /*3b70*/  SHF.R.U32.HI R28, RZ, 0x2, R28 ;  /* 0x00000002ff1c7819 */ /* 0x004fc6000001161c */
[----:B------:R-:W-:Y:S04]  /*3b80*/  STL [R1+0x410], RZ ;  /* 0x000410ff01007387 */ /* 0x000fe80000100800 */
[----:B------:R-:W-:Y:S04]  /*3b90*/  STL [R1+0x414], RZ ;  /* 0x000414ff01007387 */ /* 0x000fe80000100800 */
[----:B------:R-:W-:Y:S04]  /*3ba0*/  STL [R1+0x418], RZ ;  /* 0x000418ff01007387 */ /* 0x000fe80000100800 */
[----:B------:R-:W-:Y:S01]  /*3bb0*/  STL [R1+0x41c], RZ ;  /* 0x00041cff01007387 */ /* 0x000fe20000100800 */
[----:B------:R-:W-:-:S03]  /*3bc0*/  LOP3.LUT R0, R29, 0x30, R28, 0x78, !PT ;  /* 0x000000301d007812 */ /* 0x000fc600078e781c */
[----:B------:R-:W-:Y:S04]  /*3bd0*/  STL [R1+0x400], RZ ;  /* 0x000400ff01007387 */ /* 0x000fe80000100800 */
[----:B------:R-:W-:Y:S04]  /*3be0*/  STL [R1+0x404], RZ ;  /* 0x000404ff01007387 */ /* 0x000fe80000100800 */
[----:B------:R-:W-:Y:S04]  /*3bf0*/  STL [R1+0x408], RZ ;  /* 0x000408ff01007387 */ /* 0x000fe80000100800 */
[----:B-1----:R-:W2:Y:S04]  /*3c00*/  LDL.LU R5, [R1+0x4c] ;  /* 0x00004c0001057983 */ /* 0x002ea80000300800 */
[----:B------:R-:W3:Y:S04]  /*3c10*/  LDL.LU R26, [R1+0x28] ;  /* 0x00002800011a7983 */ /* 0x000ee80000300800 */
[----:B------:R-:W4:Y:S04]  /*3c20*/  LDL.LU R27, [R1+0x24] ;  /* 0x00002400011b7983 */ /* 0x000f280000300800 */
[----:B------:R-:W4:Y:S04]  /*3c30*/  LDL.LU R0, [R1+0x18] ;  /* 0x0000180001007983 */ /* 0x000f280000300800 */
[----:B------:R-:W4:Y:S04]  /*3c40*/  LDL.LU R28, [R1+0x14] ;  /* 0x00001400011c7983 */ /* 0x000f280000300800 */
[----:B------:R-:W4:Y:S04]  /*3c50*/  LDL.LU R29, [R1+0x8] ;  /* 0x00000800011d7983 */ /* 0x000f280000300800 */
[----:B------:R-:W4:Y:S04]  /*3c60*/  LDL.LU R2, [R1+0xc] ;  /* 0x00000c0001027983 */ /* 0x000f280000300800 */
[----:B------:R-:W4:Y:S01]  /*3c70*/  LDL.LU R25, [R1+0x2c] ;  /* 0x00002c0001197983 */ /* 0x000f220000300800 */
[----:B--2---:R-:W-:Y:S01]  /*3c80*/  SHF.R.S32.HI R5, RZ, 0x5, R5 ;  /* 0x00000005ff057819 */ /* 0x004fe20000011405 */
[----:B---3--:R-:W-:-:S04]  /*3c90*/  IMAD R26, R26, c[0x0][0x190], RZ ;  /* 0x000064001a1a7a24 */ /* 0x008fc800078e02ff */
[----:B------:R0:W-:Y:S01]  /*3ca0*/  STL [R1+0x5cc], R5 ;  /* 0x0005cc0501007387 */ /* 0x0001e20000100800 */
[----:B----4-:R-:W-:Y:S02]  /*3cb0*/  IMAD R27, R27, c[0x0][0x190], RZ ;  /* 0x000064001b1b7a24 */ /* 0x010fe400078e02ff */
[----:B------:R-:W-:Y:S01]  /*3cc0*/  IMAD R0, R0, c[0x0][0x190], RZ ;  /* 0x0000640000007a24 */ /* 0x000fe200078e02ff */
[----:B0-----:R-:W2:Y:S01]  /*3cd0*/  LDL.LU R5, [R1+0x640] ;  /* 0x0006400001057983 */ /* 0x001ea20000300800 */
[----:B------:R-:W-:-:S03]  /*3ce0*/  IMAD R28, R28, c[0x0][0x190], RZ ;  /* 0x000064001c1c7a24 */ /* 0x000fc600078e02ff */
[----:B------:R0:W-:Y:S04]  /*3cf0*/  STL [R1+0xc], R26 ;  /* 0x00000c1a01007387 */ /* 0x0001e80000100800 */
[----:B0-----:R-:W3:Y:S04]  /*3d00*/  LDL.LU R26, [R1+0x63c] ;  /* 0x00063c00011a7983 */ /* 0x001ee80000300800 */
[----:B------:R0:W-:Y:S04]  /*3d10*/  STL [R1+0x10], R27 ;  /* 0x0000101b01007387 */ /* 0x0001e80000100800 */
[----:B0-----:R-:W4:Y:S04]  /*3d20*/  LDL.LU R27, [R1+0x638] ;  /* 0x00063800011b7983 */ /* 0x001f280000300800 */
[----:B------:R0:W-:Y:S04]  /*3d30*/  STL [R1+0x18], R0 ;  /* 0x0000180001007387 */ /* 0x0001e80000100800 */
[----:B0-----:R-:W4:Y:S04]  /*3d40*/  LDL.LU R0, [R1+0x634] ;  /* 0x0006340001007983 */ /* 0x001f280000300800 */
[----:B------:R0:W-:Y:S04]  /*3d50*/  STL [R1+0x14], R28 ;  /* 0x0000141c01007387 */ /* 0x0001e80000100800 */
[----:B0-----:R-:W4:Y:S01]  /*3d60*/  LDL.LU R28, [R1+0x630] ;  /* 0x00063000011c7983 */ /* 0x001f220000300800 */
[----:B------:R-:W-:-:S05]  /*3d70*/  IMAD R29, R29, c[0x0][0x190], RZ ;  /* 0x000064001d1d7a24 */ /* 0x000fca00078e02ff */
[----:B------:R-:W-:Y:S01]  /*3d80*/  STL [R1+0x8], R29 ;  /* 0x0000081d01007387 */ /* 0x000fe20000100800 */
[----:B------:R-:W-:Y:S02]  /*3d90*/  IMAD R6, R6, c[0x0][0x190], RZ ;  /* 0x0000640006067a24 */ /* 0x000fe400078e02ff */
[----:B--2---:R-:W-:Y:S02]  /*3da0*/  IMAD R5, R5, c[0x0][0x190], RZ ;  /* 0x0000640005057a24 */ /* 0x004fe400078e02ff */
[----:B---3--:R-:W-:Y:S02]  /*3db0*/  IMAD R26, R26, c[0x0][0x190], RZ ;  /* 0x000064001a1a7a24 */ /* 0x008fe400078e02ff */
[----:B----4-:R-:W-:-:S05]  /*3dc0*/  IMAD R0, R0, c[0x0][0x190], RZ ;  /* 0x0000640000007a24 */ /* 0x010fca00078e02ff */
[----:B------:R-:W-:Y:S01]  /*3dd0*/  STL [R1+0x62c], R0 ;  /* 0x00062c0001007387 */ /* 0x000fe20000100800 */
[----:B------:R-:W-:-:S05]  /*3de0*/  IMAD R28, R28, c[0x0][0x190], RZ ;  /* 0x000064001c1c7a24 */ /* 0x000fca00078e02ff */
[----:B------:R-:W-:Y:S04]  /*3df0*/  STL [R1+0x4], R28 ;  /* 0x0000041c01007387 */ /* 0x000fe80000100800 */
[----:B------:R0:W-:Y:S04]  /*3e00*/  STL [R1+0x624], R26 ;  /* 0x0006241a01007387 */ /* 0x0001e80000100800 */
[----:B0-----:R-:W2:Y:S04]  /*3e10*/  LDL.LU R26, [R1+0x10] ;  /* 0x00001000011a7983 */ /* 0x001ea80000300800 */
[----:B------:R0:W-:Y:S04]  /*3e20*/  STL [R1+0x628], R5 ;  /* 0x0006280501007387 */ /* 0x0001e80000100800 */
[----:B0-----:R-:W3:Y:S01]  /*3e30*/  LDL.LU R5, [R1+0xc] ;  /* 0x00000c0001057983 */ /* 0x001ee20000300800 */
[----:B------:R-:W-:-:S05]  /*3e40*/  IMAD R28, R4, c[0x0][0x190], RZ ;  /* 0x00006400041c7a24 */ /* 0x000fca00078e02ff */
[----:B------:R0:W-:Y:S04]  /*3e50*/  STL [R1+0x620], R28 ;  /* 0x0006201c01007387 */ /* 0x0001e80000100800 */
[----:B0-----:R-:W4:Y:S04]  /*3e60*/  LDL.LU R28, [R1+0x18] ;  /* 0x00001800011c7983 */ /* 0x001f280000300800 */
[----:B------:R0:W-:Y:S04]  /*3e70*/  STL [R1+0x61c], R6 ;  /* 0x00061c0601007387 */ /* 0x0001e80000100800 */
[----:B0-----:R-:W4:Y:S01]  /*3e80*/  LDL.LU R6, [R1+0x14] ;  /* 0x0000140001067983 */ /* 0x001f220000300800 */
[----:B------:R-:W-:-:S02]  /*3e90*/  IMAD R22, R22, c[0x0][0x190], RZ ;  /* 0x0000640016167a24 */ /* 0x000fc400078e02ff */
[----:B------:R-:W-:-:S03]  /*3ea0*/  IMAD R25, R25, c[0x0][0x190], RZ ;  /* 0x0000640019197a24 */ /* 0x000fc600078e02ff */
[----:B------:R-:W-:Y:S01]  /*3eb0*/  LEA R0, P2, R22, c[0x0][0x168], 0x1 ;  /* 0x00005a0016007a11 */ /* 0x000fe200078408ff */
[----:B------:R-:W-:Y:S02]  /*3ec0*/  IMAD R29, R20, c[0x0][0x190], RZ ;  /* 0x00006400141d7a24 */ /* 0x000fe400078e02ff */
[----:B------:R-:W4:Y:S01]  /*3ed0*/  LDL.LU R20, [R1+0x4] ;  /* 0x0000040001147983 */ /* 0x000f220000300800 */
[----:B------:R-:W-:-:S03]  /*3ee0*/  ISETP.NE.AND P0, PT, RZ, c[0x0][0x178], PT ;  /* 0x00005e00ff007a0c */ /* 0x000fc60003f05270 */
[----:B------:R0:W-:Y:S02]  /*3ef0*/  STL [R1+0x5e4], R0 ;  /* 0x0005e40001007387 */ /* 0x0001e40000100800 */
[----:B0-----:R-:W-:-:S05]  /*3f00*/  LEA R0, P3, R25, c[0x0][0x168], 0x1 ;  /* 0x00005a0019007a11 */ /* 0x001fca00078608ff */
[----:B------:R3:W-:Y:S01]  /*3f10*/  STL [R1+0x5dc], R0 ;  /* 0x0005dc0001007387 */ /* 0x0007e20000100800 */
[----:B------:R-:W-:Y:S02]  /*3f20*/  IMAD R23, R23, c[0x0][0x190], RZ ;  /* 0x0000640017177a24 */ /* 0x000fe400078e02ff */
[----:B------:R-:W-:Y:S01]  /*3f30*/  @!P1 IMAD.MOV R2, RZ, RZ, -R2 ;  /* 0x000000ffff029224 */ /* 0x000fe200078e0a02 */
[----:B------:R-:W-:-:S05]  /*3f40*/  @!P0 LOP3.LUT R2, RZ, c[0x0][0x178], RZ, 0x33, !PT ;  /* 0x00005e00ff028a12 */ /* 0x000fca00078e33ff */
[----:B------:R-:W-:-:S05]  /*3f50*/  IMAD R2, R2, c[0x0][0x184], RZ ;  /* 0x0000610002027a24 */ /* 0x000fca00078e02ff */
[----:B------:R-:W-:-:S04]  /*3f60*/  LEA R4, P1, R2, c[0x0][0x160], 0x1 ;  /* 0x0000580002047a11 */ /* 0x000fc800078208ff */
[----:B------:R-:W-:Y:S02]  /*3f70*/  LEA.HI.X.SX32 R2, R2, c[0x0][0x164], 0x1, P1 ;  /* 0x0000590002027a11 */ /* 0x000fe400008f0eff */
[----:B---3--:R-:W-:-:S05]  /*3f80*/  LEA R0, P4, R5, c[0x0][0x168], 0x1 ;  /* 0x00005a0005007a11 */ /* 0x008fca00078808ff */
[----:B------:R2:W-:Y:S02]  /*3f90*/  STL [R1+0x5d4], R0 ;  /* 0x0005d40001007387 */ /* 0x0005e40000100800 */
[----:B--2---:R-:W-:-:S05]  /*3fa0*/  LEA R0, P5, R26, c[0x0][0x168], 0x1 ;  /* 0x00005a001a007a11 */ /* 0x004fca00078a08ff */
[----:B------:R0:W-:Y:S02]  /*3fb0*/  STL [R1+0x5c8], R0 ;  /* 0x0005c80001007387 */ /* 0x0001e40000100800 */
[----:B0-----:R-:W-:-:S05]  /*3fc0*/  LEA R0, P6, R23, c[0x0][0x168], 0x1 ;  /* 0x00005a0017007a11 */ /* 0x001fca00078c08ff */
[----:B------:R4:W-:Y:S02]  /*3fd0*/  STL [R1+0x5c0], R0 ;  /* 0x0005c00001007387 */ /* 0x0009e40000100800 */
[----:B----4-:R-:W-:-:S05]  /*3fe0*/  LEA R0, P0, R28, c[0x0][0x168], 0x1 ;  /* 0x00005a001c007a11 */ /* 0x010fca00078008ff */
[----:B------:R0:W-:Y:S02]  /*3ff0*/  STL [R1+0x5b4], R0 ;  /* 0x0005b40001007387 */ /* 0x0001e40000100800 */
[----:B0-----:R-:W-:-:S05]  /*4000*/  LEA R0, P1, R6, c[0x0][0x168], 0x1 ;  /* 0x00005a0006007a11 */ /* 0x001fca00078208ff */
[----:B------:R0:W-:Y:S02]  /*4010*/  STL [R1+0x5a8], R0 ;  /* 0x0005a80001007387 */ /* 0x0001e40000100800 */
[----:B0-----:R-:W-:Y:S02]  /*4020*/  LEA.HI.X.SX32 R0, R22, c[0x0][0x16c], 0x1, P2 ;  /* 0x00005b0016007a11 */ /* 0x001fe400010f0eff */
[----:B------:R-:W2:Y:S04]  /*4030*/  LDL.LU R22, [R1+0x8] ;  /* 0x0000080001167983 */ /* 0x000ea80000300800 */
[----:B------:R2:W-:Y:S01]  /*4040*/  STL [R1+0x5e0], R0 ;  /* 0x0005e00001007387 */ /* 0x0005e20000100800 */
[----:B------:R-:W-:Y:S01]  /*4050*/  LEA.HI.X.SX32 R25, R25, c[0x0][0x16c], 0x1, P3 ;  /* 0x00005b0019197a11 */ /* 0x000fe200018f0eff */
[----:B------:R-:W-:Y:S01]  /*4060*/  IMAD R24, R24, c[0x0][0x190], RZ ;  /* 0x0000640018187a24 */ /* 0x000fe200078e02ff */
[----:B--2---:R-:W-:-:S05]  /*4070*/  LEA R0, P2, R22, c[0x0][0x168], 0x1 ;  /* 0x00005a0016007a11 */ /* 0x004fca00078408ff */
[----:B------:R0:W-:Y:S04]  /*4080*/  STL [R1+0x5a0], R0 ;  /* 0x0005a00001007387 */ /* 0x0001e80000100800 */
[----:B0-----:R-:W2:Y:S04]  /*4090*/  LDL.LU R0, [R1+0x62c] ;  /* 0x00062c0001007983 */ /* 0x001ea80000300800 */
[----:B------:R0:W-:Y:S02]  /*40a0*/  STL [R1+0x5d8], R25 ;  /* 0x0005d81901007387 */ /* 0x0001e40000100800 */
[----:B0-----:R-:W-:-:S05]  /*40b0*/  LEA R25, P3, R24, c[0x0][0x168], 0x1 ;  /* 0x00005a0018197a11 */ /* 0x001fca00078608ff */
[----:B------:R0:W-:Y:S02]  /*40c0*/  STL [R1+0x598], R25 ;  /* 0x0005981901007387 */ /* 0x0001e40000100800 */
[----:B0-----:R-:W-:Y:S02]  /*40d0*/  LEA.HI.X.SX32 R25, R5, c[0x0][0x16c], 0x1, P4 ;  /* 0x00005b0005197a11 */ /* 0x001fe400020f0eff */
[----:B------:R-:W3:Y:S04]  /*40e0*/  LDL.LU R5, [R1+0x628] ;  /* 0x0006280001057983 */ /* 0x000ee80000300800 */
[----:B------:R0:W-:Y:S02]  /*40f0*/  STL [R1+0x5d0], R25 ;  /* 0x0005d01901007387 */ /* 0x0001e40000100800 */
[----:B0-----:R-:W-:-:S05]  /*4100*/  LEA R25, P4, R20, c[0x0][0x168], 0x1 ;  /* 0x00005a0014197a11 */ /* 0x001fca00078808ff */
[----:B------:R0:W-:Y:S01]  /*4110*/  STL [R1+0x590], R25 ;  /* 0x0005901901007387 */ /* 0x0001e20000100800 */
[----:B------:R-:W-:Y:S02]  /*4120*/  LEA.HI.X.SX32 R23, R23, c[0x0][0x16c], 0x1, P6 ;  /* 0x00005b0017177a11 */ /* 0x000fe400030f0eff */
[----:B0-----:R-:W-:Y:S02]  /*4130*/  LEA.HI.X.SX32 R25, R26, c[0x0][0x16c], 0x1, P5 ;  /* 0x00005b001a197a11 */ /* 0x001fe400028f0eff */
[----:B------:R-:W4:Y:S04]  /*4140*/  LDL.LU R26, [R1+0x624] ;  /* 0x00062400011a7983 */ /* 0x000f280000300800 */
[----:B------:R2:W-:Y:S01]  /*4150*/  STL [R1+0x5c4], R25 ;  /* 0x0005c41901007387 */ /* 0x0005e20000100800 */
[----:B------:R-:W-:Y:S01]  /*4160*/  IMAD R27, R27, c[0x0][0x190], RZ ;  /* 0x000064001b1b7a24 */ /* 0x000fe200078e02ff */
[----:B--2---:R-:W-:-:S05]  /*4170*/  LEA R25, P5, R0, c[0x0][0x168], 0x1 ;  /* 0x00005a0000197a11 */ /* 0x004fca00078a08ff */
[----:B------:R-:W-:Y:S04]  /*4180*/  STL [R1+0x588], R25 ;  /* 0x0005881901007387 */ /* 0x000fe80000100800 */
[----:B------:R0:W-:Y:S02]  /*4190*/  STL [R1+0x5bc], R23 ;  /* 0x0005bc1701007387 */ /* 0x0001e40000100800 */
[----:B0-----:R-:W-:Y:S02]  /*41a0*/  LEA.HI.X.SX32 R23, R28, c[0x0][0x16c], 0x1, P0 ;  /* 0x00005b001c177a11 */ /* 0x001fe400000f0eff */
[----:B------:R-:W2:Y:S01]  /*41b0*/  LDL.LU R28, [R1+0x620] ;  /* 0x00062000011c7983 */ /* 0x000ea20000300800 */
[----:B------:R-:W-:-:S05]  /*41c0*/  LEA R25, P6, R27, c[0x0][0x168], 0x1 ;  /* 0x00005a001b197a11 */ /* 0x000fca00078c08ff */
[----:B------:R-:W-:Y:S04]  /*41d0*/  STL [R1+0x580], R25 ;  /* 0x0005801901007387 */ /* 0x000fe80000100800 */
[----:B------:R0:W-:Y:S02]  /*41e0*/  STL [R1+0x5b0], R23 ;  /* 0x0005b01701007387 */ /* 0x0001e40000100800 */
[----:B0-----:R-:W-:Y:S02]  /*41f0*/  LEA.HI.X.SX32 R23, R6, c[0x0][0x16c], 0x1, P1 ;  /* 0x00005b0006177a11 */ /* 0x001fe400008f0eff */
[----:B------:R-:W2:Y:S01]  /*4200*/  LDL.LU R6, [R1+0x61c] ;  /* 0x00061c0001067983 */ /* 0x000ea20000300800 */
[----:B------:R-:W-:-:S05]  /*4210*/  IMAD R3, R3, c[0x0][0x190], RZ ;  /* 0x0000640003037a24 */ /* 0x000fca00078e02ff */
[----:B------:R-:W-:-:S05]  /*4220*/  LEA R25, P0, R3, c[0x0][0x168], 0x1 ;  /* 0x00005a0003197a11 */ /* 0x000fca00078008ff */
[----:B------:R4:W-:Y:S04]  /*4230*/  STL [R1+0x578], R25 ;  /* 0x0005781901007387 */ /* 0x0009e80000100800 */
[----:B------:R0:W-:Y:S01]  /*4240*/  STL [R1+0x5a4], R23 ;  /* 0x0005a41701007387 */ /* 0x0001e20000100800 */
[----:B----4-:R-:W-:Y:S02]  /*4250*/  LEA R25, P1, R26, c[0x0][0x168], 0x1 ;  /* 0x00005a001a197a11 */ /* 0x010fe400078208ff */
[----:B0-----:R-:W-:Y:S02]  /*4260*/  LEA.HI.X.SX32 R23, R22, c[0x0][0x16c], 0x1, P2 ;  /* 0x00005b0016177a11 */ /* 0x001fe400010f0eff */
[----:B---3--:R-:W-:Y:S01]  /*4270*/  LEA R22, P2, R5, c[0x0][0x168], 0x1 ;  /* 0x00005a0005167a11 */ /* 0x008fe200078408ff */
[----:B------:R-:W-:Y:S01]  /*4280*/  STL [R1+0x570], R25 ;  /* 0x0005701901007387 */ /* 0x000fe20000100800 */
[----:B------:R-:W-:-:S03]  /*4290*/  LEA.HI.X.SX32 R24, R24, c[0x0][0x16c], 0x1, P3 ;  /* 0x00005b0018187a11 */ /* 0x000fc600018f0eff */
[----:B------:R-:W-:Y:S04]  /*42a0*/  STL [R1+0x59c], R23 ;  /* 0x00059c1701007387 */ /* 0x000fe80000100800 */
[----:B------:R0:W-:Y:S04]  /*42b0*/  STL [R1+0x4c8], R22 ;  /* 0x0004c81601007387 */ /* 0x0001e80000100800 */
[----:B------:R-:W-:Y:S01]  /*42c0*/  STL [R1+0x594], R24 ;  /* 0x0005941801007387 */ /* 0x000fe20000100800 */
[----:B0-----:R-:W-:Y:S01]  /*42d0*/  LEA.HI.X.SX32 R22, R20, c[0x0][0x16c], 0x1, P4 ;  /* 0x00005b0014167a11 */ /* 0x001fe200020f0eff */
[----:B------:R-:W-:-:S05]  /*42e0*/  IMAD R15, R15, c[0x0][0x190], RZ ;  /* 0x000064000f0f7a24 */ /* 0x000fca00078e02ff */
[----:B------:R-:W-:Y:S01]  /*42f0*/  LEA R20, P4, R15, c[0x0][0x168], 0x1 ;  /* 0x00005a000f147a11 */ /* 0x000fe200078808ff */
[----:B------:R-:W-:Y:S02]  /*4300*/  IMAD R7, R7, c[0x0][0x190], RZ ;  /* 0x0000640007077a24 */ /* 0x000fe400078e02ff */
[----:B------:R-:W-:Y:S01]  /*4310*/  IMAD R8, R8, c[0x0][0x190], RZ ;  /* 0x0000640008087a24 */ /* 0x000fe200078e02ff */
[----:B--2---:R-:W-:-:S05]  /*4320*/  LEA R23, P3, R28, c[0x0][0x168], 0x1 ;  /* 0x00005a001c177a11 */ /* 0x004fca00078608ff */
[----:B------:R0:W-:Y:S04]  /*4330*/  STL [R1+0x4c0], R23 ;  /* 0x0004c01701007387 */ /* 0x0001e80000100800 */
[----:B------:R1:W-:Y:S01]  /*4340*/  STL [R1+0x58c], R22 ;  /* 0x00058c1601007387 */ /* 0x0003e20000100800 */
[----:B0-----:R-:W-:-:S03]  /*4350*/  LEA.HI.X.SX32 R23, R0, c[0x0][0x16c], 0x1, P5 ;  /* 0x00005b0000177a11 */ /* 0x001fc600028f0eff */
[----:B------:R-:W2:Y:S04]  /*4360*/  LDL.LU R0, [R1+0x618] ;  /* 0x0006180001007983 */ /* 0x000ea80000300800 */
[----:B------:R0:W-:Y:S01]  /*4370*/  STL [R1+0x4b8], R20 ;  /* 0x0004b81401007387 */ /* 0x0001e20000100800 */
[----:B-1----:R-:W-:-:S03]  /*4380*/  LEA R22, P5, R6, c[0x0][0x168], 0x1 ;  /* 0x00005a0006167a11 */ /* 0x002fc600078a08ff */
[----:B------:R1:W-:Y:S01]  /*4390*/  STL [R1+0x584], R23 ;  /* 0x0005841701007387 */ /* 0x0003e20000100800 */
[----:B0-----:R-:W-:-:S03]  /*43a0*/  LEA.HI.X.SX32 R20, R27, c[0x0][0x16c], 0x1, P6 ;  /* 0x00005b001b147a11 */ /* 0x001fc600030f0eff */
[----:B------:R0:W-:Y:S01]  /*43b0*/  STL [R1+0x4b0], R22 ;  /* 0x0004b01601007387 */ /* 0x0001e20000100800 */
[----:B------:R-:W-:Y:S01]  /*43c0*/  IMAD R14, R14, c[0x0][0x190], RZ ;  /* 0x000064000e0e7a24 */ /* 0x000fe200078e02ff */
[----:B-1----:R-:W-:Y:S02]  /*43d0*/  LEA R23, P6, R7, c[0x0][0x168], 0x1 ;  /* 0x00005a0007177a11 */ /* 0x002fe400078c08ff */
[----:B------:R1:W-:Y:S01]  /*43e0*/  STL [R1+0x57c], R20 ;  /* 0x00057c1401007387 */ /* 0x0003e20000100800 */
[----:B------:R-:W-:Y:S01]  /*43f0*/  IMAD R9, R9, c[0x0][0x190], RZ ;  /* 0x0000640009097a24 */ /* 0x000fe200078e02ff */
[----:B0-----:R-:W-:Y:S02]  /*4400*/  LEA.HI.X.SX32 R22, R3, c[0x0][0x16c], 0x1, P0 ;  /* 0x00005b0003167a11 */ /* 0x001fe400000f0eff */
[----:B------:R-:W-:Y:S01]  /*4410*/  STL [R1+0x4a8], R23 ;  /* 0x0004a81701007387 */ /* 0x000fe20000100800 */
[----:B------:R-:W-:Y:S02]  /*4420*/  LEA.HI.X.SX32 R3, R26, c[0x0][0x16c], 0x1, P1 ;  /* 0x00005b001a037a11 */ /* 0x000fe400008f0eff */
[----:B-1----:R-:W-:Y:S01]  /*4430*/  LEA R20, P0, R8, c[0x0][0x168], 0x1 ;  /* 0x00005a0008147a11 */ /* 0x002fe200078008ff */
[----:B------:R0:W-:Y:S01]  /*4440*/  STL [R1+0x574], R22 ;  /* 0x0005741601007387 */ /* 0x0001e20000100800 */
[----:B------:R-:W-:-:S03]  /*4450*/  IMAD R10, R10, c[0x0][0x190], RZ ;  /* 0x000064000a0a7a24 */ /* 0x000fc600078e02ff */
[----:B------:R1:W-:Y:S04]  /*4460*/  STL [R1+0x4a0], R20 ;  /* 0x0004a01401007387 */ /* 0x0003e80000100800 */
[----:B------:R3:W-:Y:S01]  /*4470*/  STL [R1+0x4cc], R3 ;  /* 0x0004cc0301007387 */ /* 0x0007e20000100800 */
[----:B0-----:R-:W-:Y:S02]  /*4480*/  LEA R22, P1, R14, c[0x0][0x168], 0x1 ;  /* 0x00005a000e167a11 */ /* 0x001fe400078208ff */
[----:B-1----:R-:W-:-:S03]  /*4490*/  LEA.HI.X.SX32 R20, R5, c[0x0][0x16c], 0x1, P2 ;  /* 0x00005b0005147a11 */ /* 0x002fc600010f0eff */
[----:B------:R-:W-:Y:S01]  /*44a0*/  STL [R1+0x498], R22 ;  /* 0x0004981601007387 */ /* 0x000fe20000100800 */
[----:B---3--:R-:W-:-:S03]  /*44b0*/  LEA R3, P2, R9, c[0x0][0x168], 0x1 ;  /* 0x00005a0009037a11 */ /* 0x008fc600078408ff */
[----:B------:R0:W-:Y:S01]  /*44c0*/  STL [R1+0x4c4], R20 ;  /* 0x0004c41401007387 */ /* 0x0001e20000100800 */
[----:B------:R-:W-:Y:S01]  /*44d0*/  LEA.HI.X.SX32 R5, R28, c[0x0][0x16c], 0x1, P3 ;  /* 0x00005b001c057a11 */ /* 0x000fe200018f0eff */
[----:B------:R-:W-:Y:S02]  /*44e0*/  IMAD R16, R16, c[0x0][0x190], RZ ;  /* 0x0000640010107a24 */ /* 0x000fe400078e02ff */
[----:B------:R1:W5:Y:S01]  /*44f0*/  LDL.LU R28, [R1+0x614] ;  /* 0x00061400011c7983 */ /* 0x0003620000300800 */
[----:B------:R-:W-:-:S03]  /*4500*/  IMAD R13, R13, c[0x0][0x190], RZ ;  /* 0x000064000d0d7a24 */ /* 0x000fc600078e02ff */
[----:B------:R3:W-:Y:S01]  /*4510*/  STL [R1+0x490], R3 ;  /* 0x0004900301007387 */ /* 0x0007e20000100800 */
[----:B0-----:R-:W-:-:S03]  /*4520*/  LEA R20, P3, R10, c[0x0][0x168], 0x1 ;  /* 0x00005a000a147a11 */ /* 0x001fc600078608ff */
[----:B------:R0:W-:Y:S01]  /*4530*/  STL [R1+0x4bc], R5 ;  /* 0x0004bc0501007387 */ /* 0x0001e20000100800 */
[----:B------:R-:W-:Y:S02]  /*4540*/  LEA.HI.X.SX32 R6, R6, c[0x0][0x16c], 0x1, P5 ;  /* 0x00005b0006067a11 */ /* 0x000fe400028f0eff */
[----:B---3--:R-:W-:Y:S01]  /*4550*/  LEA.HI.X.SX32 R3, R15, c[0x0][0x16c], 0x1, P4 ;  /* 0x00005b000f037a11 */ /* 0x008fe200020f0eff */
[----:B------:R-:W-:Y:S01]  /*4560*/  STL [R1+0x488], R20 ;  /* 0x0004881401007387 */ /* 0x000fe20000100800 */
[----:B------:R-:W-:Y:S01]  /*4570*/  IMAD R17, R17, c[0x0][0x190], RZ ;  /* 0x0000640011117a24 */ /* 0x000fe200078e02ff */
[----:B0-----:R-:W-:Y:S02]  /*4580*/  LEA R5, P4, R16, c[0x0][0x168], 0x1 ;  /* 0x00005a0010057a11 */ /* 0x001fe400078808ff */
[----:B------:R0:W-:Y:S01]  /*4590*/  STL [R1+0x4b4], R3 ;  /* 0x0004b40301007387 */ /* 0x0001e20000100800 */
[----:B------:R-:W-:-:S03]  /*45a0*/  IMAD R18, R18, c[0x0][0x190], RZ ;  /* 0x0000640012127a24 */ /* 0x000fc600078e02ff */
[----:B------:R3:W-:Y:S01]  /*45b0*/  STL [R1+0x480], R5 ;  /* 0x0004800501007387 */ /* 0x0007e20000100800 */
[----:B0-----:R-:W-:-:S03]  /*45c0*/  LEA R3, P5, R13, c[0x0][0x168], 0x1 ;  /* 0x00005a000d037a11 */ /* 0x001fc600078a08ff */
[----:B------:R0:W-:Y:S01]  /*45d0*/  STL [R1+0x4ac], R6 ;  /* 0x0004ac0601007387 */ /* 0x0001e20000100800 */
[----:B---3--:R-:W-:-:S03]  /*45e0*/  LEA.HI.X.SX32 R5, R7, c[0x0][0x16c], 0x1, P6 ;  /* 0x00005b0007057a11 */ /* 0x008fc600030f0eff */
[----:B------:R3:W-:Y:S01]  /*45f0*/  STL [R1+0x478], R3 ;  /* 0x0004780301007387 */ /* 0x0007e20000100800 */
[----:B------:R-:W-:Y:S01]  /*4600*/  IMAD R19, R19, c[0x0][0x190], RZ ;  /* 0x0000640013137a24 */ /* 0x000fe200078e02ff */
[----:B0-----:R-:W-:Y:S02]  /*4610*/  LEA R6, P6, R17, c[0x0][0x168], 0x1 ;  /* 0x00005a0011067a11 */ /* 0x001fe400078c08ff */
[----:B------:R0:W-:Y:S01]  /*4620*/  STL [R1+0x4a4], R5 ;  /* 0x0004a40501007387 */ /* 0x0001e20000100800 */
[----:B---3--:R-:W-:-:S03]  /*4630*/  LEA.HI.X.SX32 R3, R8, c[0x0][0x16c], 0x1, P0 ;  /* 0x00005b0008037a11 */ /* 0x008fc600000f0eff */
[----:B------:R3:W-:Y:S04]  /*4640*/  STL [R1+0x470], R6 ;  /* 0x0004700601007387 */ /* 0x0007e80000100800 */
[----:B------:R4:W-:Y:S01]  /*4650*/  STL [R1+0x49c], R3 ;  /* 0x00049c0301007387 */ /* 0x0009e20000100800 */
[----:B0-----:R-:W-:Y:S02]  /*4660*/  LEA R5, P0, R18, c[0x0][0x168], 0x1 ;  /* 0x00005a0012057a11 */ /* 0x001fe400078008ff */
[----:B---3--:R-:W-:-:S03]  /*4670*/  LEA.HI.X.SX32 R6, R14, c[0x0][0x16c], 0x1, P1 ;  /* 0x00005b000e067a11 */ /* 0x008fc600008f0eff */
[----:B------:R-:W-:Y:S01]  /*4680*/  STL [R1+0x468], R5 ;  /* 0x0004680501007387 */ /* 0x000fe20000100800 */
[----:B----4-:R-:W-:-:S03]  /*4690*/  LEA R3, P1, R19, c[0x0][0x168], 0x1 ;  /* 0x00005a0013037a11 */ /* 0x010fc600078208ff */
[----:B------:R-:W-:Y:S04]  /*46a0*/  STL [R1+0x494], R6 ;  /* 0x0004940601007387 */ /* 0x000fe80000100800 */
[----:B------:R0:W-:Y:S02]  /*46b0*/  STL [R1+0x8], R3 ;  /* 0x0000080301007387 */ /* 0x0001e40000100800 */
[----:B0-----:R-:W-:Y:S02]  /*46c0*/  LEA.HI.X.SX32 R3, R10, c[0x0][0x16c], 0x1, P3 ;  /* 0x00005b000a037a11 */ /* 0x001fe400018f0eff */
[----:B------:R-:W-:-:S04]  /*46d0*/  LEA R24, P3, R29, c[0x0][0x168], 0x1 ;  /* 0x00005a001d187a11 */ /* 0x000fc800078608ff */
[----:B------:R-:W-:Y:S02]  /*46e0*/  LEA.HI.X.SX32 R23, R29, c[0x0][0x16c], 0x1, P3 ;  /* 0x00005b001d177a11 */ /* 0x000fe400018f0eff */
[----:B------:R-:W0:Y:S01]  /*46f0*/  S2R R29, SR_TID.X ;  /* 0x00000000001d7919 */ /* 0x000e220000002100 */
[----:B------:R-:W-:-:S05]  /*4700*/  LEA.HI.X.SX32 R5, R9, c[0x0][0x16c], 0x1, P2 ;  /* 0x00005b0009057a11 */ /* 0x000fca00010f0eff */
[----:B------:R3:W-:Y:S04]  /*4710*/  STL [R1+0x48c], R5 ;  /* 0x00048c0501007387 */ /* 0x0007e80000100800 */
[----:B------:R4:W-:Y:S01]  /*4720*/  STL [R1+0x484], R3 ;  /* 0x0004840301007387 */ /* 0x0009e20000100800 */
[----:B------:R-:W-:Y:S02]  /*4730*/  LEA.HI.X.SX32 R6, R17, c[0x0][0x16c], 0x1, P6 ;  /* 0x00005b0011067a11 */ /* 0x000fe400030f0eff */
[----:B---3--:R-:W-:Y:S02]  /*4740*/  LEA.HI.X.SX32 R5, R16, c[0x0][0x16c], 0x1, P4 ;  /* 0x00005b0010057a11 */ /* 0x008fe400020f0eff */
[----:B----4-:R-:W-:-:S03]  /*4750*/  LEA.HI.X.SX32 R3, R13, c[0x0][0x16c], 0x1, P5 ;  /* 0x00005b000d037a11 */ /* 0x010fc600028f0eff */
[----:B------:R3:W-:Y:S04]  /*4760*/  STL [R1+0x47c], R5 ;  /* 0x00047c0501007387 */ /* 0x0007e80000100800 */
[----:B------:R4:W-:Y:S01]  /*4770*/  STL [R1+0x474], R3 ;  /* 0x0004740301007387 */ /* 0x0009e20000100800 */
[----:B---3--:R-:W-:-:S03]  /*4780*/  LEA.HI.X.SX32 R5, R18, c[0x0][0x16c], 0x1, P0 ;  /* 0x00005b0012057a11 */ /* 0x008fc600000f0eff */
[----:B------:R-:W-:Y:S01]  /*4790*/  STL [R1+0x46c], R6 ;  /* 0x00046c0601007387 */ /* 0x000fe20000100800 */
[----:B----4-:R-:W-:-:S03]  /*47a0*/  LEA.HI.X.SX32 R3, R19, c[0x0][0x16c], 0x1, P1 ;  /* 0x00005b0013037a11 */ /* 0x010fc600008f0eff */
[----:B------:R-:W-:Y:S01]  /*47b0*/  STL [R1+0x14], R5 ;  /* 0x0000140501007387 */ /* 0x000fe20000100800 */
[----:B0-----:R-:W-:-:S03]  /*47c0*/  LOP3.LUT R29, R29, 0xff, RZ, 0xc0, !PT ;  /* 0x000000ff1d1d7812 */ /* 0x001fc600078ec0ff */
[----:B------:R0:W-:Y:S04]  /*47d0*/  STL [R1], R3 ;  /* 0x0000000301007387 */ /* 0x0001e80000100800 */
[----:B------:R1:W-:Y:S04]  /*47e0*/  STL [R1+0x40c], RZ ;  /* 0x00040cff01007387 */ /* 0x0003e80000100800 */
[----:B------:R1:W-:Y:S04]  /*47f0*/  STL [R1+0x3f0], RZ ;  /* 0x0003f0ff01007387 */ /* 0x0003e80000100800 */
[----:B------:R1:W-:Y:S01]  /*4800*/  STL [R1+0x3f4], RZ ;  /* 0x0003f4ff01007387 */ /* 0x0003e20000100800 */
[----:B------:R-:W-:-:S03]  /*4810*/  IMAD.SHL.U32 R29, R29, 0x2, RZ ;  /* 0x000000021d1d7824 */ /* 0x000fc600078e00ff */
[----:B------:R1:W-:Y:S04]  /*4820*/  STL [R1+0x3f8], RZ ;  /* 0x0003f8ff01007387 */ /* 0x0003e80000100800 */
[----:B------:R1:W-:Y:S04]  /*4830*/  STL [R1+0x3fc], RZ ;  /* 0x0003fcff01007387 */ /* 0x0003e80000100800 */
[----:B------:R1:W-:Y:S04]  /*4840*/  STL [R1+0x3e0], RZ ;  /* 0x0003e0ff01007387 */ /* 0x0003e80000100800 */
[----:B------:R1:W-:Y:S04]  /*4850*/  STL [R1+0x3e4], RZ ;  /* 0x0003e4ff01007387 */ /* 0x0003e80000100800 */
[----:B------:R1:W-:Y:S01]  /*4860*/  STL [R1+0x3e8], RZ ;  /* 0x0003e8ff01007387 */ /* 0x0003e20000100800 */
[----:B0-----:R-:W-:-:S03]  /*4870*/  LOP3.LUT R3, R29, 0x20, RZ, 0x3c, !PT ;  /* 0x000000201d037812 */ /* 0x001fc600078e3cff */
[----:B------:R1:W-:Y:S01]  /*4880*/  STL [R1+0x3ec], RZ ;  /* 0x0003ecff01007387 */ /* 0x0003e20000100800 */
[----:B------:R-:W-:-:S03]  /*4890*/  LOP3.LUT R3, R29, 0x50, RZ, 0x3c, !PT ;  /* 0x000000501d037812 */ /* 0x000fc600078e3cff */
        /* <DEDUP_REMOVED lines=8> */
[----:B------:R-:W-:-:S02]  /*4920*/  IMAD R21, R21, c[0x0][0x190], RZ ;  /* 0x0000640015157a24 */ /* 0x000fc400078e02ff */
[----:B------:R-:W-:Y:S02]  /*4930*/  IMAD R12, R12, c[0x0][0x190], RZ ;  /* 0x000064000c0c7a24 */ /* 0x000fe400078e02ff */
[----:B------:R-:W-:Y:S01]  /*4940*/  IMAD R11, R11, c[0x0][0x190], RZ ;  /* 0x000064000b0b7a24 */ /* 0x000fe200078e02ff */
[----:B------:R-:W-:Y:S02]  /*4950*/  LEA R22, P4, R21, c[0x0][0x168], 0x1 ;  /* 0x00005a0015167a11 */ /* 0x000fe400078808ff */
[----:B------:R-:W-:Y:S02]  /*4960*/  LEA R26, P2, R12, c[0x0][0x168], 0x1 ;  /* 0x00005a000c1a7a11 */ /* 0x000fe400078408ff */
[----:B------:R-:W-:Y:S02]  /*4970*/  LEA R20, P5, R11, c[0x0][0x168], 0x1 ;  /* 0x00005a000b147a11 */ /* 0x000fe400078a08ff */
[C---:B------:R-:W-:Y:S02]  /*4980*/  LOP3.LUT R5, R29.reuse, 0x10, RZ, 0x3c, !PT ;  /* 0x000000101d057812 */ /* 0x040fe400078e3cff */
[----:B------:R-:W-:-:S02]  /*4990*/  LOP3.LUT R6, R29, 0x30, RZ, 0x3c, !PT ;  /* 0x000000301d067812 */ /* 0x000fc400078e3cff */
[----:B------:R-:W-:Y:S02]  /*49a0*/  LOP3.LUT R5, R29, 0x40, RZ, 0x3c, !PT ;  /* 0x000000401d057812 */ /* 0x000fe400078e3cff */
[----:B------:R-:W-:Y:S02]  /*49b0*/  LEA.HI.X.SX32 R25, R12, c[0x0][0x16c], 0x1, P2 ;  /* 0x00005b000c197a11 */ /* 0x000fe400010f0eff */
[----:B------:R-:W-:Y:S02]  /*49c0*/  LEA.HI.X.SX32 R21, R21, c[0x0][0x16c], 0x1, P4 ;  /* 0x00005b0015157a11 */ /* 0x000fe400020f0eff */
[----:B------:R-:W-:Y:S02]  /*49d0*/  LEA.HI.X.SX32 R19, R11, c[0x0][0x16c], 0x1, P5 ;  /* 0x00005b000b137a11 */ /* 0x000fe400028f0eff */
[C---:B------:R-:W-:Y:S02]  /*49e0*/  LOP3.LUT R6, R29.reuse, 0x60, RZ, 0x3c, !PT ;  /* 0x000000601d067812 */ /* 0x040fe400078e3cff */
[----:B------:R-:W-:-:S02]  /*49f0*/  LOP3.LUT R5, R29, 0x70, RZ, 0x3c, !PT ;  /* 0x000000701d057812 */ /* 0x000fc400078e3cff */
[----:B--2---:R-:W-:Y:S02]  /*4a00*/  LOP3.LUT R3, R0, 0x40, RZ, 0x3c, !PT ;  /* 0x0000004000037812 */ /* 0x004fe400078e3cff */
[----:B------:R1:W5:Y:S04]  /*4a10*/  LDL.LU R0, [R1+0x610] ;  /* 0x0006100001007983 */ /* 0x0003680000300800 */
[----:B------:R1:W-:Y:S02]  /*4a20*/  STL [R1+0x458], R3 ;  /* 0x0004580301007387 */ /* 0x0003e40000100800 */
.L_x_3:
[C---:B-----5:R-:W-:Y:S01]  /*4a30*/  ISETP.GT.AND P0, PT, R0.reuse, RZ, PT ;  /* 0x000000ff0000720c */ /* 0x060fe20003f04270 */
[----:B------:R-:W-:Y:S01]  /*4a40*/  IMAD.MOV.U32 R5, RZ, RZ, c[0x0][0x188] ;  /* 0x00006200ff057624 */ /* 0x000fe200078e00ff */
[----:B------:R-:W-:Y:S01]  /*4a50*/  PRMT R8, RZ, 0x7610, R8 ;  /* 0x00007610ff087816 */ /* 0x000fe20000000008 */
[----:B-1----:R-:W-:Y:S01]  /*4a60*/  IMAD.MOV.U32 R3, RZ, RZ, R2 ;  /* 0x000000ffff037224 */ /* 0x002fe200078e0002 */
[C---:B------:R-:W-:Y:S01]  /*4a70*/  ISETP.GT.AND P1, PT, R0.reuse, 0x8, PT ;  /* 0x000000080000780c */ /* 0x040fe20003f24270 */
[----:B------:R-:W-:Y:S01]  /*4a80*/  IMAD.MOV.U32 R2, RZ, RZ, R4 ;  /* 0x000000ffff027224 */ /* 0x000fe200078e0004 */
[----:B------:R-:W-:Y:S01]  /*4a90*/  STL [R1+0xea4], R20 ;  /* 0x000ea41401007387 */ /* 0x000fe20000100800 */
[----:B------:R-:W-:Y:S01]  /*4aa0*/  IMAD.SHL.U32 R5, R5, 0x8, RZ ;  /* 0x0000000805057824 */ /* 0x000fe200078e00ff */
[----:B------:R-:W-:Y:S01]  /*4ab0*/  PRMT R9, RZ, 0x7610, R9 ;  /* 0x00007610ff097816 */ /* 0x000fe20000000009 */
[----:B------:R-:W-:Y:S01]  /*4ac0*/  IMAD.MOV.U32 R6, RZ, RZ, c[0x0][0x188] ;  /* 0x00006200ff067624 */ /* 0x000fe200078e00ff */
[----:B------:R-:W-:Y:S01]  /*4ad0*/  PRMT R10, RZ, 0x7610, R10 ;  /* 0x00007610ff0a7816 */ /* 0x000fe2000000000a */
[----:B------:R-:W-:Y:S01]  /*4ae0*/  IMAD.WIDE R4, R5, 0x2, R2 ;  /* 0x0000000205047825 */ /* 0x000fe200078e0202 */
[----:B------:R-:W-:Y:S01]  /*4af0*/  PRMT R11, RZ, 0x7610, R11 ;  /* 0x00007610ff0b7816 */ /* 0x000fe2000000000b */
[----:B------:R-:W2:Y:S01]  /*4b00*/  @P0 LDG.E.U16 R8, [R2.64] ;  /* 0x0000000402080981 */ /* 0x000ea2000c1e1500 */
[----:B------:R-:W-:Y:S01]  /*4b10*/  ISETP.GT.AND P0, PT, R0, 0x10, PT ;  /* 0x000000100000780c */ /* 0x000fe20003f04270 */
[----:B------:R-:W-:-:S02]  /*4b20*/  IMAD.SHL.U32 R6, R6, 0x10, RZ ;  /* 0x0000001006067824 */ /* 0x000fc400078e00ff */
[----:B------:R0:W2:Y:S01]  /*4b30*/  @P1 LDG.E.U16 R9, [R4.64] ;  /* 0x0000000404091981 */ /* 0x0000a2000c1e1500 */
[----:B------:R-:W-:Y:S01]  /*4b40*/  ISETP.GT.AND P1, PT, R0, 0x18, PT ;  /* 0x000000180000780c */ /* 0x000fe20003f24270 */
[----:B------:R-:W-:Y:S01]  /*4b50*/  IMAD.MOV.U32 R7, RZ, RZ, c[0x0][0x188] ;  /* 0x00006200ff077624 */ /* 0x000fe200078e00ff */
[----:B------:R-:W-:Y:S01]  /*4b60*/  PRMT R12, RZ, 0x7610, R12 ;  /* 0x00007610ff0c7816 */ /* 0x000fe2000000000c */
[----:B------:R-:W-:Y:S01]  /*4b70*/  STL [R1+0xea8], R20 ;  /* 0x000ea81401007387 */ /* 0x000fe20000100800 */
[----:B0-----:R-:W-:Y:S01]  /*4b80*/  IMAD.WIDE R4, R6, 0x2, R2 ;  /* 0x0000000206047825 */ /* 0x001fe200078e0202 */
[----:B------:R-:W-:Y:S02]  /*4b90*/  PRMT R13, RZ, 0x7610, R13 ;  /* 0x00007610ff0d7816 */ /* 0x000fe4000000000d */
[----:B------:R-:W-:Y:S01]  /*4ba0*/  STL [R1+0xeac], R20 ;  /* 0x000eac1401007387 */ /* 0x000fe20000100800 */
[----:B------:R-:W-:-:S03]  /*4bb0*/  IMAD.MOV.U32 R6, RZ, RZ, c[0x0][0x188] ;  /* 0x00006200ff067624 */ /* 0x000fc600078e00ff */
[----:B------:R0:W3:Y:S01]  /*4bc0*/  @P0 LDG.E.U16 R10, [R4.64] ;  /* 0x00000004040a0981 */ /* 0x0000e2000c1e1500 */
[----:B------:R-:W-:Y:S01]  /*4bd0*/  IMAD R6, R6, 0x18, RZ ;  /* 0x0000001806067824 */ /* 0x000fe200078e02ff */
[----:B------:R-:W-:Y:S01]  /*4be0*/  ISETP.GT.AND P0, PT, R0, 0x1, PT ;  /* 0x000000010000780c */ /* 0x000fe20003f04270 */
[----:B------:R-:W-:Y:S01]  /*4bf0*/  IMAD R7, R7, 0x9, RZ ;  /* 0x0000000907077824 */ /* 0x000fe200078e02ff */
[----:B------:R-:W-:Y:S01]  /*4c00*/  PRMT R14, RZ, 0x7610, R14 ;  /* 0x00007610ff0e7816 */ /* 0x000fe2000000000e */
[----:B------:R-:W-:Y:S01]  /*4c10*/  STL [R1+0xeb0], R20 ;  /* 0x000eb01401007387 */ /* 0x000fe20000100800 */
[----:B0-----:R-:W-:Y:S01]  /*4c20*/  IMAD.WIDE R4, R6, 0x2, R2 ;  /* 0x0000000206047825 */ /* 0x001fe200078e0202 */
[----:B------:R-:W-:Y:S02]  /*4c30*/  PRMT R15, RZ, 0x7610, R15 ;  /* 0x00007610ff0f7816 */ /* 0x000fe4000000000f */
[----:B------:R-:W-:Y:S01]  /*4c40*/  STL [R1+0xeb4], R20 ;  /* 0x000eb41401007387 */ /* 0x000fe20000100800 */
[----:B------:R-:W-:-:S03]  /*4c50*/  IMAD.MOV.U32 R6, RZ, RZ, c[0x0][0x188] ;  /* 0x00006200ff067624 */ /* 0x000fc600078e00ff */
[----:B------:R0:W3:Y:S01]  /*4c60*/  @P1 LDG.E.U16 R11, [R4.64] ;  /* 0x00000004040b1981 */ /* 0x0000e2000c1e1500 */
[----:B------:R-:W-:Y:S02]  /*4c70*/  ISETP.GT.AND P1, PT, R0, 0x9, PT ;  /* 0x000000090000780c */ /* 0x000fe40003f24270 */
[----:B------:R-:W-:Y:S01]  /*4c80*/  PRMT R16, RZ, 0x7610, R16 ;  /* 0x00007610ff107816 */ /* 0x000fe20000000010 */
[----:B------:R-:W-:Y:S04]  /*4c90*/  STL [R1+0xeb8], R20 ;  /* 0x000eb81401007387 */ /* 0x000fe80000100800 */
[----:B------:R-:W-:Y:S01]  /*4ca0*/  STL [R1+0xebc], R20 ;  /* 0x000ebc1401007387 */ /* 0x000fe20000100800 */
[----:B0-----:R-:W-:-:S03]  /*4cb0*/  IMAD.WIDE R4, R6, 0x2, R2 ;  /* 0x0000000206047825 */ /* 0x001fc600078e0202 */
[----:B------:R-:W-:Y:S04]  /*4cc0*/  STL [R1+0xea0], R19 ;  /* 0x000ea01301007387 */ /* 0x000fe80000100800 */
[----:B------:R0:W4:Y:S01]  /*4cd0*/  @P0 LDG.E.U16 R12, [R4.64] ;  /* 0x00000004040c0981 */ /* 0x000122000c1e1500 */
[----:B------:R-:W-:Y:S01]  /*4ce0*/  ISETP.GT.AND P0, PT, R0, 0x11, PT ;  /* 0x000000110000780c */ /* 0x000fe20003f04270 */
[----:B------:R-:W-:Y:S02]  /*4cf0*/  IMAD.SHL.U32 R6, R6, 0x2, RZ ;  /* 0x0000000206067824 */ /* 0x000fe400078e00ff */
[----:B------:R-:W-:Y:S04]  /*4d00*/  STL [R1+0xe9c], R22 ;  /* 0x000e9c1601007387 */ /* 0x000fe80000100800 */
[----:B------:R-:W-:Y:S01]  /*4d10*/  STL [R1+0xe98], R21 ;  /* 0x000e981501007387 */ /* 0x000fe20000100800 */
[----:B0-----:R-:W-:-:S03]  /*4d20*/  IMAD.WIDE R4, R7, 0x2, R2 ;  /* 0x0000000207047825 */ /* 0x001fc600078e0202 */
[----:B------:R-:W-:Y:S01]  /*4d30*/  STL [R1+0xe94], R24 ;  /* 0x000e941801007387 */ /* 0x000fe20000100800 */
[----:B------:R-:W-:-:S03]  /*4d40*/  IMAD.MOV.U32 R7, RZ, RZ, c[0x0][0x188] ;  /* 0x00006200ff077624 */ /* 0x000fc600078e00ff */
[----:B------:R0:W4:Y:S01]  /*4d50*/  @P1 LDG.E.U16 R13, [R4.64] ;  /* 0x00000004040d1981 */ /* 0x000122000c1e1500 */
[----:B------:R-:W-:Y:S01]  /*4d60*/  IMAD R7, R7, 0x11, RZ ;  /* 0x0000001107077824 */ /* 0x000fe200078e02ff */
[----:B------:R-:W-:Y:S02]  /*4d70*/  ISETP.GT.AND P1, PT, R0, 0x19, PT ;  /* 0x000000190000780c */ /* 0x000fe40003f24270 */
        /* <DEDUP_REMOVED lines=11> */
[----:B------:R0:W-:Y:S04]  /*4e30*/  STL.64 [R1+0xe80], R28 ;  /* 0x000e801c01007387 */ /* 0x0001e80000100a00 */
[----:B------:R1:W4:Y:S01]  /*4e40*/  @P1 LDG.E.U16 R15, [R4.64] ;  /* 0x00000004040f1981 */ /* 0x000322000c1e1500 */
[----:B------:R-:W-:Y:S01]  /*4e50*/  ISETP.GT.AND P1, PT, R0, 0x3, PT ;  /* 0x000000030000780c */ /* 0x000fe20003f24270 */
[----:B-1----:R-:W-:-:S05]  /*4e60*/  IMAD.WIDE R4, R6, 0x2, R2 ;  /* 0x0000000206047825 */ /* 0x002fca00078e0202 */
[----:B------:R1:W4:Y:S01]  /*4e70*/  @P0 LDG.E.U16 R16, [R4.64] ;  /* 0x0000000404100981 */ /* 0x000322000c1e1500 */
[----:B0-----:R-:W-:Y:S01]  /*4e80*/  PRMT R28, RZ, 0x7610, R28 ;  /* 0x00007610ff1c7816 */ /* 0x001fe2000000001c */
[----:B-1----:R-:W-:-:S04]  /*4e90*/  IMAD.MOV.U32 R5, RZ, RZ, c[0x0][0x188] ;  /* 0x00006200ff057624 */ /* 0x002fc800078e00ff */
[----:B------:R-:W-:-:S04]  /*4ea0*/  IMAD R5, R5, 0x3, RZ ;  /* 0x0000000305057824 */ /* 0x000fc800078e02ff */
[----:B------:R-:W-:-:S05]  /*4eb0*/  IMAD.WIDE R4, R5, 0x2, R2 ;  /* 0x0000000205047825 */ /* 0x000fca00078e0202 */
[----:B------:R-:W4:Y:S01]  /*4ec0*/  @P1 LDG.E.U16 R28, [R4.64] ;  /* 0x00000004041c1981 */ /* 0x000f22000c1e1500 */
[----:B------:R-:W-:Y:S02]  /*4ed0*/  ISETP.GT.AND P0, PT, R0, 0x4, PT ;  /* 0x000000040000780c */ /* 0x000fe40003f04270 */
[----:B------:R-:W-:Y:S01]  /*4ee0*/  PRMT R20, RZ, 0x7610, R20 ;  /* 0x00007610ff147816 */ /* 0x000fe20000000014 */
[----:B--2---:R-:W-:Y:S04]  /*4ef0*/  STL.64 [R1+0xe68], R8 ;  /* 0x000e680801007387 */ /* 0x004fe80000100a00 */
[----:B---3--:R-:W-:Y:S04]  /*4f00*/  STL.64 [R1+0xe70], R10 ;  /* 0x000e700a01007387 */ /* 0x008fe80000100a00 */
[----:B----4-:R0:W-:Y:S02]  /*4f10*/  STL [R1+0xc], R28 ;  /* 0x00000c1c01007387 */ /* 0x0101e40000100800 */
[----:B0-----:R-:W-:-:S04]  /*4f20*/  IMAD.MOV.U32 R28, RZ, RZ, c[0x0][0x188] ;  /* 0x00006200ff1c7624 */ /* 0x001fc800078e00ff */
[----:B------:R-:W-:-:S04]  /*4f30*/  IMAD.SHL.U32 R28, R28, 0x4, RZ ;  /* 0x000000041c1c7824 */ /* 0x000fc800078e00ff */
[----:B------:R-:W-:-:S05]  /*4f40*/  IMAD.WIDE R4, R28, 0x2, R2 ;  /* 0x000000021c047825 */ /* 0x000fca00078e0202 */
[----:B------:R-:W2:Y:S01]  /*4f50*/  @P0 LDG.E.U16 R20, [R4.64] ;  /* 0x0000000404140981 */ /* 0x000ea2000c1e1500 */
[----:B------:R-:W-:Y:S01]  /*4f60*/  ISETP.GT.AND P2, PT, R0, 0xa, PT ;  /* 0x0000000a0000780c */ /* 0x000fe20003f44270 */
[----:B------:R-:W-:Y:S01]  /*4f70*/  IMAD.MOV.U32 R7, RZ, RZ, c[0x0][0x188] ;  /* 0x00006200ff077624 */ /* 0x000fe200078e00ff */
[----:B------:R-:W-:-:S03]  /*4f80*/  PRMT R18, RZ, 0x7610, R18 ;  /* 0x00007610ff127816 */ /* 0x000fc60000000012 */
[----:B------:R-:W-:-:S04]  /*4f90*/  IMAD R7, R7, 0xa, RZ ;  /* 0x0000000a07077824 */ /* 0x000fc800078e02ff */
[----:B------:R-:W-:Y:S01]  /*4fa0*/  IMAD.WIDE R6, R7, 0x2, R2 ;  /* 0x0000000207067825 */ /* 0x000fe200078e0202 */
[----:B------:R-:W-:-:S04]  /*4fb0*/  ISETP.GT.AND P3, PT, R0, 0x12, PT ;  /* 0x000000120000780c */ /* 0x000fc80003f64270 */
[----:B------:R0:W3:Y:S04]  /*4fc0*/  @P2 LDG.E.U16 R18, [R6.64] ;  /* 0x0000000406122981 */ /* 0x0000e8000c1e1500 */
[----:B--2---:R1:W-:Y:S04]  /*4fd0*/  STL [R1+0x34], R20 ;  /* 0x0000341401007387 */ /* 0x0043e80000100800 */
[----:B-1----:R-:W2:Y:S01]  /*4fe0*/  LDL.LU R20, [R1+0xebc] ;  /* 0x000ebc0001147983 */ /* 0x002ea20000300800 */
[----:B0-----:R-:W-:Y:S02]  /*4ff0*/  IMAD.MOV.U32 R7, RZ, RZ, c[0x0][0x188] ;  /* 0x00006200ff077624 */ /* 0x001fe400078e00ff */
[----:B------:R-:W-:-:S02]  /*5000*/  IMAD.MOV.U32 R28, RZ, RZ, c[0x0][0x188] ;  /* 0x00006200ff1c7624 */ /* 0x000fc400078e00ff */
[----:B------:R-:W-:Y:S01]  /*5010*/  IMAD R7, R7, 0x12, RZ ;  /* 0x0000001207077824 */ /* 0x000fe200078e02ff */
[----:B------:R-:W-:Y:S01]  /*5020*/  PRMT R17, RZ, 0x7610, R17 ;  /* 0x00007610ff117816 */ /* 0x000fe20000000011 */
[----:B------:R-:W-:Y:S01]  /*5030*/  IMAD R28, R28, 0x1a, RZ ;  /* 0x0000001a1c1c7824 */ /* 0x000fe200078e02ff */
[C---:B------:R-:W-:Y:S01]  /*5040*/  ISETP.GT.AND P1, PT, R0.reuse, 0x1a, PT ;  /* 0x0000001a0000780c */ /* 0x040fe20003f24270 */
[----:B------:R-:W-:Y:S01]  /*5050*/  IMAD.WIDE R6, R7, 0x2, R2 ;  /* 0x0000000207067825 */ /* 0x000fe200078e0202 */
[----:B------:R-:W-:-:S03]  /*5060*/  ISETP.GT.AND P0, PT, R0, 0x5, PT ;  /* 0x000000050000780c */ /* 0x000fc60003f04270 */
[----:B------:R-:W-:Y:S01]  /*5070*/  IMAD.WIDE R4, R28, 0x2, R2 ;  /* 0x000000021c047825 */ /* 0x000fe200078e0202 */
[----:B------:R0:W4:Y:S03]  /*5080*/  @P3 LDG.E.U16 R17, [R6.64] ;  /* 0x0000000406113981 */ /* 0x000126000c1e1500 */
[----:B------:R-:W-:-:S04]  /*5090*/  IMAD.MOV.U32 R28, RZ, RZ, c[0x0][0x188] ;  /* 0x00006200ff1c7624 */ /* 0x000fc800078e00ff */
[----:B------:R-:W-:Y:S01]  /*50a0*/  IMAD R28, R28, 0x5, RZ ;  /* 0x000000051c1c7824 */ /* 0x000fe200078e02ff */
[----:B0-----:R-:W-:-:S06]  /*50b0*/  PRMT R6, RZ, 0x7610, R6 ;  /* 0x00007610ff067816 */ /* 0x001fcc0000000006 */
[----:B------:R0:W3:Y:S02]  /*50c0*/  @P1 LDG.E.U16 R6, [R4.64] ;  /* 0x0000000404061981 */ /* 0x0000e4000c1e1500 */
[----:B0-----:R-:W-:Y:S01]  /*50d0*/  IMAD.WIDE R4, R28, 0x2, R2 ;  /* 0x000000021c047825 */ /* 0x001fe200078e0202 */
[----:B--2---:R-:W-:-:S06]  /*50e0*/  PRMT R20, RZ, 0x7610, R20 ;  /* 0x00007610ff147816 */ /* 0x004fcc0000000014 */
[----:B------:R-:W2:Y:S01]  /*50f0*/  @P0 LDG.E.U16 R20, [R4.64] ;  /* 0x0000000404140981 */ /* 0x000ea2000c1e1500 */
[----:B------:R-:W-:Y:S01]  /*5100*/  IMAD.MOV.U32 R28, RZ, RZ, c[0x0][0x188] ;  /* 0x00006200ff1c7624 */ /* 0x000fe200078e00ff */
[----:B------:R-:W-:-:S03]  /*5110*/  ISETP.GT.AND P1, PT, R0, 0xb, PT ;  /* 0x0000000b0000780c */ /* 0x000fc60003f24270 */
[----:B------:R-:W-:Y:S01]  /*5120*/  IMAD R28, R28, 0xb, RZ ;  /* 0x0000000b1c1c7824 */ /* 0x000fe200078e02ff */
[----:B------:R-:W-:Y:S01]  /*5130*/  ISETP.GT.AND P0, PT, R0, 0x13, PT ;  /* 0x000000130000780c */ /* 0x000fe20003f04270 */
[----:B--2---:R0:W-:Y:S04]  /*5140*/  STL [R1+0x460], R20 ;  /* 0x0004601401007387 */ /* 0x0041e80000100800 */
[----:B0-----:R-:W2:Y:S01]  /*5150*/  LDL.LU R20, [R1+0xeb8] ;  /* 0x000eb80001147983 */ /* 0x001ea20000300800 */
[----:B------:R-:W-:Y:S01]  /*5160*/  IMAD.WIDE R4, R28, 0x2, R2 ;  /* 0x000000021c047825 */ /* 0x000fe200078e0202 */
[----:B------:R-:W-:-:S03]  /*5170*/  PRMT R7, RZ, 0x7610, R7 ;  /* 0x00007610ff077816 */ /* 0x000fc60000000007 */
[----:B------:R-:W-:-:S03]  /*5180*/  IMAD.MOV.U32 R28, RZ, RZ, c[0x0][0x188] ;  /* 0x00006200ff1c7624 */ /* 0x000fc600078e00ff */
[----:B------:R0:W3:Y:S01]  /*5190*/  @P1 LDG.E.U16 R7, [R4.64] ;  /* 0x0000000404071981 */ /* 0x0000e2000c1e1500 */
[----:B------:R-:W-:-:S04]  /*51a0*/  IMAD R28, R28, 0x13, RZ ;  /* 0x000000131c1c7824 */ /* 0x000fc800078e02ff */
[----:B0-----:R-:W-:Y:S01]  /*51b0*/  IMAD.WIDE R4, R28, 0x2, R2 ;  /* 0x000000021c047825 */ /* 0x001fe200078e0202 */
[----:B--2---:R-:W-:-:S06]  /*51c0*/  PRMT R20, RZ, 0x7610, R20 ;  /* 0x00007610ff147816 */ /* 0x004fcc0000000014 */
[----:B------:R-:W2:Y:S01]  /*51d0*/  @P0 LDG.E.U16 R20, [R4.64] ;  /* 0x0000000404140981 */ /* 0x000ea2000c1e1500 */
[----:B------:R-:W-:Y:S01]  /*51e0*/  ISETP.GT.AND P1, PT, R0, 0x1b, PT ;  /* 0x0000001b0000780c */ /* 0x000fe20003f24270 */
[----:B------:R-:W-:Y:S02]  /*51f0*/  IMAD.MOV.U32 R28, RZ, RZ, c[0x0][0x188] ;  /* 0x00006200ff1c7624 */ /* 0x000fe400078e00ff */
[----:B--2---:R0:W-:Y:S04]  /*5200*/  STL [R1+0x4], R20 ;  /* 0x0000041401007387 */ /* 0x0041e80000100800 */
[----:B0-----:R-:W2:Y:S01]  /*5210*/  LDL.LU R20, [R1+0xeb4] ;  /* 0x000eb40001147983 */ /* 0x001ea20000300800 */
[----:B------:R-:W-:-:S04]  /*5220*/  IMAD R28, R28, 0x1b, RZ ;  /* 0x0000001b1c1c7824 */ /* 0x000fc800078e02ff */
[----:B------:R-:W-:Y:S01]  /*5230*/  IMAD.WIDE R4, R28, 0x2, R2 ;  /* 0x000000021c047825 */ /* 0x000fe200078e0202 */
        /* <DEDUP_REMOVED lines=18> */
[----:B------:R-:W-:Y:S01]  /*5360*/  IMAD.MOV.U32 R28, RZ, RZ, c[0x0][0x188] ;  /* 0x00006200ff1c7624 */ /* 0x000fe200078e00ff */
[----:B------:R-:W-:-:S03]  /*5370*/  ISETP.GT.AND P2, PT, R0, 0x14, PT ;  /* 0x000000140000780c */ /* 0x000fc60003f44270 */
[----:B------:R-:W-:Y:S01]  /*5380*/  IMAD R28, R28, 0x14, RZ ;  /* 0x000000141c1c7824 */ /* 0x000fe200078e02ff */
[----:B--2---:R0:W-:Y:S04]  /*5390*/  STL [R1+0x1c], R20 ;  /* 0x00001c1401007387 */ /* 0x0041e80000100800 */
[----:B0-----:R-:W2:Y:S01]  /*53a0*/  LDL.LU R20, [R1+0xea8] ;  /* 0x000ea80001147983 */ /* 0x001ea20000300800 */
[----:B------:R-:W-:Y:S01]  /*53b0*/  IMAD.WIDE R4, R28, 0x2, R2 ;  /* 0x000000021c047825 */ /* 0x000fe200078e0202 */
[----:B------:R-:W-:-:S03]  /*53c0*/  ISETP.GT.AND P0, PT, R0, 0x7, PT ;  /* 0x000000070000780c */ /* 0x000fc60003f04270 */
[----:B------:R-:W-:-:S04]  /*53d0*/  IMAD.MOV.U32 R28, RZ, RZ, c[0x0][0x188] ;  /* 0x00006200ff1c7624 */ /* 0x000fc800078e00ff */
[----:B------:R-:W-:Y:S01]  /*53e0*/  IMAD R28, R28, 0x7, RZ ;  /* 0x000000071c1c7824 */ /* 0x000fe200078e02ff */
[----:B------:R-:W-:Y:S02]  /*53f0*/  PRMT R19, RZ, 0x7610, R19 ;  /* 0x00007610ff137816 */ /* 0x000fe40000000013 */
[----:B------:R-:W-:Y:S02]  /*5400*/  ISETP.GT.AND P1, PT, R0, 0x1c, PT ;  /* 0x0000001c0000780c */ /* 0x000fe40003f24270 */
[----:B------:R-:W-:Y:S02]  /*5410*/  PRMT R22, RZ, 0x7610, R22 ;  /* 0x00007610ff167816 */ /* 0x000fe40000000016 */
[----:B------:R-:W-:Y:S02]  /*5420*/  PRMT R21, RZ, 0x7610, R21 ;  /* 0x00007610ff157816 */ /* 0x000fe40000000015 */
[----:B------:R-:W-:Y:S02]  /*5430*/  PRMT R24, RZ, 0x7610, R24 ;  /* 0x00007610ff187816 */ /* 0x000fe40000000018 */
[----:B------:R-:W-:-:S02]  /*5440*/  PRMT R23, RZ, 0x7610, R23 ;  /* 0x00007610ff177816 */ /* 0x000fc40000000017 */
[----:B------:R-:W-:Y:S02]  /*5450*/  PRMT R26, RZ, 0x7610, R26 ;  /* 0x00007610ff1a7816 */ /* 0x000fe4000000001a */
[----:B------:R-:W-:Y:S02]  /*5460*/  PRMT R25, RZ, 0x7610, R25 ;  /* 0x00007610ff197816 */ /* 0x000fe40000000019 */
[----:B------:R-:W-:Y:S02]  /*5470*/  PRMT R8, RZ, 0x7610, R8 ;  /* 0x00007610ff087816 */ /* 0x000fe40000000008 */
[----:B------:R-:W-:Y:S02]  /*5480*/  PRMT R11, RZ, 0x7610, R11 ;  /* 0x00007610ff0b7816 */ /* 0x000fe4000000000b */
[----:B--2---:R-:W-:-:S06]  /*5490*/  PRMT R20, RZ, 0x7610, R20 ;  /* 0x00007610ff147816 */ /* 0x004fcc0000000014 */
[----:B------:R0:W2:Y:S02]  /*54a0*/  @P2 LDG.E.U16 R20, [R4.64] ;  /* 0x0000000404142981 */ /* 0x0000a4000c1e1500 */
[----:B0-----:R-:W-:-:S04]  /*54b0*/  IMAD.WIDE R4, R28, 0x2, R2 ;  /* 0x000000021c047825 */ /* 0x001fc800078e0202 */
[----:B------:R-:W-:Y:S01]  /*54c0*/  IMAD.MOV.U32 R28, RZ, RZ, c[0x0][0x188] ;  /* 0x00006200ff1c7624 */ /* 0x000fe200078e00ff */
[----:B------:R0:W3:Y:S03]  /*54d0*/  @P0 LDG.E.U16 R19, [R4.64] ;  /* 0x0000000404130981 */ /* 0x0000e6000c1e1500 */
[----:B------:R-:W-:Y:S01]  /*54e0*/  IMAD R28, R28, 0x1c, RZ ;  /* 0x0000001c1c1c7824 */ /* 0x000fe200078e02ff */
[----:B------:R-:W-:-:S03]  /*54f0*/  ISETP.GT.AND P0, PT, R0, 0xd, PT ;  /* 0x0000000d0000780c */ /* 0x000fc60003f04270 */
[----:B0-----:R-:W-:-:S04]  /*5500*/  IMAD.WIDE R4, R28, 0x2, R2 ;  /* 0x000000021c047825 */ /* 0x001fc800078e0202 */
[----:B------:R-:W-:Y:S01]  /*5510*/  IMAD.MOV.U32 R28, RZ, RZ, c[0x0][0x188] ;  /* 0x00006200ff1c7624 */ /* 0x000fe200078e00ff */
[----:B------:R0:W4:Y:S03]  /*5520*/  @P1 LDG.E.U16 R22, [R4.64] ;  /* 0x0000000404161981 */ /* 0x000126000c1e1500 */
        /* <DEDUP_REMOVED lines=30> */
[----:B------:R-:W-:-:S04]  /*5710*/  IMAD R28, R28, 0x17, RZ ;  /* 0x000000171c1c7824 */ /* 0x000fc800078e02ff */
[----:B0-----:R-:W-:-:S05]  /*5720*/  IMAD.WIDE R4, R28, 0x2, R2 ;  /* 0x000000021c047825 */ /* 0x001fca00078e0202 */
[----:B------:R-:W4:Y:S01]  /*5730*/  @P0 LDG.E.U16 R11, [R4.64] ;  /* 0x00000004040b0981 */ /* 0x000f22000c1e1500 */
[C---:B------:R-:W-:Y:S02]  /*5740*/  ISETP.GT.AND P1, PT, R0.reuse, 0x1e, PT ;  /* 0x0000001e0000780c */ /* 0x040fe40003f24270 */
[----:B------:R-:W-:Y:S02]  /*5750*/  PRMT R9, RZ, 0x7610, R9 ;  /* 0x00007610ff097816 */ /* 0x000fe40000000009 */
[----:B------:R-:W-:Y:S02]  /*5760*/  ISETP.GT.AND P2, PT, R0, 0x1f, PT ;  /* 0x0000001f0000780c */ /* 0x000fe40003f44270 */
[----:B------:R-:W-:Y:S01]  /*5770*/  PRMT R10, RZ, 0x7610, R10 ;  /* 0x00007610ff0a7816 */ /* 0x000fe2000000000a */
[----:B--2---:R0:W-:Y:S04]  /*5780*/  STL [R1+0x24], R20 ;  /* 0x0000241401007387 */ /* 0x0041e80000100800 */
[----:B0-----:R-:W2:Y:S04]  /*5790*/  LDL.LU R20, [R1+0xea4] ;  /* 0x000ea40001147983 */ /* 0x001ea80000300800 */
[----:B---3--:R0:W-:Y:S04]  /*57a0*/  STL [R1+0x56c], R19 ;  /* 0x00056c1301007387 */ /* 0x0081e80000100800 */
[----:B0-----:R-:W3:Y:S04]  /*57b0*/  LDL.LU R19, [R1+0xea0] ;  /* 0x000ea00001137983 */ /* 0x001ee80000300800 */
[----:B----4-:R0:W-:Y:S04]  /*57c0*/  STL [R1+0x28], R22 ;  /* 0x0000281601007387 */ /* 0x0101e80000100800 */
[----:B0-----:R-:W4:Y:S04]  /*57d0*/  LDL.LU R22, [R1+0xe9c] ;  /* 0x000e9c0001167983 */ /* 0x001f280000300800 */
[----:B------:R0:W-:Y:S04]  /*57e0*/  STL [R1+0x38], R21 ;  /* 0x0000381501007387 */ /* 0x0001e80000100800 */
[----:B0-----:R-:W2:Y:S04]  /*57f0*/  LDL.LU R21, [R1+0xe98] ;  /* 0x000e980001157983 */ /* 0x001ea80000300800 */
        /* <DEDUP_REMOVED lines=8> */
[----:B------:R-:W-:Y:S04]  /*5880*/  STL [R1+0x530], R8 ;  /* 0x0005300801007387 */ /* 0x000fe80000100800 */
[----:B------:R0:W-:Y:S02]  /*5890*/  STL [R1+0x45c], R11 ;  /* 0x00045c0b01007387 */ /* 0x0001e40000100800 */
[----:B0-----:R-:W-:-:S04]  /*58a0*/  IMAD.MOV.U32 R11, RZ, RZ, c[0x0][0x188] ;  /* 0x00006200ff0b7624 */ /* 0x001fc800078e00ff */
[----:B------:R-:W-:-:S04]  /*58b0*/  IMAD R11, R11, 0x1e, RZ ;  /* 0x0000001e0b0b7824 */ /* 0x000fc800078e02ff */
[----:B------:R-:W-:-:S05]  /*58c0*/  IMAD.WIDE R4, R11, 0x2, R2 ;  /* 0x000000020b047825 */ /* 0x000fca00078e0202 */
[----:B------:R0:W2:Y:S01]  /*58d0*/  @P1 LDG.E.U16 R9, [R4.64] ;  /* 0x0000000404091981 */ /* 0x0000a2000c1e1500 */
[----:B------:R-:W-:-:S04]  /*58e0*/  IMAD.MOV.U32 R11, RZ, RZ, c[0x0][0x188] ;  /* 0x00006200ff0b7624 */ /* 0x000fc800078e00ff */
[----:B------:R-:W-:-:S04]  /*58f0*/  IMAD R11, R11, 0x1f, RZ ;  /* 0x0000001f0b0b7824 */ /* 0x000fc800078e02ff */
[----:B0-----:R-:W-:-:S05]  /*5900*/  IMAD.WIDE R4, R11, 0x2, R2 ;  /* 0x000000020b047825 */ /* 0x001fca00078e0202 */
[----:B------:R-:W4:Y:S04]  /*5910*/  @P2 LDG.E.U16 R10, [R4.64] ;  /* 0x00000004040a2981 */ /* 0x000f28000c1e1500 */
[----:B------:R-:W0:Y:S02]  /*5920*/  S2R R8, SR_TID.X ;  /* 0x0000000000087919 */ /* 0x000e240000002100 */
[----:B0-----:R-:W-:Y:S02]  /*5930*/  LOP3.LUT R28, R8, 0x1f, RZ, 0xc0, !PT ;  /* 0x0000001f081c7812 */ /* 0x001fe400078ec0ff */
[----:B------:R-:W-:Y:S02]  /*5940*/  BAR.SYNC.DEFER_BLOCKING 0x0 ;  /* 0x0000000000007b1d */ /* 0x000fe40000010000 */
[----:B------:R-:W-:Y:S01]  /*5950*/  ISETP.GE.AND P0, PT, R28, R0, PT ;  /* 0x000000001c00720c */ /* 0x000fe20003f06270 */
[----:B---3--:R-:W-:-:S03]  /*5960*/  IMAD.MOV.U32 R11, RZ, RZ, R19 ;  /* 0x000000ffff0b7224 */ /* 0x008fc600078e0013 */
[----:B--2---:R0:W-:Y:S04]  /*5970*/  STL [R1+0x4c], R9 ;  /* 0x00004c0901007387 */ /* 0x0041e80000100800 */
[----:B0-----:R-:W0:Y:S04]  /*5980*/  S2R R9, SR_TID.X ;  /* 0x0000000000097919 */ /* 0x001e280000002100 */
[----:B------:R-:W-:Y:S04]  /*5990*/  STL [R1+0x61c], R0 ;  /* 0x00061c0001007387 */ /* 0x000fe80000100800 */
[----:B------:R-:W-:Y:S04]  /*59a0*/  STL.64 [R1+0x610], R2 ;  /* 0x0006100201007387 */ /* 0x000fe80000100a00 */
[----:B----4-:R1:W-:Y:S01]  /*59b0*/  STL [R1+0x44], R10 ;  /* 0x0000440a01007387 */ /* 0x0103e20000100800 */
[----:B0-----:R-:W-:Y:S01]  /*59c0*/  LOP3.LUT R9, R9, 0x1f, RZ, 0xc0, !PT ;  /* 0x0000001f09097812 */ /* 0x001fe200078ec0ff */
[----:B-1----:R-:W-:Y:S01]  /*59d0*/  IMAD.MOV.U32 R10, RZ, RZ, R20 ;  /* 0x000000ffff0a7224 */ /* 0x002fe200078e0014 */
[----:B------:R-:W-:-:S03]  /*59e0*/  PRMT R3, RZ, 0x7610, R3 ;  /* 0x00007610ff037816 */ /* 0x000fc60000000003 */
[----:B------:R-:W-:-:S04]  /*59f0*/  IMAD R9, R9, c[0x0][0x18c], RZ ;  /* 0x0000630009097a24 */ /* 0x000fc800078e02ff */
[----:B------:R-:W-:Y:S01]  /*5a00*/  IMAD.WIDE R4, R9, 0x2, R10 ;  /* 0x0000000209047825 */ /* 0x000fe200078e020a */
[----:B------:R0:W-:Y:S04]  /*5a10*/  STL.64 [R1+0x560], R10 ;  /* 0x0005600a01007387 */ /* 0x0001e80000100a00 */
[----:B------:R1:W2:Y:S01]  /*5a20*/  @!P0 LDG.E.U16 R3, [R4.64] ;  /* 0x0000000404038981 */ /* 0x0002a2000c1e1500 */
[----:B------:R-:W-:-:S03]  /*5a30*/  PRMT R2, RZ, 0x7610, R2 ;  /* 0x00007610ff027816 */ /* 0x000fc60000000002 */
[----:B0-----:R-:W3:Y:S01]  /*5a40*/  LDL.LU R11, [R1] ;  /* 0x00000000010b7983 */ /* 0x001ee20000300800 */
[----:B-1----:R-:W-:Y:S02]  /*5a50*/  IMAD.MOV.U32 R4, RZ, RZ, R22 ;  /* 0x000000ffff047224 */ /* 0x002fe400078e0016 */
[----:B------:R-:W-:Y:S01]  /*5a60*/  IMAD.MOV.U32 R5, RZ, RZ, R21 ;  /* 0x000000ffff057224 */ /* 0x000fe200078e0015 */
[----:B------:R-:W3:Y:S04]  /*5a70*/  LDL.LU R10, [R1+0x8] ;  /* 0x00000800010a7983 */ /* 0x000ee80000300800 */
[----:B------:R0:W-:Y:S02]  /*5a80*/  STL.64 [R1+0x558], R4 ;  /* 0x0005580401007387 */ /* 0x0001e40000100a00 */
[----:B0-----:R-:W-:Y:S01]  /*5a90*/  IMAD.WIDE R4, R9, 0x2, R4 ;  /* 0x0000000209047825 */ /* 0x001fe200078e0204 */
[----:B------:R-:W-:Y:S01]  /*5aa0*/  LOP3.LUT R8, R8, 0x1f, RZ, 0xc0, !PT ;  /* 0x0000001f08087812 */ /* 0x000fe200078ec0ff */
[----:B------:R-:W4:Y:S04]  /*5ab0*/  LDL.LU R9, [R1+0x14] ;  /* 0x0000140001097983 */ /* 0x000f280000300800 */
[----:B------:R0:W2:Y:S01]  /*5ac0*/  @!P0 LDG.E.U16 R2, [R4.64] ;  /* 0x0000000404028981 */ /* 0x0000a2000c1e1500 */
[----:B------:R-:W-:Y:S01]  /*5ad0*/  PRMT R29, RZ, 0x7610, R29 ;  /* 0x00007610ff1d7816 */ /* 0x000fe2000000001d */
[----:B0-----:R-:W-:-:S02]  /*5ae0*/  IMAD R5, R8, c[0x0][0x18c], RZ ;  /* 0x0000630008057a24 */ /* 0x001fc400078e02ff */
[----:B------:R-:W4:Y:S04]  /*5af0*/  LDL.LU R8, [R1+0x468] ;  /* 0x0004680001087983 */ /* 0x000f280000300800 */
[----:B--2---:R0:W-:Y:S04]  /*5b00*/  STL [R1+0x30], R2 ;  /* 0x0000300201007387 */ /* 0x0041e80000100800 */
[----:B------:R1:W-:Y:S01]  /*5b10*/  STL [R1+0x40], R3 ;  /* 0x0000400301007387 */ /* 0x0003e20000100800 */
[----:B0-----:R-:W-:Y:S02]  /*5b20*/  IMAD.MOV.U32 R2, RZ, RZ, R24 ;  /* 0x000000ffff027224 */ /* 0x001fe400078e0018 */
[----:B-1----:R-:W-:-:S04]  /*5b30*/  IMAD.MOV.U32 R3, RZ, RZ, R23 ;  /* 0x000000ffff037224 */ /* 0x002fc800078e0017 */
[----:B------:R-:W-:-:S05]  /*5b40*/  IMAD.WIDE R4, R5, 0x2, R2 ;  /* 0x0000000205047825 */ /* 0x000fca00078e0202 */
[----:B------:R0:W2:Y:S04]  /*5b50*/  @!P0 LDG.E.U16 R29, [R4.64] ;  /* 0x00000004041d8981 */ /* 0x0000a8000c1e1500 */
[----:B------:R-:W-:Y:S04]  /*5b60*/  STL [R1+0x648], R2 ;  /* 0x0006480201007387 */ /* 0x000fe80000100800 */
[----:B------:R1:W-:Y:S01]  /*5b70*/  STL [R1+0x620], R3 ;  /* 0x0006200301007387 */ /* 0x0003e20000100800 */
[----:B0-----:R-:W-:Y:S02]  /*5b80*/  IMAD R5, R28, c[0x0][0x18c], RZ ;  /* 0x000063001c057a24 */ /* 0x001fe400078e02ff */
[----:B------:R-:W-:Y:S01]  /*5b90*/  IMAD.MOV.U32 R28, RZ, RZ, R26 ;  /* 0x000000ffff1c7224 */ /* 0x000fe200078e001a */
[----:B-1----:R-:W3:Y:S01]  /*5ba0*/  LDL.LU R3, [R1+0x470] ;  /* 0x0004700001037983 */ /* 0x002ee20000300800 */
[----:B------:R-:W-:-:S03]  /*5bb0*/  PRMT R27, RZ, 0x7610, R27 ;  /* 0x00007610ff1b7816 */ /* 0x000fc6000000001b */
[----:B--2---:R0:W-:Y:S02]  /*5bc0*/  STL [R1+0x2c], R29 ;  /* 0x00002c1d01007387 */ /* 0x0041e40000100800 */
[----:B0-----:R-:W-:-:S04]  /*5bd0*/  IMAD.MOV.U32 R29, RZ, RZ, R25 ;  /* 0x000000ffff1d7224 */ /* 0x001fc800078e0019 */
[----:B------:R-:W-:Y:S01]  /*5be0*/  IMAD.WIDE R4, R5, 0x2, R28 ;  /* 0x0000000205047825 */ /* 0x000fe200078e021c */
[----:B------:R0:W-:Y:S04]  /*5bf0*/  STL.64 [R1+0x548], R28 ;  /* 0x0005481c01007387 */ /* 0x0001e80000100a00 */
[----:B------:R1:W2:Y:S04]  /*5c00*/  @!P0 LDG.E.U16 R27, [R4.64] ;  /* 0x00000004041b8981 */ /* 0x0002a8000c1e1500 */
[----:B0-----:R-:W2:Y:S04]  /*5c10*/  LDL.LU.64 R28, [R1+0xe80] ;  /* 0x000e8000011c7983 */ /* 0x001ea80000300a00 */
[----:B-1----:R-:W0:Y:S02]  /*5c20*/  S2R R5, SR_TID.X ;  /* 0x0000000000057919 */ /* 0x002e240000002100 */
[----:B0-----:R-:W-:-:S05]  /*5c30*/  LOP3.LUT R5, R5, 0x1f, RZ, 0xc0, !PT ;  /* 0x0000001f05057812 */ /* 0x001fca00078ec0ff */
[----:B------:R-:W-:-:S04]  /*5c40*/  IMAD R5, R5, c[0x0][0x18c], RZ ;  /* 0x0000630005057a24 */ /* 0x000fc800078e02ff */
[----:B---3--:R-:W-:Y:S01]  /*5c50*/  IMAD.WIDE R4, R5, 0x2, R10 ;  /* 0x0000000205047825 */ /* 0x008fe200078e020a */
[----:B--2---:R-:W-:-:S06]  /*5c60*/  PRMT R29, RZ, 0x7610, R29 ;  /* 0x00007610ff1d7816 */ /* 0x004fcc000000001d */
[----:B------:R0:W2:Y:S04]  /*5c70*/  @!P0 LDG.E.U16 R29, [R4.64] ;  /* 0x00000004041d8981 */ /* 0x0000a8000c1e1500 */
[----:B0-----:R-:W0:Y:S01]  /*5c80*/  S2R R5, SR_TID.X ;  /* 0x0000000000057919 */ /* 0x001e220000002100 */
[----:B------:R-:W-:Y:S02]  /*5c90*/  PRMT R28, RZ, 0x7610, R28 ;  /* 0x00007610ff1c7816 */ /* 0x000fe4000000001c */
[----:B0-----:R-:W-:-:S05]  /*5ca0*/  LOP3.LUT R5, R5, 0x1f, RZ, 0xc0, !PT ;  /* 0x0000001f05057812 */ /* 0x001fca00078ec0ff */
[----:B------:R-:W-:-:S04]  /*5cb0*/  IMAD R5, R5, c[0x0][0x18c], RZ ;  /* 0x0000630005057a24 */ /* 0x000fc800078e02ff */
[----:B----4-:R-:W-:-:S05]  /*5cc0*/  IMAD.WIDE R4, R5, 0x2, R8 ;  /* 0x0000000205047825 */ /* 0x010fca00078e0208 */
[----:B------:R0:W3:Y:S04]  /*5cd0*/  @!P0 LDG.E.U16 R28, [R4.64] ;  /* 0x00000004041c8981 */ /* 0x0000e8000c1e1500 */
[----:B0-----:R-:W0:Y:S04]  /*5ce0*/  S2R R5, SR_TID.X ;  /* 0x0000000000057919 */ /* 0x001e280000002100 */
[----:B------:R1:W-:Y:S04]  /*5cf0*/  STL [R1+0x20], R27 ;  /* 0x0000201b01007387 */ /* 0x0003e80000100800 */
[----:B-1----:R-:W4:Y:S04]  /*5d00*/  LDL.LU R27, [R1+0xe78] ;  /* 0x000e7800011b7983 */ /* 0x002f280000300800 */
[----:B------:R1:W-:Y:S01]  /*5d10*/  STL.64 [R1+0x540], R10 ;  /* 0x0005400a01007387 */ /* 0x0003e20000100a00 */
[----:B0-----:R-:W-:-:S03]  /*5d20*/  LOP3.LUT R4, R5, 0x1f, RZ, 0xc0, !PT ;  /* 0x0000001f05047812 */ /* 0x001fc600078ec0ff */
[----:B-1----:R-:W4:Y:S04]  /*5d30*/  LDL.LU.64 R10, [R1+0xe70] ;  /* 0x000e7000010a7983 */ /* 0x002f280000300a00 */
[----:B--2---:R-:W-:Y:S04]  /*5d40*/  STL [R1+0x18], R29 ;  /* 0x0000181d01007387 */ /* 0x004fe80000100800 */
[----:B------:R0:W-:Y:S04]  /*5d50*/  STL.64 [R1+0x538], R8 ;  /* 0x0005380801007387 */ /* 0x0001e80000100a00 */
[----:B0-----:R-:W2:Y:S04]  /*5d60*/  LDL.LU.64 R8, [R1+0xe68] ;  /* 0x000e680001087983 */ /* 0x001ea80000300a00 */
[----:B------:R-:W2:Y:S01]  /*5d70*/  LDL.LU R5, [R1+0x46c] ;  /* 0x00046c0001057983 */ /* 0x000ea20000300800 */
[----:B------:R-:W-:-:S03]  /*5d80*/  PRMT R2, RZ, 0x7610, R2 ;  /* 0x00007610ff027816 */ /* 0x000fc60000000002 */
[----:B---3--:R0:W-:Y:S02]  /*5d90*/  STL [R1+0xe18], R28 ;  /* 0x000e181c01007387 */ /* 0x0081e40000100800 */
[----:B0-----:R-:W-:Y:S02]  /*5da0*/  IMAD R28, R4, c[0x0][0x18c], RZ ;  /* 0x00006300041c7a24 */ /* 0x001fe400078e02ff */
[----:B------:R-:W-:-:S05]  /*5db0*/  IMAD.MOV.U32 R4, RZ, RZ, R3 ;  /* 0x000000ffff047224 */ /* 0x000fca00078e0003 */
[----:B--2---:R0:W-:Y:S04]  /*5dc0*/  STL.64 [R1+0x528], R4 ;  /* 0x0005280401007387 */ /* 0x0041e80000100a00 */
[----:B------:R-:W2:Y:S01]  /*5dd0*/  LDL.LU R3, [R1+0x488] ;  /* 0x0004880001037983 */ /* 0x000ea20000300800 */
[----:B0-----:R-:W-:-:S05]  /*5de0*/  IMAD.WIDE R4, R28, 0x2, R4 ;  /* 0x000000021c047825 */ /* 0x001fca00078e0204 */
[----:B------:R0:W3:Y:S04]  /*5df0*/  @!P0 LDG.E.U16 R2, [R4.64] ;  /* 0x0000000404028981 */ /* 0x0000e8000c1e1500 */
[----:B0-----:R-:W2:Y:S04]  /*5e00*/  LDL.LU R4, [R1+0x474] ;  /* 0x0004740001047983 */ /* 0x001ea80000300800 */
[----:B------:R-:W2:Y:S01]  /*5e10*/  LDL.LU R5, [R1+0x478] ;  /* 0x0004780001057983 */ /* 0x000ea20000300800 */
[----:B------:R-:W-:-:S03]  /*5e20*/  PRMT R0, RZ, 0x7610, R0 ;  /* 0x00007610ff007816 */ /* 0x000fc60000000000 */
[----:B---3--:R0:W-:Y:S04]  /*5e30*/  STL [R1+0xe1c], R2 ;  /* 0x000e1c0201007387 */ /* 0x0081e80000100800 */
[----:B0-----:R-:W3:Y:S01]  /*5e40*/  LDL.LU R2, [R1+0x484] ;  /* 0x0004840001027983 */ /* 0x001ee20000300800 */
[----:B--2---:R-:W-:-:S04]  /*5e50*/  LOP3.LUT R5, R5, R4, RZ, 0x3c, !PT ;  /* 0x0000000405057212 */ /* 0x004fc800078e3cff */
[----:B------:R-:W-:-:S04]  /*5e60*/  LOP3.LUT R4, R5, R4, RZ, 0x3c, !PT ;  /* 0x0000000405047212 */ /* 0x000fc800078e3cff */
[----:B------:R-:W-:-:S05]  /*5e70*/  LOP3.LUT R5, R5, R4, RZ, 0x3c, !PT ;  /* 0x0000000405057212 */ /* 0x000fca00078e3cff */
[----:B------:R0:W-:Y:S02]  /*5e80*/  STL.64 [R1+0x520], R4 ;  /* 0x0005200401007387 */ /* 0x0001e40000100a00 */
[----:B0-----:R-:W-:-:S05]  /*5e90*/  IMAD.WIDE R4, R28, 0x2, R4 ;  /* 0x000000021c047825 */ /* 0x001fca00078e0204 */
[----:B------:R0:W2:Y:S04]  /*5ea0*/  @!P0 LDG.E.U16 R0, [R4.64] ;  /* 0x0000000404008981 */ /* 0x0000a8000c1e1500 */
[----:B0-----:R-:W3:Y:S04]  /*5eb0*/  LDL.LU R4, [R1+0x47c] ;  /* 0x00047c0001047983 */ /* 0x001ee80000300800 */
[----:B------:R-:W3:Y:S01]  /*5ec0*/  LDL.LU R5, [R1+0x480] ;  /* 0x0004800001057983 */ /* 0x000ee20000300800 */
[----:B----4-:R-:W-:-:S03]  /*5ed0*/  PRMT R27, RZ, 0x7610, R27 ;  /* 0x00007610ff1b7816 */ /* 0x010fc6000000001b */
[----:B--2---:R0:W-:Y:S04]  /*5ee0*/  STL [R1+0xe20], R0 ;  /* 0x000e200001007387 */ /* 0x0041e80000100800 */
[----:B0-----:R-:W2:Y:S01]  /*5ef0*/  LDL.LU R0, [R1+0x490] ;  /* 0x0004900001007983 */ /* 0x001ea20000300800 */
[----:B---3--:R-:W-:-:S04]  /*5f00*/  LOP3.LUT R5, R5, R4, RZ, 0x3c, !PT ;  /* 0x0000000405057212 */ /* 0x008fc800078e3cff */
[----:B------:R-:W-:-:S04]  /*5f10*/  LOP3.LUT R4, R5, R4, RZ, 0x3c, !PT ;  /* 0x0000000405047212 */ /* 0x000fc800078e3cff */
[----:B------:R-:W-:-:S05]  /*5f20*/  LOP3.LUT R5, R5, R4, RZ, 0x3c, !PT ;  /* 0x0000000405057212 */ /* 0x000fca00078e3cff */
[----:B------:R0:W-:Y:S02]  /*5f30*/  STL.64 [R1+0x518], R4 ;  /* 0x0005180401007387 */ /* 0x0001e40000100a00 */
[----:B0-----:R-:W-:-:S05]  /*5f40*/  IMAD.WIDE R4, R28, 0x2, R4 ;  /* 0x000000021c047825 */ /* 0x001fca00078e0204 */
[----:B------:R0:W3:Y:S01]  /*5f50*/  @!P0 LDG.E.U16 R27, [R4.64] ;  /* 0x00000004041b8981 */ /* 0x0000e2000c1e1500 */
[----:B------:R-:W-:-:S04]  /*5f60*/  LOP3.LUT R3, R3, R2, RZ, 0x3c, !PT ;  /* 0x0000000203037212 */ /* 0x000fc800078e3cff */
[----:B------:R-:W-:-:S04]  /*5f70*/  LOP3.LUT R2, R3, R2, RZ, 0x3c, !PT ;  /* 0x0000000203027212 */ /* 0x000fc800078e3cff */
[----:B------:R-:W-:Y:S02]  /*5f80*/  LOP3.LUT R3, R3, R2, RZ, 0x3c, !PT ;  /* 0x0000000203037212 */ /* 0x000fe400078e3cff */
[----:B------:R-:W-:-:S03]  /*5f90*/  PRMT R26, RZ, 0x7610, R26 ;  /* 0x00007610ff1a7816 */ /* 0x000fc6000000001a */
[----:B0-----:R-:W-:-:S05]  /*5fa0*/  IMAD.WIDE R4, R28, 0x2, R2 ;  /* 0x000000021c047825 */ /* 0x001fca00078e0202 */
[----:B------:R2:W4:Y:S04]  /*5fb0*/  @!P0 LDG.E.U16 R26, [R4.64] ;  /* 0x00000004041a8981 */ /* 0x000528000c1e1500 */
[----:B---3--:R0:W-:Y:S04]  /*5fc0*/  STL [R1+0xe24], R27 ;  /* 0x000e241b01007387 */ /* 0x0081e80000100800 */
[----:B0-----:R-:W3:Y:S01]  /*5fd0*/  LDL.LU R27, [R1+0x48c] ;  /* 0x00048c00011b7983 */ /* 0x001ee20000300800 */
[----:B--2---:R-:W-:-:S03]  /*5fe0*/  IMAD.MOV.U32 R4, RZ, RZ, R0 ;  /* 0x000000ffff047224 */ /* 0x004fc600078e0000 */
[----:B------:R0:W-:Y:S01]  /*5ff0*/  STL.64 [R1+0x510], R2 ;  /* 0x0005100201007387 */ /* 0x0001e20000100a00 */
[----:B------:R-:W-:-:S03]  /*6000*/  PRMT R25, RZ, 0x7610, R25 ;  /* 0x00007610ff197816 */ /* 0x000fc60000000019 */
[----:B0-----:R-:W2:Y:S04]  /*6010*/  LDL.LU R2, [R1+0x498] ;  /* 0x0004980001027983 */ /* 0x001ea80000300800 */
[----:B----4-:R0:W-:Y:S04]  /*6020*/  STL [R1+0xe28], R26 ;  /* 0x000e281a01007387 */ /* 0x0101e80000100800 */
[----:B0-----:R-:W4:Y:S01]  /*6030*/  LDL.LU R26, [R1+0x494] ;  /* 0x00049400011a7983 */ /* 0x001f220000300800 */
[----:B---3--:R-:W-:-:S05]  /*6040*/  IMAD.MOV.U32 R5, RZ, RZ, R27 ;  /* 0x000000ffff057224 */ /* 0x008fca00078e001b */
[----:B------:R0:W-:Y:S02]  /*6050*/  STL.64 [R1+0x508], R4 ;  /* 0x0005080401007387 */ /* 0x0001e40000100a00 */
[----:B0-----:R-:W-:-:S05]  /*6060*/  IMAD.WIDE R4, R28, 0x2, R4 ;  /* 0x000000021c047825 */ /* 0x001fca00078e0204 */
[----:B------:R0:W3:Y:S04]  /*6070*/  @!P0 LDG.E.U16 R25, [R4.64] ;  /* 0x0000000404198981 */ /* 0x0000e8000c1e1500 */
[----:B------:R-:W1:Y:S04]  /*6080*/  S2R R29, SR_TID.X ;  /* 0x00000000001d7919 */ /* 0x000e680000002100 */
[----:B------:R-:W2:Y:S04]  /*6090*/  S2R R3, SR_TID.X ;  /* 0x0000000000037919 */ /* 0x000ea80000002100 */
[----:B0-----:R-:W0:Y:S01]  /*60a0*/  S2R R5, SR_TID.X ;  /* 0x0000000000057919 */ /* 0x001e220000002100 */
[----:B-1----:R-:W-:-:S05]  /*60b0*/  LOP3.LUT R29, R29, 0xff, RZ, 0xc0, !PT ;  /* 0x000000ff1d1d7812 */ /* 0x002fca00078ec0ff */
[----:B------:R-:W-:Y:S01]  /*60c0*/  IMAD.SHL.U32 R29, R29, 0x2, RZ ;  /* 0x000000021d1d7824 */ /* 0x000fe200078e00ff */
[----:B--2---:R-:W-:Y:S02]  /*60d0*/  LOP3.LUT R3, R3, 0xff, RZ, 0xc0, !PT ;  /* 0x000000ff03037812 */ /* 0x004fe400078ec0ff */
[----:B0-----:R-:W-:Y:S02]  /*60e0*/  LOP3.LUT R5, R5, 0x1f, RZ, 0xc0, !PT ;  /* 0x0000001f05057812 */ /* 0x001fe400078ec0ff */
[----:B------:R-:W-:Y:S01]  /*60f0*/  STS.U16 [R29], R8 ;  /* 0x000000081d007388 */ /* 0x000fe20000000400 */
[----:B------:R-:W-:-:S03]  /*6100*/  IMAD.SHL.U32 R28, R3, 0x2, RZ ;  /* 0x00000002031c7824 */ /* 0x000fc600078e00ff */
[----:B------:R-:W-:Y:S04]  /*6110*/  STS.U16 [R29+0x1000], R9 ;  /* 0x001000091d007388 */ /* 0x000fe80000000400 */
[----:B------:R-:W-:Y:S04]  /*6120*/  STS.U16 [R29+0x2000], R10 ;  /* 0x0020000a1d007388 */ /* 0x000fe80000000400 */
[----:B------:R0:W-:Y:S01]  /*6130*/  STS.U16 [R29+0x3000], R11 ;  /* 0x0030000b1d007388 */ /* 0x0001e20000000400 */
[----:B------:R-:W-:-:S03]  /*6140*/  IMAD.MOV.U32 R4, RZ, RZ, R2 ;  /* 0x000000ffff047224 */ /* 0x000fc600078e0002 */
[----:B0-----:R-:W2:Y:S04]  /*6150*/  LDL.LU R29, [R1+0x49c] ;  /* 0x00049c00011d7983 */ /* 0x001ea80000300800 */
[----:B------:R-:W2:Y:S04]  /*6160*/  LDL.LU R27, [R1+0x4a0] ;  /* 0x0004a000011b7983 */ /* 0x000ea80000300800 */
[----:B------:R-:W2:Y:S04]  /*6170*/  LDL.LU R3, [R1+0x4a4] ;  /* 0x0004a40001037983 */ /* 0x000ea80000300800 */
[----:B------:R-:W2:Y:S01]  /*6180*/  LDL.LU R0, [R1+0x4a8] ;  /* 0x0004a80001007983 */ /* 0x000ea20000300800 */
[----:B------:R-:W-:-:S03]  /*6190*/  PRMT R24, RZ, 0x7610, R24 ;  /* 0x00007610ff187816 */ /* 0x000fc60000000018 */
[----:B---3--:R0:W-:Y:S02]  /*61a0*/  STL [R1+0xe2c], R25 ;  /* 0x000e2c1901007387 */ /* 0x0081e40000100800 */
[----:B0-----:R-:W-:Y:S02]  /*61b0*/  IMAD R25, R5, c[0x0][0x18c], RZ ;  /* 0x0000630005197a24 */ /* 0x001fe400078e02ff */
[----:B----4-:R-:W-:-:S05]  /*61c0*/  IMAD.MOV.U32 R5, RZ, RZ, R26 ;  /* 0x000000ffff057224 */ /* 0x010fca00078e001a */
[----:B------:R0:W-:Y:S01]  /*61d0*/  STL.64 [R1+0x500], R4 ;  /* 0x0005000401007387 */ /* 0x0001e20000100a00 */
[----:B------:R-:W-:-:S03]  /*61e0*/  PRMT R23, RZ, 0x7610, R23 ;  /* 0x00007610ff177816 */ /* 0x000fc60000000017 */
[----:B------:R-:W3:Y:S04]  /*61f0*/  LDL.LU R26, [R1+0x4ac] ;  /* 0x0004ac00011a7983 */ /* 0x000ee80000300800 */
[----:B------:R-:W4:Y:S01]  /*6200*/  LDL.LU R2, [R1+0x4b0] ;  /* 0x0004b00001027983 */ /* 0x000f220000300800 */
[----:B0-----:R-:W-:-:S05]  /*6210*/  IMAD.WIDE R4, R25, 0x2, R4 ;  /* 0x0000000219047825 */ /* 0x001fca00078e0204 */
[----:B------:R2:W3:Y:S02]  /*6220*/  @!P0 LDG.E.U16 R24, [R4.64] ;  /* 0x0000000404188981 */ /* 0x0004e4000c1e1500 */
[----:B--2---:R-:W-:Y:S02]  /*6230*/  IMAD.MOV.U32 R5, RZ, RZ, R29 ;  /* 0x000000ffff057224 */ /* 0x004fe400078e001d */
[----:B------:R-:W-:Y:S01]  /*6240*/  IMAD.MOV.U32 R4, RZ, RZ, R27 ;  /* 0x000000ffff047224 */ /* 0x000fe200078e001b */
[----:B---3--:R-:W-:Y:S04]  /*6250*/  STL [R1+0xe30], R24 ;  /* 0x000e301801007387 */ /* 0x008fe80000100800 */
[----:B------:R0:W-:Y:S02]  /*6260*/  STL.64 [R1+0x4f8], R4 ;  /* 0x0004f80401007387 */ /* 0x0001e40000100a00 */
[----:B0-----:R-:W-:-:S05]  /*6270*/  IMAD.WIDE R4, R25, 0x2, R4 ;  /* 0x0000000219047825 */ /* 0x001fca00078e0204 */
[----:B------:R0:W2:Y:S01]  /*6280*/  @!P0 LDG.E.U16 R23, [R4.64] ;  /* 0x0000000404178981 */ /* 0x0000a2000c1e1500 */
[----:B------:R-:W-:Y:S01]  /*6290*/  PRMT R22, RZ, 0x7610, R22 ;  /* 0x00007610ff167816 */ /* 0x000fe20000000016 */
[----:B0-----:R-:W-:Y:S02]  /*62a0*/  IMAD.MOV.U32 R4, RZ, RZ, R0 ;  /* 0x000000ffff047224 */ /* 0x001fe400078e0000 */
[----:B------:R-:W-:Y:S01]  /*62b0*/  IMAD.MOV.U32 R5, RZ, RZ, R3 ;  /* 0x000000ffff057224 */ /* 0x000fe200078e0003 */
[----:B--2---:R-:W-:Y:S04]  /*62c0*/  STL [R1+0xe34], R23 ;  /* 0x000e341701007387 */ /* 0x004fe80000100800 */
[----:B------:R-:W2:Y:S04]  /*62d0*/  LDL.LU R27, [R1+0x4b4] ;  /* 0x0004b400011b7983 */ /* 0x000ea80000300800 */
[----:B------:R-:W3:Y:S04]  /*62e0*/  LDL.LU R0, [R1+0x4b8] ;  /* 0x0004b80001007983 */ /* 0x000ee80000300800 */
[----:B------:R0:W-:Y:S02]  /*62f0*/  STL.64 [R1+0x4f0], R4 ;  /* 0x0004f00401007387 */ /* 0x0001e40000100a00 */
[----:B0-----:R-:W-:-:S05]  /*6300*/  IMAD.WIDE R4, R25, 0x2, R4 ;  /* 0x0000000219047825 */ /* 0x001fca00078e0204 */
[----:B------:R4:W3:Y:S01]  /*6310*/  @!P0 LDG.E.U16 R22, [R4.64] ;  /* 0x0000000404168981 */ /* 0x0008e2000c1e1500 */
[----:B------:R-:W-:Y:S02]  /*6320*/  LOP3.LUT R28, R28, 0x10, RZ, 0x3c, !PT ;  /* 0x000000101c1c7812 */ /* 0x000fe400078e3cff */
[----:B------:R-:W-:Y:S01]  /*6330*/  PRMT R21, RZ, 0x7610, R21 ;  /* 0x00007610ff157816 */ /* 0x000fe20000000015 */
[----:B----4-:R-:W-:Y:S02]  /*6340*/  IMAD.MOV.U32 R4, RZ, RZ, R2 ;  /* 0x000000ffff047224 */ /* 0x010fe400078e0002 */
[----:B------:R-:W-:Y:S01]  /*6350*/  IMAD.MOV.U32 R5, RZ, RZ, R26 ;  /* 0x000000ffff057224 */ /* 0x000fe200078e001a */
[----:B------:R-:W-:Y:S04]  /*6360*/  STS.U16 [R28+0x200], R12 ;  /* 0x0002000c1c007388 */ /* 0x000fe80000000400 */
[----:B------:R-:W-:Y:S04]  /*6370*/  STS.U16 [R28+0x1200], R13 ;  /* 0x0012000d1c007388 */ /* 0x000fe80000000400 */
[----:B------:R-:W-:Y:S04]  /*6380*/  STS.U16 [R28+0x2200], R14 ;  /* 0x0022000e1c007388 */ /* 0x000fe80000000400 */
[----:B------:R3:W-:Y:S01]  /*6390*/  STS.U16 [R28+0x3200], R15 ;  /* 0x0032000f1c007388 */ /* 0x0007e20000000400 */
[----:B------:R-:W-:Y:S01]  /*63a0*/  PRMT R20, RZ, 0x7610, R20 ;  /* 0x00007610ff147816 */ /* 0x000fe20000000014 */
[----:B--2---:R-:W-:-:S02]  /*63b0*/  IMAD.MOV.U32 R29, RZ, RZ, R27 ;  /* 0x000000ffff1d7224 */ /* 0x004fc400078e001b */
[----:B---3--:R-:W-:Y:S01]  /*63c0*/  IMAD.MOV.U32 R28, RZ, RZ, R0 ;  /* 0x000000ffff1c7224 */ /* 0x008fe200078e0000 */
[----:B------:R-:W-:Y:S04]  /*63d0*/  STL [R1+0xe38], R22 ;  /* 0x000e381601007387 */ /* 0x000fe80000100800 */
[----:B------:R-:W2:Y:S04]  /*63e0*/  LDL.LU R26, [R1+0x4bc] ;  /* 0x0004bc00011a7983 */ /* 0x000ea80000300800 */
[----:B------:R0:W-:Y:S04]  /*63f0*/  STL.64 [R1+0x4e8], R4 ;  /* 0x0004e80401007387 */ /* 0x0001e80000100a00 */
[----:B------:R-:W3:Y:S04]  /*6400*/  LDL.LU R24, [R1+0x4c0] ;  /* 0x0004c00001187983 */ /* 0x000ee80000300800 */
[----:B------:R-:W4:Y:S01]  /*6410*/  LDL.LU R23, [R1+0x4c4] ;  /* 0x0004c40001177983 */ /* 0x000f220000300800 */
[----:B0-----:R-:W-:-:S03]  /*6420*/  IMAD.WIDE R4, R25, 0x2, R4 ;  /* 0x0000000219047825 */ /* 0x001fc600078e0204 */
[----:B------:R-:W2:Y:S04]  /*6430*/  LDL.LU R2, [R1+0x4c8] ;  /* 0x0004c80001027983 */ /* 0x000ea80000300800 */
[----:B------:R0:W2:Y:S02]  /*6440*/  @!P0 LDG.E.U16 R21, [R4.64] ;  /* 0x0000000404158981 */ /* 0x0000a4000c1e1500 */
[----:B0-----:R-:W-:-:S05]  /*6450*/  IMAD.WIDE R4, R25, 0x2, R28 ;  /* 0x0000000219047825 */ /* 0x001fca00078e021c */
[----:B------:R-:W3:Y:S04]  /*6460*/  @!P0 LDG.E.U16 R20, [R4.64] ;  /* 0x0000000404148981 */ /* 0x000ee8000c1e1500 */
[----:B------:R-:W0:Y:S01]  /*6470*/  S2R R3, SR_TID.X ;  /* 0x0000000000037919 */ /* 0x000e220000002100 */
[----:B------:R-:W-:Y:S02]  /*6480*/  PRMT R19, RZ, 0x7610, R19 ;  /* 0x00007610ff137816 */ /* 0x000fe40000000013 */
[----:B0-----:R-:W-:-:S05]  /*6490*/  LOP3.LUT R3, R3, 0xff, RZ, 0xc0, !PT ;  /* 0x000000ff03037812 */ /* 0x001fca00078ec0ff */
[----:B------:R-:W-:-:S05]  /*64a0*/  IMAD.SHL.U32 R3, R3, 0x2, RZ ;  /* 0x0000000203037824 */ /* 0x000fca00078e00ff */
[----:B------:R-:W-:-:S05]  /*64b0*/  LOP3.LUT R3, R3, 0x20, RZ, 0x3c, !PT ;  /* 0x0000002003037812 */ /* 0x000fca00078e3cff */
[----:B------:R-:W-:Y:S04]  /*64c0*/  STS.U16 [R3+0x400], R16 ;  /* 0x0004001003007388 */ /* 0x000fe80000000400 */
[----:B------:R0:W-:Y:S02]  /*64d0*/  STS.U16 [R3+0x1400], R18 ;  /* 0x0014001203007388 */ /* 0x0001e40000000400 */
[----:B0-----:R-:W-:Y:S02]  /*64e0*/  PRMT R18, RZ, 0x7610, R18 ;  /* 0x00007610ff127816 */ /* 0x001fe40000000012 */
[----:B--2---:R-:W-:Y:S04]  /*64f0*/  STL [R1+0xe3c], R21 ;  /* 0x000e3c1501007387 */ /* 0x004fe80000100800 */
[----:B------:R3:W-:Y:S04]  /*6500*/  STL.64 [R1+0x4e0], R28 ;  /* 0x0004e01c01007387 */ /* 0x0007e80000100a00 */
[----:B------:R-:W2:Y:S04]  /*6510*/  LDL.LU R22, [R1+0x4cc] ;  /* 0x0004cc0001167983 */ /* 0x000ea80000300800 */
[----:B------:R-:W2:Y:S01]  /*6520*/  LDL.LU R0, [R1+0x570] ;  /* 0x0005700001007983 */ /* 0x000ea20000300800 */
[----:B---3--:R-:W-:-:S03]  /*6530*/  IMAD.MOV.U32 R28, RZ, RZ, R24 ;  /* 0x000000ffff1c7224 */ /* 0x008fc600078e0018 */
[----:B------:R-:W3:Y:S01]  /*6540*/  LDL.LU R27, [R1+0xc] ;  /* 0x00000c00011b7983 */ /* 0x000ee20000300800 */
[----:B------:R-:W-:Y:S02]  /*6550*/  IMAD.MOV.U32 R29, RZ, RZ, R26 ;  /* 0x000000ffff1d7224 */ /* 0x000fe400078e001a */
[----:B----4-:R-:W-:Y:S01]  /*6560*/  IMAD.MOV.U32 R21, RZ, RZ, R23 ;  /* 0x000000ffff157224 */ /* 0x010fe200078e0017 */
[----:B------:R0:W-:Y:S01]  /*6570*/  STL [R1+0xe40], R20 ;  /* 0x000e401401007387 */ /* 0x0001e20000100800 */
[----:B------:R-:W-:-:S05]  /*6580*/  IMAD.WIDE R4, R25, 0x2, R28 ;  /* 0x0000000219047825 */ /* 0x000fca00078e021c */
[----:B------:R1:W4:Y:S01]  /*6590*/  @!P0 LDG.E.U16 R19, [R4.64] ;  /* 0x0000000404138981 */ /* 0x000322000c1e1500 */
[----:B0-----:R-:W-:-:S04]  /*65a0*/  IMAD.MOV.U32 R20, RZ, RZ, R2 ;  /* 0x000000ffff147224 */ /* 0x001fc800078e0002 */
[----:B-1----:R-:W-:-:S05]  /*65b0*/  IMAD.WIDE R4, R25, 0x2, R20 ;  /* 0x0000000219047825 */ /* 0x002fca00078e0214 */
[----:B------:R2:W3:Y:S04]  /*65c0*/  @!P0 LDG.E.U16 R18, [R4.64] ;  /* 0x0000000404128981 */ /* 0x0004e8000c1e1500 */
[----:B------:R-:W-:Y:S04]  /*65d0*/  STL.64 [R1+0x4d8], R28 ;  /* 0x0004d81c01007387 */ /* 0x000fe80000100a00 */
[----:B------:R0:W-:Y:S02]  /*65e0*/  STS.U16 [R3+0x2400], R17 ;  /* 0x0024001103007388 */ /* 0x0001e40000000400 */
[----:B0-----:R-:W-:Y:S01]  /*65f0*/  PRMT R17, RZ, 0x7610, R17 ;  /* 0x00007610ff117816 */ /* 0x001fe20000000011 */
[----:B--2---:R-:W-:-:S02]  /*6600*/  IMAD.MOV.U32 R5, RZ, RZ, R22 ;  /* 0x000000ffff057224 */ /* 0x004fc400078e0016 */
[----:B------:R-:W-:Y:S01]  /*6610*/  IMAD.MOV.U32 R4, RZ, RZ, R0 ;  /* 0x000000ffff047224 */ /* 0x000fe200078e0000 */
[----:B----4-:R-:W-:Y:S04]  /*6620*/  STL [R1+0xe44], R19 ;  /* 0x000e441301007387 */ /* 0x010fe80000100800 */
[----:B------:R-:W2:Y:S04]  /*6630*/  LDL.LU R28, [R1+0x4] ;  /* 0x00000400011c7983 */ /* 0x000ea80000300800 */
[----:B------:R0:W-:Y:S04]  /*6640*/  STL.64 [R1+0x4d0], R20 ;  /* 0x0004d01401007387 */ /* 0x0001e80000100a00 */
[----:B0-----:R-:W4:Y:S04]  /*6650*/  LDL.LU R21, [R1+0x574] ;  /* 0x0005740001157983 */ /* 0x001f280000300800 */
[----:B------:R-:W2:Y:S04]  /*6660*/  LDL.LU R2, [R1+0x578] ;  /* 0x0005780001027983 */ /* 0x000ea80000300800 */
[----:B---3--:R0:W-:Y:S04]  /*6670*/  STL [R1+0xe48], R18 ;  /* 0x000e481201007387 */ /* 0x0081e80000100800 */
[----:B------:R-:W3:Y:S04]  /*6680*/  LDL.LU R19, [R1+0x57c] ;  /* 0x00057c0001137983 */ /* 0x000ee80000300800 */
[----:B------:R-:W3:Y:S04]  /*6690*/  LDL.LU R0, [R1+0x580] ;  /* 0x0005800001007983 */ /* 0x000ee80000300800 */
[----:B------:R-:W3:Y:S04]  /*66a0*/  LDL.LU R24, [R1+0x10] ;  /* 0x0000100001187983 */ /* 0x000ee80000300800 */
[----:B------:R1:W-:Y:S04]  /*66b0*/  STL.64 [R1+0x4c8], R4 ;  /* 0x0004c80401007387 */ /* 0x0003e80000100a00 */
[----:B------:R1:W-:Y:S04]  /*66c0*/  STS.U16 [R3+0x3400], R6 ;  /* 0x0034000603007388 */ /* 0x0003e80000000400 */
[----:B0-----:R-:W3:Y:S01]  /*66d0*/  LDL.LU R18, [R1+0x584] ;  /* 0x0005840001127983 */ /* 0x001ee20000300800 */
[----:B-1----:R-:W-:-:S05]  /*66e0*/  IMAD.WIDE R4, R25, 0x2, R4 ;  /* 0x0000000219047825 */ /* 0x002fca00078e0204 */
[----:B------:R4:W3:Y:S04]  /*66f0*/  @!P0 LDG.E.U16 R17, [R4.64] ;  /* 0x0000000404118981 */ /* 0x0008e8000c1e1500 */
[----:B------:R-:W0:Y:S01]  /*6700*/  S2R R3, SR_TID.X ;  /* 0x0000000000037919 */ /* 0x000e220000002100 */
[----:B------:R-:W-:Y:S02]  /*6710*/  PRMT R16, RZ, 0x7610, R16 ;  /* 0x00007610ff107816 */ /* 0x000fe40000000010 */
[----:B0-----:R-:W-:-:S05]  /*6720*/  LOP3.LUT R3, R3, 0xff, RZ, 0xc0, !PT ;  /* 0x000000ff03037812 */ /* 0x001fca00078ec0ff */
[----:B------:R-:W-:Y:S02]  /*6730*/  IMAD.SHL.U32 R20, R3, 0x2, RZ ;  /* 0x0000000203147824 */ /* 0x000fe400078e00ff */
[----:B------:R-:W3:Y:S01]  /*6740*/  LDL.LU R3, [R1+0x588] ;  /* 0x0005880001037983 */ /* 0x000ee20000300800 */
[----:B----4-:R-:W-:Y:S02]  /*6750*/  IMAD.MOV.U32 R5, RZ, RZ, R21 ;  /* 0x000000ffff057224 */ /* 0x010fe400078e0015 */
[----:B--2---:R-:W-:Y:S01]  /*6760*/  IMAD.MOV.U32 R4, RZ, RZ, R2 ;  /* 0x000000ffff047224 */ /* 0x004fe200078e0002 */
[----:B---3--:R-:W-:Y:S04]  /*6770*/  STL [R1+0xe4c], R17 ;  /* 0x000e4c1101007387 */ /* 0x008fe80000100800 */
[----:B------:R-:W2:Y:S04]  /*6780*/  LDL.LU R2, [R1+0x34] ;  /* 0x0000340001027983 */ /* 0x000ea80000300800 */
[----:B------:R0:W-:Y:S02]  /*6790*/  STL.64 [R1+0x4c0], R4 ;  /* 0x0004c00401007387 */ /* 0x0001e40000100a00 */
[----:B0-----:R-:W-:-:S05]  /*67a0*/  IMAD.WIDE R4, R25, 0x2, R4 ;  /* 0x0000000219047825 */ /* 0x001fca00078e0204 */
[----:B------:R0:W3:Y:S01]  /*67b0*/  @!P0 LDG.E.U16 R16, [R4.64] ;  /* 0x0000000404108981 */ /* 0x0000e2000c1e1500 */
[----:B------:R-:W-:Y:S02]  /*67c0*/  IMAD.MOV.U32 R22, RZ, RZ, R0 ;  /* 0x000000ffff167224 */ /* 0x000fe400078e0000 */
[----:B------:R-:W-:Y:S01]  /*67d0*/  IMAD.MOV.U32 R23, RZ, RZ, R19 ;  /* 0x000000ffff177224 */ /* 0x000fe200078e0013 */
[----:B------:R-:W-:Y:S02]  /*67e0*/  PRMT R15, RZ, 0x7610, R15 ;  /* 0x00007610ff0f7816 */ /* 0x000fe4000000000f */
[----:B------:R-:W-:Y:S01]  /*67f0*/  LOP3.LUT R20, R20, 0x30, RZ, 0x3c, !PT ;  /* 0x0000003014147812 */ /* 0x000fe200078e3cff */
[----:B0-----:R-:W-:-:S04]  /*6800*/  IMAD.WIDE R4, R25, 0x2, R22 ;  /* 0x0000000219047825 */ /* 0x001fc800078e0216 */
[----:B------:R-:W-:Y:S04]  /*6810*/  STS.U16 [R20+0x600], R27 ;  /* 0x0006001b14007388 */ /* 0x000fe80000000400 */
[----:B------:R0:W4:Y:S01]  /*6820*/  @!P0 LDG.E.U16 R15, [R4.64] ;  /* 0x00000004040f8981 */ /* 0x000122000c1e1500 */
[----:B------:R-:W-:Y:S01]  /*6830*/  PRMT R14, RZ, 0x7610, R14 ;  /* 0x00007610ff0e7816 */ /* 0x000fe2000000000e */
[----:B0-----:R-:W-:Y:S02]  /*6840*/  IMAD.MOV.U32 R4, RZ, RZ, R3 ;  /* 0x000000ffff047224 */ /* 0x001fe400078e0003 */
[----:B------:R-:W-:Y:S01]  /*6850*/  IMAD.MOV.U32 R5, RZ, RZ, R18 ;  /* 0x000000ffff057224 */ /* 0x000fe200078e0012 */
[----:B---3--:R0:W-:Y:S04]  /*6860*/  STL [R1+0xe60], R16 ;  /* 0x000e601001007387 */ /* 0x0081e80000100800 */
[----:B0-----:R-:W3:Y:S04]  /*6870*/  LDL.LU R16, [R1+0x58c] ;  /* 0x00058c0001107983 */ /* 0x001ee80000300800 */
[----:B------:R-:W2:Y:S04]  /*6880*/  LDL.LU R0, [R1+0x590] ;  /* 0x0005900001007983 */ /* 0x000ea80000300800 */
[----:B------:R-:W-:Y:S04]  /*6890*/  STL.64 [R1+0x4b8], R22 ;  /* 0x0004b81601007387 */ /* 0x000fe80000100a00 */
[----:B------:R-:W4:Y:S04]  /*68a0*/  LDL.LU R29, [R1+0x1c] ;  /* 0x00001c00011d7983 */ /* 0x000f280000300800 */
[----:B------:R-:W4:Y:S04]  /*68b0*/  LDL.LU R27, [R1+0x24] ;  /* 0x00002400011b7983 */ /* 0x000f280000300800 */
[----:B------:R0:W-:Y:S04]  /*68c0*/  STL.64 [R1+0x4b0], R4 ;  /* 0x0004b00401007387 */ /* 0x0001e80000100a00 */
[----:B------:R-:W4:Y:S04]  /*68d0*/  LDL.LU R19, [R1+0x594] ;  /* 0x0005940001137983 */ /* 0x000f280000300800 */
[----:B------:R-:W4:Y:S01]  /*68e0*/  LDL.LU R3, [R1+0x598] ;  /* 0x0005980001037983 */ /* 0x000f220000300800 */
[----:B0-----:R-:W-:-:S03]  /*68f0*/  IMAD.WIDE R4, R25, 0x2, R4 ;  /* 0x0000000219047825 */ /* 0x001fc600078e0204 */
[----:B------:R-:W-:Y:S04]  /*6900*/  STS.U16 [R20+0x1600], R7 ;  /* 0x0016000714007388 */ /* 0x000fe80000000400 */
[----:B------:R3:W4:Y:S04]  /*6910*/  @!P0 LDG.E.U16 R14, [R4.64] ;  /* 0x00000004040e8981 */ /* 0x000728000c1e1500 */
[----:B------:R0:W-:Y:S01]  /*6920*/  STS.U16 [R20+0x2600], R28 ;  /* 0x0026001c14007388 */ /* 0x0001e20000000400 */
[----:B------:R-:W-:-:S03]  /*6930*/  PRMT R13, RZ, 0x7610, R13 ;  /* 0x00007610ff0d7816 */ /* 0x000fc6000000000d */
[----:B------:R-:W4:Y:S04]  /*6940*/  LDL.LU R26, [R1+0x28] ;  /* 0x00002800011a7983 */ /* 0x000f280000300800 */
[----:B0-----:R-:W0:Y:S04]  /*6950*/  S2R R28, SR_TID.X ;  /* 0x00000000001c7919 */ /* 0x001e280000002100 */
[----:B------:R-:W-:Y:S01]  /*6960*/  STS.U16 [R20+0x3600], R24 ;  /* 0x0036001814007388 */ /* 0x000fe20000000400 */
[----:B------:R-:W-:Y:S02]  /*6970*/  PRMT R12, RZ, 0x7610, R12 ;  /* 0x00007610ff0c7816 */ /* 0x000fe4000000000c */
[----:B0-----:R-:W-:Y:S01]  /*6980*/  LOP3.LUT R28, R28, 0xff, RZ, 0xc0, !PT ;  /* 0x000000ff1c1c7812 */ /* 0x001fe200078ec0ff */
[----:B---3--:R-:W-:-:S02]  /*6990*/  IMAD.MOV.U32 R5, RZ, RZ, R16 ;  /* 0x000000ffff057224 */ /* 0x008fc400078e0010 */
[----:B--2---:R-:W-:Y:S02]  /*69a0*/  IMAD.MOV.U32 R4, RZ, RZ, R0 ;  /* 0x000000ffff047224 */ /* 0x004fe400078e0000 */
[----:B------:R-:W-:-:S05]  /*69b0*/  IMAD.SHL.U32 R16, R28, 0x2, RZ ;  /* 0x000000021c107824 */ /* 0x000fca00078e00ff */
[----:B------:R-:W-:-:S05]  /*69c0*/  LOP3.LUT R16, R16, 0x40, RZ, 0x3c, !PT ;  /* 0x0000004010107812 */ /* 0x000fca00078e3cff */
[----:B------:R-:W-:Y:S04]  /*69d0*/  STS.U16 [R16+0x800], R2 ;  /* 0x0008000210007388 */ /* 0x000fe80000000400 */
[----:B----4-:R-:W-:Y:S04]  /*69e0*/  STL.64 [R1+0xe50], R14 ;  /* 0x000e500e01007387 */ /* 0x010fe80000100a00 */
[----:B------:R-:W2:Y:S04]  /*69f0*/  LDL.LU R18, [R1+0x59c] ;  /* 0x00059c0001127983 */ /* 0x000ea80000300800 */
[----:B------:R0:W-:Y:S04]  /*6a00*/  STL.64 [R1+0x4a8], R4 ;  /* 0x0004a80401007387 */ /* 0x0001e80000100a00 */
[----:B------:R-:W3:Y:S04]  /*6a10*/  LDL.LU R17, [R1+0x5a0] ;  /* 0x0005a00001117983 */ /* 0x000ee80000300800 */
[----:B------:R-:W4:Y:S01]  /*6a20*/  LDL.LU R0, [R1+0x5a8] ;  /* 0x0005a80001007983 */ /* 0x000f220000300800 */
[----:B0-----:R-:W-:-:S03]  /*6a30*/  IMAD.WIDE R4, R25, 0x2, R4 ;  /* 0x0000000219047825 */ /* 0x001fc600078e0204 */
[----:B------:R-:W4:Y:S04]  /*6a40*/  LDL.LU R28, [R1+0x460] ;  /* 0x00046000011c7983 */ /* 0x000f280000300800 */
[----:B------:R0:W4:Y:S04]  /*6a50*/  @!P0 LDG.E.U16 R13, [R4.64] ;  /* 0x00000004040d8981 */ /* 0x000128000c1e1500 */
[----:B------:R-:W4:Y:S01]  /*6a60*/  LDL.LU R2, [R1+0x5a4] ;  /* 0x0005a40001027983 */ /* 0x000f220000300800 */
[----:B0-----:R-:W-:Y:S02]  /*6a70*/  IMAD.MOV.U32 R4, RZ, RZ, R3 ;  /* 0x000000ffff047224 */ /* 0x001fe400078e0003 */
[----:B------:R-:W-:Y:S01]  /*6a80*/  IMAD.MOV.U32 R5, RZ, RZ, R19 ;  /* 0x000000ffff057224 */ /* 0x000fe200078e0013 */
[----:B------:R-:W4:Y:S04]  /*6a90*/  LDL.LU R3, [R1+0x38] ;  /* 0x0000380001037983 */ /* 0x000f280000300800 */
[----:B------:R0:W-:Y:S04]  /*6aa0*/  STL.64 [R1+0x4a0], R4 ;  /* 0x0004a00401007387 */ /* 0x0001e80000100a00 */
[----:B------:R-:W4:Y:S04]  /*6ab0*/  LDL.LU R15, [R1+0x5b0] ;  /* 0x0005b000010f7983 */ /* 0x000f280000300800 */
[----:B------:R-:W4:Y:S01]  /*6ac0*/  LDL.LU R14, [R1+0x5b4] ;  /* 0x0005b400010e7983 */ /* 0x000f220000300800 */
[----:B0-----:R-:W-:-:S05]  /*6ad0*/  IMAD.WIDE R4, R25, 0x2, R4 ;  /* 0x0000000219047825 */ /* 0x001fca00078e0204 */
[----:B------:R2:W4:Y:S01]  /*6ae0*/  @!P0 LDG.E.U16 R12, [R4.64] ;  /* 0x00000004040c8981 */ /* 0x000522000c1e1500 */
[----:B------:R-:W-:Y:S01]  /*6af0*/  PRMT R11, RZ, 0x7610, R11 ;  /* 0x00007610ff0b7816 */ /* 0x000fe2000000000b */
[----:B--2---:R-:W-:Y:S02]  /*6b00*/  IMAD.MOV.U32 R5, RZ, RZ, R18 ;  /* 0x000000ffff057224 */ /* 0x004fe400078e0012 */
[----:B---3--:R-:W-:Y:S01]  /*6b10*/  IMAD.MOV.U32 R4, RZ, RZ, R17 ;  /* 0x000000ffff047224 */ /* 0x008fe200078e0011 */
[----:B----4-:R0:W-:Y:S04]  /*6b20*/  STL.64 [R1+0xe58], R12 ;  /* 0x000e580c01007387 */ /* 0x0101e80000100a00 */
[----:B------:R1:W-:Y:S04]  /*6b30*/  STL.64 [R1+0x498], R4 ;  /* 0x0004980401007387 */ /* 0x0003e80000100a00 */
[----:B0-----:R-:W2:Y:S04]  /*6b40*/  LDL.LU R13, [R1+0x5bc] ;  /* 0x0005bc00010d7983 */ /* 0x001ea80000300800 */
[----:B------:R-:W3:Y:S01]  /*6b50*/  LDL.LU R12, [R1+0x5c0] ;  /* 0x0005c000010c7983 */ /* 0x000ee20000300800 */
[----:B-1----:R-:W-:-:S05]  /*6b60*/  IMAD.WIDE R4, R25, 0x2, R4 ;  /* 0x0000000219047825 */ /* 0x002fca00078e0204 */
[----:B------:R0:W4:Y:S02]  /*6b70*/  @!P0 LDG.E.U16 R11, [R4.64] ;  /* 0x00000004040b8981 */ /* 0x000124000c1e1500 */
[----:B0-----:R-:W-:Y:S02]  /*6b80*/  IMAD.MOV.U32 R5, RZ, RZ, R2 ;  /* 0x000000ffff057224 */ /* 0x001fe400078e0002 */
[----:B------:R-:W-:Y:S01]  /*6b90*/  IMAD.MOV.U32 R4, RZ, RZ, R0 ;  /* 0x000000ffff047224 */ /* 0x000fe200078e0000 */
[----:B------:R-:W4:Y:S04]  /*6ba0*/  LDL.LU R2, [R1+0x5c4] ;  /* 0x0005c40001027983 */ /* 0x000f280000300800 */
[----:B------:R-:W4:Y:S04]  /*6bb0*/  LDL.LU R0, [R1+0x5c8] ;  /* 0x0005c80001007983 */ /* 0x000f280000300800 */
[----:B------:R-:W-:Y:S04]  /*6bc0*/  STS.U16 [R16+0x1800], R29 ;  /* 0x0018001d10007388 */ /* 0x000fe80000000400 */
[----:B------:R0:W-:Y:S01]  /*6bd0*/  STS.U16 [R16+0x2800], R27 ;  /* 0x0028001b10007388 */ /* 0x0001e20000000400 */
[----:B------:R-:W-:-:S03]  /*6be0*/  PRMT R10, RZ, 0x7610, R10 ;  /* 0x00007610ff0a7816 */ /* 0x000fc6000000000a */
[----:B------:R1:W-:Y:S04]  /*6bf0*/  STL.64 [R1+0x490], R4 ;  /* 0x0004900401007387 */ /* 0x0003e80000100a00 */
[----:B0-----:R-:W0:Y:S01]  /*6c00*/  S2R R27, SR_TID.X ;  /* 0x00000000001b7919 */ /* 0x001e220000002100 */
[----:B-1----:R-:W-:-:S05]  /*6c10*/  IMAD.WIDE R4, R25, 0x2, R4 ;  /* 0x0000000219047825 */ /* 0x002fca00078e0204 */
[----:B------:R1:W4:Y:S01]  /*6c20*/  @!P0 LDG.E.U16 R10, [R4.64] ;  /* 0x00000004040a8981 */ /* 0x000322000c1e1500 */
[----:B------:R-:W-:Y:S01]  /*6c30*/  PRMT R9, RZ, 0x7610, R9 ;  /* 0x00007610ff097816 */ /* 0x000fe20000000009 */
[----:B-1----:R-:W-:Y:S02]  /*6c40*/  IMAD.MOV.U32 R4, RZ, RZ, R14 ;  /* 0x000000ffff047224 */ /* 0x002fe400078e000e */
[----:B------:R-:W-:-:S05]  /*6c50*/  IMAD.MOV.U32 R5, RZ, RZ, R15 ;  /* 0x000000ffff057224 */ /* 0x000fca00078e000f */
[----:B------:R1:W-:Y:S01]  /*6c60*/  STL.64 [R1+0x488], R4 ;  /* 0x0004880401007387 */ /* 0x0003e20000100a00 */
[----:B0-----:R-:W-:-:S03]  /*6c70*/  LOP3.LUT R27, R27, 0xff, RZ, 0xc0, !PT ;  /* 0x000000ff1b1b7812 */ /* 0x001fc600078ec0ff */
[----:B------:R-:W4:Y:S01]  /*6c80*/  LDL.LU R22, [R1+0x3c] ;  /* 0x00003c0001167983 */ /* 0x000f220000300800 */
[----:B------:R-:W-:-:S03]  /*6c90*/  PRMT R8, RZ, 0x7610, R8 ;  /* 0x00007610ff087816 */ /* 0x000fc60000000008 */
[----:B------:R-:W4:Y:S01]  /*6ca0*/  LDL.LU R19, [R1+0x48] ;  /* 0x0000480001137983 */ /* 0x000f220000300800 */
[----:B-1----:R-:W-:-:S05]  /*6cb0*/  IMAD.WIDE R4, R25, 0x2, R4 ;  /* 0x0000000219047825 */ /* 0x002fca00078e0204 */
[----:B------:R2:W4:Y:S04]  /*6cc0*/  @!P0 LDG.E.U16 R9, [R4.64] ;  /* 0x0000000404098981 */ /* 0x000528000c1e1500 */
[----:B------:R0:W-:Y:S02]  /*6cd0*/  STS.U16 [R16+0x3800], R26 ;  /* 0x0038001a10007388 */ /* 0x0001e40000000400 */
[----:B0-----:R-:W-:-:S05]  /*6ce0*/  IMAD.SHL.U32 R16, R27, 0x2, RZ ;  /* 0x000000021b107824 */ /* 0x001fca00078e00ff */
[----:B------:R-:W-:-:S05]  /*6cf0*/  LOP3.LUT R16, R16, 0x50, RZ, 0x3c, !PT ;  /* 0x0000005010107812 */ /* 0x000fca00078e3cff */
[----:B------:R-:W-:Y:S04]  /*6d00*/  STS.U16 [R16+0xa00], R28 ;  /* 0x000a001c10007388 */ /* 0x000fe80000000400 */
[----:B------:R-:W-:Y:S01]  /*6d10*/  STS.U16 [R16+0x1a00], R3 ;  /* 0x001a000310007388 */ /* 0x000fe20000000400 */
[----:B------:R-:W-:Y:S01]  /*6d20*/  PRMT R7, RZ, 0x7610, R7 ;  /* 0x00007610ff077816 */ /* 0x000fe20000000007 */
[----:B--2---:R-:W-:Y:S02]  /*6d30*/  IMAD.MOV.U32 R5, RZ, RZ, R13 ;  /* 0x000000ffff057224 */ /* 0x004fe400078e000d */
[----:B---3--:R-:W-:-:S05]  /*6d40*/  IMAD.MOV.U32 R4, RZ, RZ, R12 ;  /* 0x000000ffff047224 */ /* 0x008fca00078e000c */
[----:B------:R0:W-:Y:S04]  /*6d50*/  STL.64 [R1+0x480], R4 ;  /* 0x0004800401007387 */ /* 0x0001e80000100a00 */
[----:B------:R-:W2:Y:S04]  /*6d60*/  LDL.LU R13, [R1+0x5d8] ;  /* 0x0005d800010d7983 */ /* 0x000ea80000300800 */
[----:B------:R-:W2:Y:S01]  /*6d70*/  LDL.LU R12, [R1+0x5dc] ;  /* 0x0005dc00010c7983 */ /* 0x000ea20000300800 */
[----:B0-----:R-:W-:-:S03]  /*6d80*/  IMAD.WIDE R4, R25, 0x2, R4 ;  /* 0x0000000219047825 */ /* 0x001fc600078e0204 */
[----:B------:R-:W3:Y:S04]  /*6d90*/  LDL.LU R15, [R1+0x464] ;  /* 0x00046400010f7983 */ /* 0x000ee80000300800 */
[----:B------:R4:W2:Y:S02]  /*6da0*/  @!P0 LDG.E.U16 R8, [R4.64] ;  /* 0x0000000404088981 */ /* 0x0008a4000c1e1500 */
[----:B----4-:R-:W-:Y:S02]  /*6db0*/  IMAD.MOV.U32 R4, RZ, RZ, R0 ;  /* 0x000000ffff047224 */ /* 0x010fe400078e0000 */
[----:B------:R-:W-:-:S05]  /*6dc0*/  IMAD.MOV.U32 R5, RZ, RZ, R2 ;  /* 0x000000ffff057224 */ /* 0x000fca00078e0002 */
[----:B------:R0:W-:Y:S04]  /*6dd0*/  STL.64 [R1+0x478], R4 ;  /* 0x0004780401007387 */ /* 0x0001e80000100a00 */
[----:B------:R-:W4:Y:S04]  /*6de0*/  LDL.LU R14, [R1+0x5e0] ;  /* 0x0005e000010e7983 */ /* 0x000f280000300800 */
[----:B------:R-:W2:Y:S04]  /*6df0*/  LDL.LU R3, [R1+0x5e4] ;  /* 0x0005e40001037983 */ /* 0x000ea80000300800 */
[----:B------:R-:W2:Y:S04]  /*6e00*/  LDL.LU R17, [R1+0x568] ;  /* 0x0005680001117983 */ /* 0x000ea80000300800 */
[----:B------:R-:W2:Y:S04]  /*6e10*/  LDL.LU R18, [R1+0x530] ;  /* 0x0005300001127983 */ /* 0x000ea80000300800 */
[----:B------:R-:W2:Y:S01]  /*6e20*/  LDL.LU R20, [R1+0x4c] ;  /* 0x00004c0001147983 */ /* 0x000ea20000300800 */
[----:B0-----:R-:W-:-:S03]  /*6e30*/  IMAD.WIDE R4, R25, 0x2, R4 ;  /* 0x0000000219047825 */ /* 0x001fc600078e0204 */
[----:B------:R-:W2:Y:S04]  /*6e40*/  LDL.LU R21, [R1+0x56c] ;  /* 0x00056c0001157983 */ /* 0x000ea80000300800 */
        /* <DEDUP_REMOVED lines=8> */
[----:B------:R0:W2:Y:S04]  /*6ed0*/  @!P0 LDG.E.U16 R7, [R4.64] ;  /* 0x0000000404078981 */ /* 0x0000a8000c1e1500 */
[----:B0-----:R-:W2:Y:S04]  /*6ee0*/  LDL.LU R4, [R1+0x5d0] ;  /* 0x0005d00001047983 */ /* 0x001ea80000300800 */
[----:B------:R-:W2:Y:S04]  /*6ef0*/  LDL.LU R5, [R1+0x5d4] ;  /* 0x0005d40001057983 */ /* 0x000ea80000300800 */
[----:B------:R0:W-:Y:S04]  /*6f00*/  STS.U16 [R16+0x2a00], R22 ;  /* 0x002a001610007388 */ /* 0x0001e80000000400 */
[----:B0-----:R-:W0:Y:S04]  /*6f10*/  S2R R22, SR_TID.X ;  /* 0x0000000000167919 */ /* 0x001e280000002100 */
[----:B------:R1:W-:Y:S01]  /*6f20*/  STS.U16 [R16+0x3a00], R19 ;  /* 0x003a001310007388 */ /* 0x0003e20000000400 */
[----:B------:R-:W-:-:S02]  /*6f30*/  PRMT R6, RZ, 0x7610, R6 ;  /* 0x00007610ff067816 */ /* 0x000fc40000000006 */
[----:B0-----:R-:W-:-:S05]  /*6f40*/  LOP3.LUT R22, R22, 0xff, RZ, 0xc0, !PT ;  /* 0x000000ff16167812 */ /* 0x001fca00078ec0ff */
[----:B-1----:R-:W-:Y:S02]  /*6f50*/  IMAD.SHL.U32 R19, R22, 0x2, RZ ;  /* 0x0000000216137824 */ /* 0x002fe400078e00ff */
[----:B------:R-:W0:Y:S03]  /*6f60*/  S2R R22, SR_TID.X ;  /* 0x0000000000167919 */ /* 0x000e260000002100 */
[----:B------:R-:W-:-:S05]  /*6f70*/  LOP3.LUT R19, R19, 0x60, RZ, 0x3c, !PT ;  /* 0x0000006013137812 */ /* 0x000fca00078e3cff */
[----:B---3--:R4:W-:Y:S02]  /*6f80*/  STS.U16 [R19+0xc00], R15 ;  /* 0x000c000f13007388 */ /* 0x0089e40000000400 */
[----:B----4-:R-:W-:Y:S02]  /*6f90*/  IMAD.MOV.U32 R15, RZ, RZ, R14 ;  /* 0x000000ffff0f7224 */ /* 0x010fe400078e000e */
[----:B--2---:R-:W-:Y:S01]  /*6fa0*/  IMAD.MOV.U32 R14, RZ, RZ, R3 ;  /* 0x000000ffff0e7224 */ /* 0x004fe200078e0003 */
[----:B0-----:R-:W-:Y:S02]  /*6fb0*/  LOP3.LUT R3, R22, 0xff, RZ, 0xc0, !PT ;  /* 0x000000ff16037812 */ /* 0x001fe400078ec0ff */
[----:B------:R-:W-:Y:S01]  /*6fc0*/  SHF.R.U32.HI R22, RZ, 0x2, R22 ;  /* 0x00000002ff167819 */ /* 0x000fe20000011616 */
[----:B------:R-:W-:Y:S04]  /*6fd0*/  STS.U16 [R19+0x1c00], R17 ;  /* 0x001c001113007388 */ /* 0x000fe80000000400 */
[----:B------:R-:W-:Y:S04]  /*6fe0*/  STS.U16 [R19+0x2c00], R18 ;  /* 0x002c001213007388 */ /* 0x000fe80000000400 */
[----:B------:R-:W-:Y:S01]  /*6ff0*/  STS.U16 [R19+0x3c00], R20 ;  /* 0x003c001413007388 */ /* 0x000fe20000000400 */
[----:B------:R-:W-:-:S04]  /*7000*/  LOP3.LUT R5, R5, R4, RZ, 0x3c, !PT ;  /* 0x0000000405057212 */ /* 0x000fc800078e3cff */
[----:B------:R-:W-:-:S04]  /*7010*/  LOP3.LUT R4, R5, R4, RZ, 0x3c, !PT ;  /* 0x0000000405047212 */ /* 0x000fc800078e3cff */
[----:B------:R-:W-:-:S05]  /*7020*/  LOP3.LUT R5, R5, R4, RZ, 0x3c, !PT ;  /* 0x0000000405057212 */ /* 0x000fca00078e3cff */
[----:B------:R0:W-:Y:S04]  /*7030*/  STL.64 [R1+0x470], R4 ;  /* 0x0004700401007387 */ /* 0x0001e80000100a00 */
[----:B------:R-:W2:Y:S01]  /*7040*/  LDL.LU R16, [R1+0xe60] ;  /* 0x000e600001107983 */ /* 0x000ea20000300800 */
[----:B0-----:R-:W-:-:S03]  /*7050*/  IMAD.WIDE R4, R25, 0x2, R4 ;  /* 0x0000000219047825 */ /* 0x001fc600078e0204 */
[----:B------:R0:W-:Y:S04]  /*7060*/  STL.64 [R1+0x468], R12 ;  /* 0x0004680c01007387 */ /* 0x0001e80000100a00 */
[----:B------:R1:W3:Y:S01]  /*7070*/  @!P0 LDG.E.U16 R6, [R4.64] ;  /* 0x0000000404068981 */ /* 0x0002e2000c1e1500 */
[----:B0-----:R-:W-:Y:S01]  /*7080*/  IMAD.WIDE R12, R25, 0x2, R12 ;  /* 0x00000002190c7825 */ /* 0x001fe200078e020c */
[----:B-1----:R-:W-:Y:S02]  /*7090*/  PRMT R5, RZ, 0x7610, R5 ;  /* 0x00007610ff057816 */ /* 0x002fe40000000005 */
[----:B------:R-:W-:-:S04]  /*70a0*/  PRMT R4, RZ, 0x7610, R4 ;  /* 0x00007610ff047816 */ /* 0x000fc80000000004 */
[----:B------:R0:W4:Y:S04]  /*70b0*/  @!P0 LDG.E.U16 R5, [R12.64] ;  /* 0x000000040c058981 */ /* 0x000128000c1e1500 */
[----:B0-----:R-:W2:Y:S04]  /*70c0*/  LDL.LU.64 R12, [R1+0xe58] ;  /* 0x000e5800010c7983 */ /* 0x001ea80000300a00 */
[----:B------:R0:W-:Y:S02]  /*70d0*/  STL.64 [R1+0x460], R14 ;  /* 0x0004600e01007387 */ /* 0x0001e40000100a00 */
[----:B0-----:R-:W-:-:S04]  /*70e0*/  IMAD.WIDE R14, R25, 0x2, R14 ;  /* 0x00000002190e7825 */ /* 0x001fc800078e020e */
[C---:B------:R-:W-:Y:S01]  /*70f0*/  IMAD.SHL.U32 R25, R3.reuse, 0x2, RZ ;  /* 0x0000000203197824 */ /* 0x040fe200078e00ff */
[----:B------:R0:W2:Y:S01]  /*7100*/  @!P0 LDG.E.U16 R4, [R14.64] ;  /* 0x000000040e048981 */ /* 0x0000a2000c1e1500 */
[----:B------:R-:W-:-:S03]  /*7110*/  IMAD.SHL.U32 R3, R3, 0x2, RZ ;  /* 0x0000000203037824 */ /* 0x000fc600078e00ff */
[----:B------:R-:W-:Y:S01]  /*7120*/  LOP3.LUT R25, R25, 0x70, RZ, 0x3c, !PT ;  /* 0x0000007019197812 */ /* 0x000fe200078e3cff */
[----:B0-----:R-:W2:Y:S04]  /*7130*/  LDL.LU.64 R14, [R1+0xe50] ;  /* 0x000e5000010e7983 */ /* 0x001ea80000300a00 */
[----:B------:R-:W2:Y:S01]  /*7140*/  LDL.LU R17, [R1+0xe4c] ;  /* 0x000e4c0001117983 */ /* 0x000ea20000300800 */
[----:B------:R-:W-:-:S03]  /*7150*/  LOP3.LUT R3, R3, 0x30, R22, 0x78, !PT ;  /* 0x0000003003037812 */ /* 0x000fc600078e7816 */
[----:B------:R-:W2:Y:S04]  /*7160*/  LDL.LU R18, [R1+0xe48] ;  /* 0x000e480001127983 */ /* 0x000ea80000300800 */
[----:B------:R-:W2:Y:S04]  /*7170*/  LDL.LU R19, [R1+0xe44] ;  /* 0x000e440001137983 */ /* 0x000ea80000300800 */
[----:B------:R-:W2:Y:S04]  /*7180*/  LDL.LU R20, [R1+0xe40] ;  /* 0x000e400001147983 */ /* 0x000ea80000300800 */
[----:B------:R0:W-:Y:S04]  /*7190*/  STS.U16 [R25+0xe00], R21 ;  /* 0x000e001519007388 */ /* 0x0001e80000000400 */
[----:B------:R1:W-:Y:S04]  /*71a0*/  STS.U16 [R25+0x1e00], R23 ;  /* 0x001e001719007388 */ /* 0x0003e80000000400 */
[----:B------:R1:W-:Y:S04]  /*71b0*/  STS.U16 [R25+0x2e00], R24 ;  /* 0x002e001819007388 */ /* 0x0003e80000000400 */
[----:B0-----:R-:W2:Y:S04]  /*71c0*/  LDL.LU R21, [R1+0xe3c] ;  /* 0x000e3c0001157983 */ /* 0x001ea80000300800 */
[----:B------:R-:W2:Y:S04]  /*71d0*/  LDL.LU R22, [R1+0xe38] ;  /* 0x000e380001167983 */ /* 0x000ea80000300800 */
[----:B-1----:R-:W2:Y:S04]  /*71e0*/  LDL.LU R23, [R1+0xe34] ;  /* 0x000e340001177983 */ /* 0x002ea80000300800 */
        /* <DEDUP_REMOVED lines=10> */
[----:B0-----:R-:W2:Y:S04]  /*7290*/  LDL.LU R2, [R1+0xe1c] ;  /* 0x000e1c0001027983 */ /* 0x001ea80000300800 */
[----:B-1----:R-:W2:Y:S04]  /*72a0*/  LDL.LU R28, [R1+0xe18] ;  /* 0x000e1800011c7983 */ /* 0x002ea80000300800 */
[----:B------:R-:W-:Y:S04]  /*72b0*/  STS.U16 [R3+0x4800], R29 ;  /* 0x0048001d03007388 */ /* 0x000fe80000000400 */
[----:B--2---:R-:W-:Y:S04]  /*72c0*/  STS.U16 [R3+0x4a00], R28 ;  /* 0x004a001c03007388 */ /* 0x004fe80000000400 */
[----:B------:R0:W-:Y:S04]  /*72d0*/  STS.U16 [R3+0x4c00], R2 ;  /* 0x004c000203007388 */ /* 0x0001e80000000400 */
[----:B0-----:R-:W2:Y:S04]  /*72e0*/  LDL R2, [R1+0x454] ;  /* 0x0004540001027983 */ /* 0x001ea80000100800 */
[----:B------:R0:W-:Y:S04]  /*72f0*/  STS.U16 [R3+0x4e00], R0 ;  /* 0x004e000003007388 */ /* 0x0001e80000000400 */
[----:B------:R-:W-:Y:S04]  /*7300*/  STS.U16 [R3+0x5000], R27 ;  /* 0x0050001b03007388 */ /* 0x000fe80000000400 */
        /* <DEDUP_REMOVED lines=20> */
[----:B---3--:R-:W-:Y:S04]  /*7450*/  STS.U16 [R3+0x7a00], R6 ;  /* 0x007a000603007388 */ /* 0x008fe80000000400 */
[----:B----4-:R-:W-:Y:S04]  /*7460*/  STS.U16 [R3+0x7c00], R5 ;  /* 0x007c000503007388 */ /* 0x010fe80000000400 */
[----:B------:R-:W-:Y:S04]  /*7470*/  STS.U16 [R3+0x7e00], R4 ;  /* 0x007e000403007388 */ /* 0x000fe80000000400 */
[----:B------:R-:W-:Y:S06]  /*7480*/  BAR.SYNC.DEFER_BLOCKING 0x0 ;  /* 0x0000000000007b1d */ /* 0x000fec0000010000 */
[----:B0-----:R-:W3:Y:S04]  /*7490*/  LDL R0, [R1+0x450] ;  /* 0x0004500001007983 */ /* 0x001ee80000100800 */
[----:B--2---:R-:W0:Y:S04]  /*74a0*/  LDSM.16.M88.4 R4, [R2+0x4000] ;  /* 0x004000000204783b */ /* 0x004e280000000200 */
[----:B------:R-:W1:Y:S04]  /*74b0*/  LDSM.16.M88.4 R12, [R2+0x5000] ;  /* 0x00500000020c783b */ /* 0x000e680000000200 */
[----:B------:R-:W2:Y:S04]  /*74c0*/  LDSM.16.M88.4 R24, [R2+0x4800] ;  /* 0x004800000218783b */ /* 0x000ea80000000200 */
[----:B------:R-:W4:Y:S04]  /*74d0*/  LDSM.16.M88.4 R8, [R2+0x5800] ;  /* 0x005800000208783b */ /* 0x000f280000000200 */
[----:B0-----:R-:W-:Y:S04]  /*74e0*/  STL.64 [R1+0x40], R4 ;  /* 0x0000400401007387 */ /* 0x001fe80000100a00 */
[----:B------:R-:W-:Y:S04]  /*74f0*/  STL.64 [R1+0x48], R6 ;  /* 0x0000480601007387 */ /* 0x000fe80000100a00 */
[----:B------:R-:W0:Y:S04]  /*7500*/  LDSM.16.M88.4 R4, [R2+0x6000] ;  /* 0x006000000204783b */ /* 0x000e280000000200 */
[----:B-1----:R-:W-:Y:S04]  /*7510*/  STL.64 [R1+0x20], R12 ;  /* 0x0000200c01007387 */ /* 0x002fe80000100a00 */
[----:B------:R-:W-:Y:S04]  /*7520*/  STL.64 [R1+0x28], R14 ;  /* 0x0000280e01007387 */ /* 0x000fe80000100a00 */
[----:B--2---:R-:W-:Y:S04]  /*7530*/  STL.64 [R1+0x38], R26 ;  /* 0x0000381a01007387 */ /* 0x004fe80000100a00 */
[----:B----4-:R-:W-:Y:S04]  /*7540*/  STL.64 [R1+0x10], R8 ;  /* 0x0000100801007387 */ /* 0x010fe80000100a00 */
[----:B------:R-:W-:Y:S04]  /*7550*/  STL.64 [R1+0x18], R10 ;  /* 0x0000180a01007387 */ /* 0x000fe80000100a00 */
[----:B------:R1:W-:Y:S04]  /*7560*/  STL.64 [R1+0xe10], R24 ;  /* 0x000e101801007387 */ /* 0x0003e80000100a00 */
[----:B------:R-:W-:Y:S04]  /*7570*/  LDSM.16.M88.4 R8, [R2+0x7000] ;  /* 0x007000000208783b */ /* 0x000fe80000000200 */
[----:B------:R-:W-:Y:S04]  /*7580*/  LDSM.16.M88.4 R12, [R2+0x7800] ;  /* 0x00780000020c783b */ /* 0x000fe80000000200 */
[----:B0-----:R-:W-:Y:S04]  /*7590*/  STL.64 [R1], R4 ;  /* 0x0000000401007387 */ /* 0x001fe80000100a00 */
[----:B------:R-:W-:Y:S04]  /*75a0*/  STL.64 [R1+0x8], R6 ;  /* 0x0000080601007387 */ /* 0x000fe80000100a00 */
[----:B------:R-:W0:Y:S04]  /*75b0*/  LDSM.16.M88.4 R4, [R2+0x6800] ;  /* 0x006800000204783b */ /* 0x000e280000000200 */
[----:B-1----:R-:W2:Y:S04]  /*75c0*/  LDL.LU.64 R24, [R1+0x440] ;  /* 0x0004400001187983 */ /* 0x002ea80000300a00 */
[----:B------:R-:W2:Y:S04]  /*75d0*/  LDL.LU.64 R26, [R1+0x448] ;  /* 0x00044800011a7983 */ /* 0x000ea80000300a00 */
[----:B---3--:R-:W1:Y:S04]  /*75e0*/  LDSM.16.MT88.4 R20, [R0+0x80] ;  /* 0x000080000014783b */ /* 0x008e680000004200 */
[----:B------:R-:W2:Y:S04]  /*75f0*/  LDSM.16.MT88.4 R16, [R0] ;  /* 0x000000000010783b */ /* 0x000ea80000004200 */
[----:B0-----:R-:W-:Y:S04]  /*7600*/  STL.64 [R1+0xde8], R6 ;  /* 0x000de80601007387 */ /* 0x001fe80000100a00 */
[----:B------:R0:W-:Y:S04]  /*7610*/  STL.64 [R1+0xde0], R4 ;  /* 0x000de00401007387 */ /* 0x0001e80000100a00 */
[----:B0-----:R-:W3:Y:S04]  /*7620*/  LDL.64 R4, [R1+0x10] ;  /* 0x0000100001047983 */ /* 0x001ee80000100a00 */
[----:B---3--:R0:W-:Y:S04]  /*7630*/  STL.64 [R1+0xdf8], R4 ;  /* 0x000df80401007387 */ /* 0x0081e80000100a00 */
[----:B0-----:R-:W3:Y:S04]  /*7640*/  LDL.64 R4, [R1+0x20] ;  /* 0x0000200001047983 */ /* 0x001ee80000100a00 */
[----:B---3--:R0:W-:Y:S04]  /*7650*/  STL.64 [R1+0xe08], R4 ;  /* 0x000e080401007387 */ /* 0x0081e80000100a00 */
[----:B0-----:R-:W3:Y:S04]  /*7660*/  LDL.LU.64 R4, [R1+0x430] ;  /* 0x0004300001047983 */ /* 0x001ee80000300a00 */
[----:B------:R-:W3:Y:S04]  /*7670*/  LDL.LU.64 R6, [R1+0x438] ;  /* 0x0004380001067983 */ /* 0x000ee80000300a00 */
[----:B------:R-:W-:Y:S04]  /*7680*/  STL [R1+0xa14], R10 ;  /* 0x000a140a01007387 */ /* 0x000fe80000100800 */
[----:B------:R-:W-:Y:S04]  /*7690*/  STL [R1+0xa10], R11 ;  /* 0x000a100b01007387 */ /* 0x000fe80000100800 */
[----:B------:R0:W-:Y:S04]  /*76a0*/  STL.64 [R1+0xe00], R8 ;  /* 0x000e000801007387 */ /* 0x0001e80000100a00 */
[----:B0-----:R-:W4:Y:S04]  /*76b0*/  LDL.LU.64 R8, [R1+0x420] ;  /* 0x0004200001087983 */ /* 0x001f280000300a00 */
[----:B------:R-:W4:Y:S04]  /*76c0*/  LDL.LU.64 R10, [R1+0x428] ;  /* 0x00042800010a7983 */ /* 0x000f280000300a00 */
[----:B------:R-:W-:Y:S04]  /*76d0*/  STL [R1+0xa8c], R14 ;  /* 0x000a8c0e01007387 */ /* 0x000fe80000100800 */
[----:B------:R-:W-:Y:S04]  /*76e0*/  STL [R1+0xa88], R15 ;  /* 0x000a880f01007387 */ /* 0x000fe80000100800 */
[----:B------:R0:W-:Y:S04]  /*76f0*/  STL.64 [R1+0xdf0], R12 ;  /* 0x000df00c01007387 */ /* 0x0001e80000100a00 */
[----:B0-----:R-:W2:Y:S04]  /*7700*/  LDL.LU.64 R12, [R1+0x3c0] ;  /* 0x0003c000010c7983 */ /* 0x001ea80000300a00 */
[----:B------:R-:W2:Y:S04]  /*7710*/  LDL.LU.64 R14, [R1+0x3c8] ;  /* 0x0003c800010e7983 */ /* 0x000ea80000300a00 */
[----:B-1----:R-:W-:Y:S04]  /*7720*/  STL.64 [R1+0xdc0], R22 ;  /* 0x000dc01601007387 */ /* 0x002fe80000100a00 */
[----:B------:R0:W-:Y:S04]  /*7730*/  STL.64 [R1+0xdb8], R20 ;  /* 0x000db81401007387 */ /* 0x0001e80000100a00 */
[----:B0-----:R-:W2:Y:S02]  /*7740*/  LDL.64 R20, [R1+0x40] ;  /* 0x0000400001147983 */ /* 0x001ea40000100a00 */
[----:B--2---:R-:W-:Y:S11]  /*7750*/  HMMA.16816.F32.BF16 R24, R16, R20, R24 ;  /* 0x000000141018723c */ /* 0x004ff60000041818 */
[----:B------:R-:W-:Y:S11]  /*7760*/  @!UPT UIADD3 URZ, URZ, URZ, URZ ;  /* 0x0000003f3f3ff290 */ /* 0x000ff6000fffe03f */
[----:B------:R-:W-:Y:S01]  /*7770*/  @!UPT UIADD3 URZ, URZ, URZ, URZ ;  /* 0x0000003f3f3ff290 */ /* 0x000fe2000fffe03f */
[----:B------:R0:W-:Y:S04]  /*7780*/  STL.64 [R1+0x440], R24 ;  /* 0x0004401801007387 */ /* 0x0001e80000100a00 */
[----:B------:R-:W-:Y:S04]  /*7790*/  STL.64 [R1+0x448], R26 ;  /* 0x0004481a01007387 */ /* 0x000fe80000100a00 */
[----:B0-----:R-:W3:Y:S01]  /*77a0*/  LDL.LU.64 R24, [R1+0xe10] ;  /* 0x000e100001187983 */ /* 0x001ee20000300a00 */
[----:B------:R-:W-:Y:S02]  /*77b0*/  IMAD.MOV.U32 R3, RZ, RZ, R20 ;  /* 0x000000ffff037224 */ /* 0x000fe400078e0014 */
[----:B------:R-:W-:-:S02]  /*77c0*/  IMAD.MOV.U32 R2, RZ, RZ, R21 ;  /* 0x000000ffff027224 */ /* 0x000fc400078e0015 */
[----:B------:R-:W2:Y:S04]  /*77d0*/  LDL.LU.64 R20, [R1+0x3b0] ;  /* 0x0003b00001147983 */ /* 0x000ea80000300a00 */
[----:B------:R-:W2:Y:S01]  /*77e0*/  LDL.LU.64 R22, [R1+0x3b8] ;  /* 0x0003b80001167983 */ /* 0x000ea20000300a00 */
[----:B---3--:R-:W-:Y:S11]  /*77f0*/  HMMA.16816.F32.BF16 R4, R16, R24, R4 ;  /* 0x000000181004723c */ /* 0x008ff60000041804 */
[----:B------:R-:W-:Y:S11]  /*7800*/  @!UPT UIADD3 URZ, URZ, URZ, URZ ;  /* 0x0000003f3f3ff290 */ /* 0x000ff6000fffe03f */
[----:B------:R-:W-:Y:S01]  /*7810*/  @!UPT UIADD3 URZ, URZ, URZ, URZ ;  /* 0x0000003f3f3ff290 */ /* 0x000fe2000fffe03f */
[----:B------:R0:W-:Y:S04]  /*7820*/  STL.64 [R1+0x430], R4 ;  /* 0x0004300401007387 */ /* 0x0001e80000100a00 */
[----:B------:R-:W-:Y:S04]  /*7830*/  STL.64 [R1+0x438], R6 ;  /* 0x0004380601007387 */ /* 0x000fe80000100a00 */
[----:B0-----:R-:W4:Y:S04]  /*7840*/  LDL.LU.64 R4, [R1+0xe08] ;  /* 0x000e080001047983 */ /* 0x001f280000300a00 */
[----:B------:R0:W-:Y:S02]  /*7850*/  STL.64 [R1+0xda0], R24 ;  /* 0x000da01801007387 */ /* 0x0001e40000100a00 */
[----:B0-----:R-:W-:-:S02]  /*7860*/  IMAD.MOV.U32 R24, RZ, RZ, R3 ;  /* 0x000000ffff187224 */ /* 0x001fc400078e0003 */
[----:B------:R-:W-:-:S05]  /*7870*/  IMAD.MOV.U32 R25, RZ, RZ, R2 ;  /* 0x000000ffff197224 */ /* 0x000fca00078e0002 */
[----:B------:R0:W-:Y:S04]  /*7880*/  STL.64 [R1+0xdc8], R24 ;  /* 0x000dc81801007387 */ /* 0x0001e80000100a00 */
[----:B0-----:R-:W2:Y:S01]  /*7890*/  LDL.64 R24, [R1] ;  /* 0x0000000001187983 */ /* 0x001ea20000100a00 */
[----:B----4-:R-:W-:Y:S11]  /*78a0*/  HMMA.16816.F32.BF16 R8, R16, R4, R8 ;  /* 0x000000041008723c */ /* 0x010ff60000041808 */
[----:B------:R-:W-:Y:S11]  /*78b0*/  @!UPT UIADD3 URZ, URZ, URZ, URZ ;  /* 0x0000003f3f3ff290 */ /* 0x000ff6000fffe03f */
[----:B------:R-:W-:Y:S01]  /*78c0*/  @!UPT UIADD3 URZ, URZ, URZ, URZ ;  /* 0x0000003f3f3ff290 */ /* 0x000fe2000fffe03f */
[----:B------:R0:W-:Y:S04]  /*78d0*/  STL.64 [R1+0x420], R8 ;  /* 0x0004200801007387 */ /* 0x0001e80000100a00 */
[----:B------:R1:W-:Y:S04]  /*78e0*/  STL.64 [R1+0x428], R10 ;  /* 0x0004280a01007387 */ /* 0x0003e80000100a00 */
[----:B0-----:R-:W3:Y:S01]  /*78f0*/  LDL.LU.64 R8, [R1+0xe00] ;  /* 0x000e000001087983 */ /* 0x001ee20000300a00 */
[----:B-1----:R-:W-:Y:S02]  /*7900*/  IMAD.MOV.U32 R11, RZ, RZ, R4 ;  /* 0x000000ffff0b7224 */ /* 0x002fe400078e0004 */
[----:B------:R-:W-:-:S02]  /*7910*/  IMAD.MOV.U32 R10, RZ, RZ, R5 ;  /* 0x000000ffff0a7224 */ /* 0x000fc400078e0005 */
[----:B------:R-:W4:Y:S04]  /*7920*/  LDL.LU.64 R4, [R1+0xdf8] ;  /* 0x000df80001047983 */ /* 0x000f280000300a00 */
[----:B------:R-:W-:Y:S01]  /*7930*/  STL.64 [R1+0xdd8], R10 ;  /* 0x000dd80a01007387 */ /* 0x000fe20000100a00 */
[C---:B----4-:R-:W-:Y:S03]  /*7940*/  HMMA.16816.F32.BF16 R12, R16.reuse, R4, R12 ;  /* 0x00000004100c723c */ /* 0x050fe6000004180c */
[----:B---3--:R0:W-:Y:S01]  /*7950*/  STL.64 [R1+0xdd0], R8 ;  /* 0x000dd00801007387 */ /* 0x0081e20000100a00 */
[----:B------:R-:W-:Y:S02]  /*7960*/  IMAD.MOV.U32 R3, RZ, RZ, R4 ;  /* 0x000000ffff037224 */ /* 0x000fe400078e0004 */
[----:B------:R-:W-:Y:S01]  /*7970*/  IMAD.MOV.U32 R2, RZ, RZ, R5 ;  /* 0x000000ffff027224 */ /* 0x000fe200078e0005 */
[----:B0-----:R-:W3:Y:S04]  /*7980*/  LDL.LU.64 R8, [R1+0x3a0] ;  /* 0x0003a00001087983 */ /* 0x001ee80000300a00 */
[----:B------:R-:W3:Y:S11]  /*7990*/  LDL.LU.64 R10, [R1+0x3a8] ;  /* 0x0003a800010a7983 */ /* 0x000ef60000300a00 */
[----:B------:R-:W-:Y:S01]  /*79a0*/  @!UPT UIADD3 URZ, URZ, URZ, URZ ;  /* 0x0000003f3f3ff290 */ /* 0x000fe2000fffe03f */
[----:B------:R0:W-:Y:S04]  /*79b0*/  STL.64 [R1+0x3c0], R12 ;  /* 0x0003c00c01007387 */ /* 0x0001e80000100a00 */
[----:B------:R1:W-:Y:S04]  /*79c0*/  STL.64 [R1+0x3c8], R14 ;  /* 0x0003c80e01007387 */ /* 0x0003e80000100a00 */
[----:B0-----:R-:W4:Y:S04]  /*79d0*/  LDL.LU.64 R12, [R1+0xdf0] ;  /* 0x000df000010c7983 */ /* 0x001f280000300a00 */
[----:B------:R-:W3:Y:S04]  /*79e0*/  LDL.LU.64 R6, [R1+0xde8] ;  /* 0x000de80001067983 */ /* 0x000ee80000300a00 */
[----:B------:R-:W3:Y:S01]  /*79f0*/  LDL.LU.64 R4, [R1+0xde0] ;  /* 0x000de00001047983 */ /* 0x000ee20000300a00 */
[----:B--2---:R-:W-:Y:S01]  /*7a00*/  HMMA.16816.F32.BF16 R20, R16, R24, R20 ;  /* 0x000000181014723c */ /* 0x004fe20000041814 */
[----:B------:R-:W-:-:S02]  /*7a10*/  IMAD.MOV.U32 R29, RZ, RZ, R24 ;  /* 0x000000ffff1d7224 */ /* 0x000fc400078e0018 */
[----:B------:R-:W-:Y:S11]  /*7a20*/  IMAD.MOV.U32 R28, RZ, RZ, R25 ;  /* 0x000000ffff1c7224 */ /* 0x000ff600078e0019 */
[----:B------:R-:W-:Y:S09]  /*7a30*/  @!UPT UIADD3 URZ, URZ, URZ, URZ ;  /* 0x0000003f3f3ff290 */ /* 0x000ff2000fffe03f */
[----:B------:R0:W-:Y:S01]  /*7a40*/  STL.64 [R1+0x3b8], R22 ;  /* 0x0003b81601007387 */ /* 0x0001e20000100a00 */
[----:B-1----:R-:W-:Y:S02]  /*7a50*/  IMAD.MOV.U32 R15, RZ, RZ, R21 ;  /* 0x000000ffff0f7224 */ /* 0x002fe400078e0015 */
[----:B------:R-:W-:Y:S01]  /*7a60*/  IMAD.MOV.U32 R14, RZ, RZ, R20 ;  /* 0x000000ffff0e7224 */ /* 0x000fe200078e0014 */
[----:B------:R-:W2:Y:S04]  /*7a70*/  LDL.LU.64 R24, [R1+0x390] ;  /* 0x0003900001187983 */ /* 0x000ea80000300a00 */
[----:B------:R-:W2:Y:S04]  /*7a80*/  LDL.LU.64 R26, [R1+0x398] ;  /* 0x00039800011a7983 */ /* 0x000ea80000300a00 */
[----:B------:R-:W4:Y:S04]  /*7a90*/  LDL.LU.64 R20, [R1+0x220] ;  /* 0x0002200001147983 */ /* 0x000f280000300a00 */
[----:B0-----:R-:W4:Y:S04]  /*7aa0*/  LDL.LU.64 R22, [R1+0x228] ;  /* 0x0002280001167983 */ /* 0x001f280000300a00 */
[----:B------:R-:W-:Y:S04]  /*7ab0*/  STL [R1+0xcec], R15 ;  /* 0x000cec0f01007387 */ /* 0x000fe80000100800 */
[----:B------:R-:W-:Y:S01]  /*7ac0*/  STL [R1+0xce8], R14 ;  /* 0x000ce80e01007387 */ /* 0x000fe20000100800 */
[----:B---3--:R-:W-:Y:S11]  /*7ad0*/  HMMA.16816.F32.BF16 R8, R16, R4, R8 ;  /* 0x000000041008723c */ /* 0x008ff60000041808 */
[----:B------:R-:W-:Y:S11]  /*7ae0*/  @!UPT UIADD3 URZ, URZ, URZ, URZ ;  /* 0x0000003f3f3ff290 */ /* 0x000ff6000fffe03f */
[----:B------:R-:W-:Y:S01]  /*7af0*/  @!UPT UIADD3 URZ, URZ, URZ, URZ ;  /* 0x0000003f3f3ff290 */ /* 0x000fe2000fffe03f */
[----:B------:R-:W-:Y:S04]  /*7b00*/  STL.64 [R1+0x3a0], R8 ;  /* 0x0003a00801007387 */ /* 0x000fe80000100a00 */
[----:B------:R0:W-:Y:S04]  /*7b10*/  STL.64 [R1+0x3a8], R10 ;  /* 0x0003a80a01007387 */ /* 0x0001e80000100a00 */
[----:B0-----:R-:W3:Y:S04]  /*7b20*/  LDL.LU.64 R10, [R1+0xdd8] ;  /* 0x000dd800010a7983 */ /* 0x001ee80000300a00 */
[----:B------:R-:W2:Y:S04]  /*7b30*/  LDL.LU.64 R8, [R1+0xdd0] ;  /* 0x000dd00001087983 */ /* 0x000ea80000300a00 */
[----:B------:R-:W-:Y:S04]  /*7b40*/  STL.64 [R1+0xd70], R6 ;  /* 0x000d700601007387 */ /* 0x000fe80000100a00 */
[----:B------:R0:W-:Y:S02]  /*7b50*/  STL.64 [R1+0xd68], R4 ;  /* 0x000d680401007387 */ /* 0x0001e40000100a00 */
[----:B0-----:R-:W-:-:S02]  /*7b60*/  IMAD.MOV.U32 R4, RZ, RZ, R29 ;  /* 0x000000ffff047224 */ /* 0x001fc400078e001d */
[----:B------:R-:W-:-:S05]  /*7b70*/  IMAD.MOV.U32 R5, RZ, RZ, R28 ;  /* 0x000000ffff057224 */ /* 0x000fca00078e001c */
[----:B------:R3:W-:Y:S02]  /*7b80*/  STL.64 [R1+0xd88], R4 ;  /* 0x000d880401007387 */ /* 0x0007e40000100a00 */
[----:B---3--:R-:W-:Y:S02]  /*7b90*/  IMAD.MOV.U32 R4, RZ, RZ, R11 ;  /* 0x000000ffff047224 */ /* 0x008fe400078e000b */
[----:B------:R-:W-:-:S05]  /*7ba0*/  IMAD.MOV.U32 R5, RZ, RZ, R10 ;  /* 0x000000ffff057224 */ /* 0x000fca00078e000a */
[----:B------:R0:W-:Y:S04]  /*7bb0*/  STL.64 [R1+0xd98], R4 ;  /* 0x000d980401007387 */ /* 0x0001e80000100a00 */
[----:B0-----:R-:W3:Y:S04]  /*7bc0*/  LDL.LU.64 R4, [R1+0x1f0] ;  /* 0x0001f00001047983 */ /* 0x001ee80000300a00 */
[----:B------:R-:W3:Y:S01]  /*7bd0*/  LDL.LU.64 R6, [R1+0x1f8] ;  /* 0x0001f80001067983 */ /* 0x000ee20000300a00 */
[C---:B--2---:R-:W-:Y:S08]  /*7be0*/  HMMA.16816.F32.BF16 R24, R16.reuse, R8, R24 ;  /* 0x000000081018723c */ /* 0x044ff00000041818 */
[----:B----4-:R-:W-:Y:S01]  /*7bf0*/  HMMA.16816.F32.BF16 R16, R16, R12, R20 ;  /* 0x0000000c1010723c */ /* 0x010fe20000041814 */
[----:B---3--:R-:W-:Y:S04]  /*7c00*/  STL.64 [R1+0xdb0], R6 ;  /* 0x000db00601007387 */ /* 0x008fe80000100a00 */
[----:B------:R0:W-:Y:S04]  /*7c10*/  STL.64 [R1+0xda8], R4 ;  /* 0x000da80401007387 */ /* 0x0001e80000100a00 */
[----:B0-----:R-:W2:Y:S04]  /*7c20*/  LDL.LU.64 R4, [R1+0x200] ;  /* 0x0002000001047983 */ /* 0x001ea80000300a00 */
[----:B------:R-:W2:Y:S04]  /*7c30*/  LDL.LU.64 R6, [R1+0x208] ;  /* 0x0002080001067983 */ /* 0x000ea80000300a00 */
[----:B------:R0:W-:Y:S04]  /*7c40*/  STL.64 [R1+0x390], R24 ;  /* 0x0003901801007387 */ /* 0x0001e80000100a00 */
[----:B------:R-:W-:Y:S04]  /*7c50*/  STL.64 [R1+0x398], R26 ;  /* 0x0003981a01007387 */ /* 0x000fe80000100a00 */
[----:B0-----:R-:W2:Y:S04]  /*7c60*/  LDL.LU.64 R24, [R1+0xdc8] ;  /* 0x000dc80001187983 */ /* 0x001ea80000300a00 */
[----:B------:R-:W2:Y:S04]  /*7c70*/  LDL.LU.64 R22, [R1+0xdc0] ;  /* 0x000dc00001167983 */ /* 0x000ea80000300a00 */
[----:B------:R-:W2:Y:S04]  /*7c80*/  LDL.LU.64 R20, [R1+0xdb8] ;  /* 0x000db80001147983 */ /* 0x000ea80000300a00 */
[----:B------:R0:W-:Y:S04]  /*7c90*/  STL.64 [R1+0x220], R16 ;  /* 0x0002201001007387 */ /* 0x0001e80000100a00 */
[----:B------:R-:W-:Y:S01]  /*7ca0*/  STL.64 [R1+0x228], R18 ;  /* 0x0002281201007387 */ /* 0x000fe20000100a00 */
[----:B0-----:R-:W-:-:S02]  /*7cb0*/  IMAD.MOV.U32 R16, RZ, RZ, R3 ;  /* 0x000000ffff107224 */ /* 0x001fc400078e0003 */
[----:B------:R-:W-:-:S05]  /*7cc0*/  IMAD.MOV.U32 R17, RZ, RZ, R2 ;  /* 0x000000ffff117224 */ /* 0x000fca00078e0002 */
[----:B------:R0:W-:Y:S04]  /*7cd0*/  STL.64 [R1+0xd90], R16 ;  /* 0x000d901001007387 */ /* 0x0001e80000100a00 */
[----:B0-----:R-:W3:Y:S04]  /*7ce0*/  LDL.LU.64 R16, [R1+0x1e0] ;  /* 0x0001e00001107983 */ /* 0x001ee80000300a00 */
[----:B------:R-:W3:Y:S04]  /*7cf0*/  LDL.LU.64 R18, [R1+0x1e8] ;  /* 0x0001e80001127983 */ /* 0x000ee80000300a00 */
[----:B------:R0:W-:Y:S04]  /*7d00*/  STL.64 [R1+0xd58], R12 ;  /* 0x000d580c01007387 */ /* 0x0001e80000100a00 */
[----:B0-----:R-:W4:Y:S04]  /*7d10*/  LDL.LU.64 R12, [R1+0x1d0] ;  /* 0x0001d000010c7983 */ /* 0x001f280000300a00 */
[----:B------:R-:W4:Y:S01]  /*7d20*/  LDL.LU.64 R14, [R1+0x1d8] ;  /* 0x0001d800010e7983 */ /* 0x000f220000300a00 */
[C---:B--2---:R-:W-:Y:S03]  /*7d30*/  HMMA.16816.F32.BF16 R24, R20.reuse, R24, R4 ;  /* 0x000000181418723c */ /* 0x044fe60000041804 */
[----:B------:R-:W2:Y:S04]  /*7d40*/  LDL.LU.64 R6, [R1+0xdb0] ;  /* 0x000db00001067983 */ /* 0x000ea80000300a00 */
[----:B------:R-:W2:Y:S11]  /*7d50*/  LDL.LU.64 R4, [R1+0xda8] ;  /* 0x000da80001047983 */ /* 0x000eb60000300a00 */
[----:B------:R-:W-:Y:S05]  /*7d60*/  @!UPT UIADD3 URZ, URZ, URZ, URZ ;  /* 0x0000003f3f3ff290 */ /* 0x000fea000fffe03f */
[----:B------:R0:W-:Y:S04]  /*7d70*/  STL.64 [R1+0x200], R24 ;  /* 0x0002001801007387 */ /* 0x0001e80000100a00 */
[----:B------:R-:W-:Y:S04]  /*7d80*/  STL.64 [R1+0x208], R26 ;  /* 0x0002081a01007387 */ /* 0x000fe80000100a00 */
[----:B0-----:R-:W2:Y:S02]  /*7d90*/  LDL.LU.64 R24, [R1+0xda0] ;  /* 0x000da00001187983 */ /* 0x001ea40000300a00 */
[----:B--2---:R-:W-:Y:S11]  /*7da0*/  HMMA.16816.F32.BF16 R4, R20, R24, R4 ;  /* 0x000000181404723c */ /* 0x004ff60000041804 */
[----:B------:R-:W-:Y:S11]  /*7db0*/  @!UPT UIADD3 URZ, URZ, URZ, URZ ;  /* 0x0000003f3f3ff290 */ /* 0x000ff6000fffe03f */
[----:B------:R-:W-:Y:S01]  /*7dc0*/  @!UPT UIADD3 URZ, URZ, URZ, URZ ;  /* 0x0000003f3f3ff290 */ /* 0x000fe2000fffe03f */
[----:B------:R0:W-:Y:S04]  /*7dd0*/  STL.64 [R1+0x1f0], R4 ;  /* 0x0001f00401007387 */ /* 0x0001e80000100a00 */
[----:B0-----:R-:W3:Y:S04]  /*7de0*/  LDL.LU.64 R4, [R1+0xd98] ;  /* 0x000d980001047983 */ /* 0x001ee80000300a00 */
[----:B------:R0:W-:Y:S04]  /*7df0*/  STL.64 [R1+0xd48], R24 ;  /* 0x000d481801007387 */ /* 0x0001e80000100a00 */
[----:B0-----:R-:W2:Y:S01]  /*7e00*/  LDL.64 R24, [R1+0x40] ;  /* 0x0000400001187983 */ /* 0x001ea20000100a00 */
[----:B------:R-:W-:-:S02]  /*7e10*/  IMAD.MOV.U32 R10, RZ, RZ, R6 ;  /* 0x000000ffff0a7224 */ /* 0x000fc400078e0006 */
[----:B------:R-:W-:Y:S01]  /*7e20*/  IMAD.MOV.U32 R11, RZ, RZ, R7 ;  /* 0x000000ffff0b7224 */ /* 0x000fe200078e0007 */
[----:B--2---:R0:W-:Y:S04]  /*7e30*/  STL.64 [R1+0xd60], R24 ;  /* 0x000d601801007387 */ /* 0x0041e80000100a00 */
[----:B0-----:R-:W2:Y:S04]  /*7e40*/  LDL.LU.64 R24, [R1+0x1b0] ;  /* 0x0001b00001187983 */ /* 0x001ea80000300a00 */
[----:B------:R-:W2:Y:S01]  /*7e50*/  LDL.LU.64 R26, [R1+0x1b8] ;  /* 0x0001b800011a7983 */ /* 0x000ea20000300a00 */
[C---:B---3--:R-:W-:Y:S03]  /*7e60*/  HMMA.16816.F32.BF16 R4, R20.reuse, R4, R16 ;  /* 0x000000041404723c */ /* 0x048fe60000041810 */
[----:B--2---:R-:W-:Y:S04]  /*7e70*/  STL.64 [R1+0xd80], R26 ;  /* 0x000d801a01007387 */ /* 0x004fe80000100a00 */
[----:B------:R0:W-:Y:S04]  /*7e80*/  STL.64 [R1+0xd78], R24 ;  /* 0x000d781801007387 */ /* 0x0001e80000100a00 */
[----:B0-----:R-:W2:Y:S04]  /*7e90*/  LDL.LU.64 R24, [R1+0x1c0] ;  /* 0x0001c00001187983 */ /* 0x001ea80000300a00 */
[----:B------:R-:W2:Y:S04]  /*7ea0*/  LDL.LU.64 R26, [R1+0x1c8] ;  /* 0x0001c800011a7983 */ /* 0x000ea80000300a00 */
[----:B------:R-:W-:Y:S04]  /*7eb0*/  STL [R1+0xa1c], R11 ;  /* 0x000a1c0b01007387 */ /* 0x000fe80000100800 */
[----:B------:R-:W-:Y:S04]  /*7ec0*/  STL [R1+0xa18], R10 ;  /* 0x000a180a01007387 */ /* 0x000fe80000100800 */
[----:B------:R-:W4:Y:S04]  /*7ed0*/  LDL.LU.64 R16, [R1+0xd90] ;  /* 0x000d900001107983 */ /* 0x000f280000300a00 */
[----:B------:R0:W-:Y:S04]  /*7ee0*/  STL.64 [R1+0x1e0], R4 ;  /* 0x0001e00401007387 */ /* 0x0001e80000100a00 */
[----:B------:R2:W-:Y:S04]  /*7ef0*/  STL.64 [R1+0x1e8], R6 ;  /* 0x0001e80601007387 */ /* 0x0005e80000100a00 */
[----:B0-----:R-:W2:Y:S01]  /*7f00*/  LDL.LU.64 R4, [R1+0xd88] ;  /* 0x000d880001047983 */ /* 0x001ea20000300a00 */
[C---:B----4-:R-:W-:Y:S08]  /*7f10*/  HMMA.16816.F32.BF16 R12, R20.reuse, R16, R12 ;  /* 0x00000010140c723c */ /* 0x050ff0000004180c */
[C---:B--2---:R-:W-:Y:S11]  /*7f20*/  HMMA.16816.F32.BF16 R4, R20.reuse, R4, R24 ;  /* 0x000000041404723c */ /* 0x044ff60000041818 */
[----:B------:R-:W-:Y:S04]  /*7f30*/  @!UPT UIADD3 URZ, URZ, URZ, URZ ;  /* 0x0000003f3f3ff290 */ /* 0x000fe8000fffe03f */
[----:B------:R0:W-:Y:S01]  /*7f40*/  STL.64 [R1+0x1d0], R12 ;  /* 0x0001d00c01007387 */ /* 0x0001e20000100a00 */
[----:B------:R-:W-:Y:S02]  /*7f50*/  IMAD.MOV.U32 R11, RZ, RZ, R14 ;  /* 0x000000ffff0b7224 */ /* 0x000fe400078e000e */
[----:B------:R-:W-:Y:S01]  /*7f60*/  IMAD.MOV.U32 R10, RZ, RZ, R15 ;  /* 0x000000ffff0a7224 */ /* 0x000fe200078e000f */
[----:B0-----:R-:W2:Y:S04]  /*7f70*/  LDL.LU.64 R12, [R1+0x1a0] ;  /* 0x0001a000010c7983 */ /* 0x001ea80000300a00 */
[----:B------:R-:W2:Y:S04]  /*7f80*/  LDL.LU.64 R14, [R1+0x1a8] ;  /* 0x0001a800010e7983 */ /* 0x000ea80000300a00 */
[----:B------:R-:W3:Y:S04]  /*7f90*/  LDL.LU.64 R16, [R1+0x70] ;  /* 0x0000700001107983 */ /* 0x000ee80000300a00 */
[----:B------:R-:W3:Y:S04]  /*7fa0*/  LDL.LU.64 R18, [R1+0x78] ;  /* 0x0000780001127983 */ /* 0x000ee80000300a00 */
[----:B------:R-:W-:Y:S04]  /*7fb0*/  STL [R1+0xcf0], R11 ;  /* 0x000cf00b01007387 */ /* 0x000fe80000100800 */
[----:B------:R-:W4:Y:S04]  /*7fc0*/  LDL.LU.64 R26, [R1+0xd80] ;  /* 0x000d8000011a7983 */ /* 0x000f280000300a00 */
[----:B------:R-:W4:Y:S04]  /*7fd0*/  LDL.LU.64 R24, [R1+0xd78] ;  /* 0x000d780001187983 */ /* 0x000f280000300a00 */
[----:B------:R-:W-:Y:S04]  /*7fe0*/  STL.64 [R1+0x1c0], R4 ;  /* 0x0001c00401007387 */ /* 0x000fe80000100a00 */
[----:B------:R0:W-:Y:S04]  /*7ff0*/  STL.64 [R1+0x1c8], R6 ;  /* 0x0001c80601007387 */ /* 0x0001e80000100a00 */
[----:B0-----:R-:W2:Y:S04]  /*8000*/  LDL.LU.64 R6, [R1+0xd70] ;  /* 0x000d700001067983 */ /* 0x001ea80000300a00 */
[----:B------:R-:W4:Y:S02]  /*8010*/  LDL.LU.64 R4, [R1+0xd68] ;  /* 0x000d680001047983 */ /* 0x000f240000300a00 */
[C---:B----4-:R-:W-:Y:S11]  /*8020*/  HMMA.16816.F32.BF16 R24, R20.reuse, R4, R24 ;  /* 0x000000041418723c */ /* 0x050ff60000041818 */
[----:B------:R-:W-:Y:S11]  /*8030*/  @!UPT UIADD3 URZ, URZ, URZ, URZ ;  /* 0x0000003f3f3ff290 */ /* 0x000ff6000fffe03f */
[----:B------:R-:W-:Y:S01]  /*8040*/  @!UPT UIADD3 URZ, URZ, URZ, URZ ;  /* 0x0000003f3f3ff290 */ /* 0x000fe2000fffe03f */
[----:B------:R0:W-:Y:S04]  /*8050*/  STL.64 [R1+0x1b0], R24 ;  /* 0x0001b01801007387 */ /* 0x0001e80000100a00 */
[----:B------:R-:W-:Y:S04]  /*8060*/  STL.64 [R1+0x1b8], R26 ;  /* 0x0001b81a01007387 */ /* 0x000fe80000100a00 */
[----:B0-----:R-:W4:Y:S04]  /*8070*/  LDL.LU.64 R24, [R1+0xd60] ;  /* 0x000d600001187983 */ /* 0x001f280000300a00 */
[----:B--2---:R-:W-:Y:S04]  /*8080*/  STL.64 [R1+0xd10], R6 ;  /* 0x000d100601007387 */ /* 0x004fe80000100a00 */
[----:B------:R0:W-:Y:S04]  /*8090*/  STL.64 [R1+0xd08], R4 ;  /* 0x000d080401007387 */ /* 0x0001e80000100a00 */
[----:B0-----:R-:W2:Y:S04]  /*80a0*/  LDL.64 R4, [R1] ;  /* 0x0000000001047983 */ /* 0x001ea80000100a00 */
[----:B--2---:R0:W-:Y:S04]  /*80b0*/  STL.64 [R1+0xd28], R4 ;  /* 0x000d280401007387 */ /* 0x0041e80000100a00 */
[----:B0-----:R-:W2:Y:S01]  /*80c0*/  LDL.64 R4, [R1+0x10] ;  /* 0x0000100001047983 */ /* 0x001ea20000100a00 */
[----:B------:R-:W-:Y:S03]  /*80d0*/  HMMA.16816.F32.BF16 R12, R20, R8, R12 ;  /* 0x00000008140c723c */ /* 0x000fe6000004180c */
[----:B--2---:R0:W-:Y:S04]  /*80e0*/  STL.64 [R1+0xd40], R4 ;  /* 0x000d400401007387 */ /* 0x0041e80000100a00 */
[----:B0-----:R-:W2:Y:S04]  /*80f0*/  LDL.64 R4, [R1+0x20] ;  /* 0x0000200001047983 */ /* 0x001ea80000100a00 */
[----:B--2---:R0:W-:Y:S04]  /*8100*/  STL.64 [R1+0xd50], R4 ;  /* 0x000d500401007387 */ /* 0x0041e80000100a00 */
[----:B0-----:R-:W2:Y:S04]  /*8110*/  LDL.LU.64 R4, [R1+0x310] ;  /* 0x0003100001047983 */ /* 0x001ea80000300a00 */
[----:B------:R-:W2:Y:S04]  /*8120*/  LDL.LU.64 R6, [R1+0x318] ;  /* 0x0003180001067983 */ /* 0x000ea80000300a00 */
[----:B------:R0:W-:Y:S04]  /*8130*/  STL.64 [R1+0x1a0], R12 ;  /* 0x0001a00c01007387 */ /* 0x0001e80000100a00 */
[----:B------:R1:W-:Y:S04]  /*8140*/  STL.64 [R1+0x1a8], R14 ;  /* 0x0001a80e01007387 */ /* 0x0003e80000100a00 */
[----:B0-----:R-:W3:Y:S01]  /*8150*/  LDL.LU.64 R12, [R1+0xd58] ;  /* 0x000d5800010c7983 */ /* 0x001ee20000300a00 */
[----:B----4-:R-:W-:-:S02]  /*8160*/  IMAD.MOV.U32 R11, RZ, RZ, R24 ;  /* 0x000000ffff0b7224 */ /* 0x010fc400078e0018 */
[----:B-1----:R-:W-:Y:S01]  /*8170*/  IMAD.MOV.U32 R15, RZ, RZ, R25 ;  /* 0x000000ffff0f7224 */ /* 0x002fe200078e0019 */
[----:B---3--:R-:W-:Y:S01]  /*8180*/  HMMA.16816.F32.BF16 R20, R20, R12, R16 ;  /* 0x0000000c1414723c */ /* 0x008fe20000041810 */
[----:B------:R-:W2:Y:S11]  /*8190*/  LDSM.16.MT88.4 R16, [R0+0x100] ;  /* 0x000100000010783b */ /* 0x000eb60000004200 */
[----:B------:R-:W-:Y:S11]  /*81a0*/  @!UPT UIADD3 URZ, URZ, URZ, URZ ;  /* 0x0000003f3f3ff290 */ /* 0x000ff6000fffe03f */
[----:B------:R-:W-:Y:S04]  /*81b0*/  STL.64 [R1+0x70], R20 ;  /* 0x0000701401007387 */ /* 0x000fe80000100a00 */
[----:B------:R-:W-:Y:S04]  /*81c0*/  STL.64 [R1+0x78], R22 ;  /* 0x0000781601007387 */ /* 0x000fe80000100a00 */
[----:B------:R-:W0:Y:S01]  /*81d0*/  LDSM.16.MT88.4 R20, [R0+0x180] ;  /* 0x000180000014783b */ /* 0x000e220000004200 */
[C---:B--2---:R-:W-:Y:S03]  /*81e0*/  HMMA.16816.F32.BF16 R4, R16.reuse, R24, R4 ;  /* 0x000000181004723c */ /* 0x044fe60000041804 */
[----:B0-----:R-:W-:Y:S04]  /*81f0*/  STL.64 [R1+0xce0], R22 ;  /* 0x000ce01601007387 */ /* 0x001fe80000100a00 */
[----:B------:R0:W-:Y:S04]  /*8200*/  STL.64 [R1+0xcd8], R20 ;  /* 0x000cd81401007387 */ /* 0x0001e80000100a00 */
[----:B0-----:R-:W2:Y:S04]  /*8210*/  LDL.LU.64 R20, [R1+0x300] ;  /* 0x0003000001147983 */ /* 0x001ea80000300a00 */
[----:B------:R-:W2:Y:S08]  /*8220*/  LDL.LU.64 R22, [R1+0x308] ;  /* 0x0003080001167983 */ /* 0x000eb00000300a00 */
[----:B------:R0:W-:Y:S04]  /*8230*/  STL.64 [R1+0x310], R4 ;  /* 0x0003100401007387 */ /* 0x0001e80000100a00 */
[----:B------:R-:W-:Y:S04]  /*8240*/  STL.64 [R1+0x318], R6 ;  /* 0x0003180601007387 */ /* 0x000fe80000100a00 */
[----:B0-----:R-:W3:Y:S04]  /*8250*/  LDL.LU.64 R4, [R1+0xd50] ;  /* 0x000d500001047983 */ /* 0x001ee80000300a00 */
[----:B------:R-:W2:Y:S04]  /*8260*/  LDL.LU.64 R24, [R1+0xd48] ;  /* 0x000d480001187983 */ /* 0x000ea80000300a00 */
[----:B------:R-:W-:Y:S04]  /*8270*/  STL [R1+0xd20], R15 ;  /* 0x000d200f01007387 */ /* 0x000fe80000100800 */
[----:B------:R0:W-:Y:S04]  /*8280*/  STL.64 [R1+0xd18], R12 ;  /* 0x000d180c01007387 */ /* 0x0001e80000100a00 */
[----:B0-----:R-:W4:Y:S04]  /*8290*/  LDL.LU.64 R12, [R1+0x2d0] ;  /* 0x0002d000010c7983 */ /* 0x001f280000300a00 */
[----:B------:R-:W3:Y:S01]  /*82a0*/  LDL.LU.64 R14, [R1+0x2d8] ;  /* 0x0002d800010e7983 */ /* 0x000ee20000300a00 */
[C---:B--2---:R-:W-:Y:S03]  /*82b0*/  HMMA.16816.F32.BF16 R20, R16.reuse, R24, R20 ;  /* 0x000000181014723c */ /* 0x044fe60000041814 */
[----:B---3--:R-:W-:Y:S04]  /*82c0*/  STL.64 [R1+0xd38], R14 ;  /* 0x000d380e01007387 */ /* 0x008fe80000100a00 */
[----:B----4-:R0:W-:Y:S04]  /*82d0*/  STL.64 [R1+0xd30], R12 ;  /* 0x000d300c01007387 */ /* 0x0101e80000100a00 */
[----:B0-----:R-:W2:Y:S04]  /*82e0*/  LDL.LU.64 R12, [R1+0x2e0] ;  /* 0x0002e000010c7983 */ /* 0x001ea80000300a00 */
[----:B------:R-:W2:Y:S04]  /*82f0*/  LDL.LU.64 R14, [R1+0x2e8] ;  /* 0x0002e800010e7983 */ /* 0x000ea80000300a00 */
[----:B------:R-:W-:Y:S04]  /*8300*/  STL.64 [R1+0xd00], R10 ;  /* 0x000d000a01007387 */ /* 0x000fe80000100a00 */
[----:B------:R0:W-:Y:S04]  /*8310*/  STL.64 [R1+0xcf8], R8 ;  /* 0x000cf80801007387 */ /* 0x0001e80000100a00 */
[----:B0-----:R-:W3:Y:S04]  /*8320*/  LDL.LU.64 R8, [R1+0x2c0] ;  /* 0x0002c00001087983 */ /* 0x001ee80000300a00 */
[----:B------:R-:W3:Y:S04]  /*8330*/  LDL.LU.64 R10, [R1+0x2c8] ;  /* 0x0002c800010a7983 */ /* 0x000ee80000300a00 */
[----:B------:R-:W4:Y:S04]  /*8340*/  LDL R2, [R1+0x458] ;  /* 0x0004580001027983 */ /* 0x000f280000100800 */
[----:B------:R0:W-:Y:S04]  /*8350*/  STL.64 [R1+0x300], R20 ;  /* 0x0003001401007387 */ /* 0x0001e80000100a00 */
[----:B------:R1:W-:Y:S04]  /*8360*/  STL.64 [R1+0x308], R22 ;  /* 0x0003081601007387 */ /* 0x0003e80000100a00 */
[----:B0-----:R-:W2:Y:S04]  /*8370*/  LDL.LU.64 R20, [R1+0x2b0] ;  /* 0x0002b00001147983 */ /* 0x001ea80000300a00 */
[----:B-1----:R-:W2:Y:S04]  /*8380*/  LDL.LU.64 R22, [R1+0x2b8] ;  /* 0x0002b80001167983 */ /* 0x002ea80000300a00 */
[----:B------:R0:W-:Y:S04]  /*8390*/  STL.64 [R1+0xcc0], R24 ;  /* 0x000cc01801007387 */ /* 0x0001e80000100a00 */
[----:B0-----:R-:W2:Y:S04]  /*83a0*/  LDL.LU.64 R24, [R1+0x2f0] ;  /* 0x0002f00001187983 */ /* 0x001ea80000300a00 */
[----:B------:R-:W2:Y:S01]  /*83b0*/  LDL.LU.64 R26, [R1+0x2f8] ;  /* 0x0002f800011a7983 */ /* 0x000ea20000300a00 */
[----:B------:R-:W-:Y:S01]  /*83c0*/  IMAD.MOV.U32 R3, RZ, RZ, R5 ;  /* 0x000000ffff037224 */ /* 0x000fe200078e0005 */
[C---:B--2---:R-:W-:Y:S11]  /*83d0*/  HMMA.16816.F32.BF16 R24, R16.reuse, R4, R24 ;  /* 0x000000041018723c */ /* 0x044ff60000041818 */
[----:B------:R-:W-:Y:S11]  /*83e0*/  @!UPT UIADD3 URZ, URZ, URZ, URZ ;  /* 0x0000003f3f3ff290 */ /* 0x000ff6000fffe03f */
[----:B------:R-:W-:Y:S01]  /*83f0*/  @!UPT UIADD3 URZ, URZ, URZ, URZ ;  /* 0x0000003f3f3ff290 */ /* 0x000fe2000fffe03f */
[----:B------:R-:W-:Y:S04]  /*8400*/  STL.64 [R1+0x2f0], R24 ;  /* 0x0002f01801007387 */ /* 0x000fe80000100a00 */
[----:B------:R0:W-:Y:S02]  /*8410*/  STL.64 [R1+0x2f8], R26 ;  /* 0x0002f81a01007387 */ /* 0x0001e40000100a00 */
[----:B0-----:R-:W-:Y:S02]  /*8420*/  IMAD.MOV.U32 R26, RZ, RZ, R4 ;  /* 0x000000ffff1a7224 */ /* 0x001fe400078e0004 */
[----:B------:R-:W2:Y:S02]  /*8430*/  LDL.LU.64 R4, [R1+0xd40] ;  /* 0x000d400001047983 */ /* 0x000ea40000300a00 */
[----:B--2---:R-:W-:Y:S01]  /*8440*/  HMMA.16816.F32.BF16 R12, R16, R4, R12 ;  /* 0x00000004100c723c */ /* 0x004fe2000004180c */
[----:B------:R-:W-:-:S02]  /*8450*/  IMAD.MOV.U32 R28, RZ, RZ, R4 ;  /* 0x000000ffff1c7224 */ /* 0x000fc400078e0004 */
[----:B------:R-:W-:Y:S11]  /*8460*/  IMAD.MOV.U32 R27, RZ, RZ, R5 ;  /* 0x000000ffff1b7224 */ /* 0x000ff600078e0005 */
[----:B------:R-:W-:Y:S09]  /*8470*/  @!UPT UIADD3 URZ, URZ, URZ, URZ ;  /* 0x0000003f3f3ff290 */ /* 0x000ff2000fffe03f */
[----:B------:R-:W-:Y:S04]  /*8480*/  STL.64 [R1+0x2e0], R12 ;  /* 0x0002e00c01007387 */ /* 0x000fe80000100a00 */
[----:B------:R0:W-:Y:S04]  /*8490*/  STL.64 [R1+0x2e8], R14 ;  /* 0x0002e80e01007387 */ /* 0x0001e80000100a00 */
[----:B0-----:R-:W2:Y:S04]  /*84a0*/  LDL.LU.64 R14, [R1+0xd38] ;  /* 0x000d3800010e7983 */ /* 0x001ea80000300a00 */
[----:B------:R-:W2:Y:S04]  /*84b0*/  LDL.LU.64 R12, [R1+0xd30] ;  /* 0x000d3000010c7983 */ /* 0x000ea80000300a00 */
[----:B------:R-:W2:Y:S02]  /*84c0*/  LDL.LU.64 R4, [R1+0xd28] ;  /* 0x000d280001047983 */ /* 0x000ea40000300a00 */
[----:B--2---:R-:W-:Y:S01]  /*84d0*/  HMMA.16816.F32.BF16 R12, R16, R4, R12 ;  /* 0x00000004100c723c */ /* 0x004fe2000004180c */
[----:B------:R-:W-:Y:S11]  /*84e0*/  IMAD.MOV.U32 R29, RZ, RZ, R5 ;  /* 0x000000ffff1d7224 */ /* 0x000ff600078e0005 */
[----:B------:R-:W-:Y:S11]  /*84f0*/  @!UPT UIADD3 URZ, URZ, URZ, URZ ;  /* 0x0000003f3f3ff290 */ /* 0x000ff6000fffe03f */
[----:B------:R-:W-:Y:S04]  /*8500*/  STL.64 [R1+0x2d0], R12 ;  /* 0x0002d00c01007387 */ /* 0x000fe80000100a00 */
[----:B------:R0:W-:Y:S04]  /*8510*/  STL.64 [R1+0x2d8], R14 ;  /* 0x0002d80e01007387 */ /* 0x0001e80000100a00 */
[----:B0-----:R-:W2:Y:S01]  /*8520*/  LDL.LU R15, [R1+0xd20] ;  /* 0x000d2000010f7983 */ /* 0x001ea20000300800 */
[----:B------:R-:W-:-:S03]  /*8530*/  IMAD.MOV.U32 R14, RZ, RZ, R4 ;  /* 0x000000ffff0e7224 */ /* 0x000fc600078e0004 */
[----:B------:R-:W2:Y:S04]  /*8540*/  LDL.LU.64 R12, [R1+0xd18] ;  /* 0x000d1800010c7983 */ /* 0x000ea80000300a00 */
[----:B------:R-:W2:Y:S04]  /*8550*/  LDL.LU.64 R6, [R1+0xd10] ;  /* 0x000d100001067983 */ /* 0x000ea80000300a00 */
[----:B------:R-:W3:Y:S02]  /*8560*/  LDL.LU.64 R4, [R1+0xd08] ;  /* 0x000d080001047983 */ /* 0x000ee40000300a00 */
[----:B---3--:R-:W-:Y:S11]  /*8570*/  HMMA.16816.F32.BF16 R8, R16, R4, R8 ;  /* 0x000000041008723c */ /* 0x008ff60000041808 */
[----:B------:R-:W-:Y:S11]  /*8580*/  @!UPT UIADD3 URZ, URZ, URZ, URZ ;  /* 0x0000003f3f3ff290 */ /* 0x000ff6000fffe03f */
[----:B------:R-:W-:Y:S01]  /*8590*/  @!UPT UIADD3 URZ, URZ, URZ, URZ ;  /* 0x0000003f3f3ff290 */ /* 0x000fe2000fffe03f */
[----:B------:R-:W-:Y:S04]  /*85a0*/  STL.64 [R1+0x2c0], R8 ;  /* 0x0002c00801007387 */ /* 0x000fe80000100a00 */
[----:B------:R0:W-:Y:S04]  /*85b0*/  STL.64 [R1+0x2c8], R10 ;  /* 0x0002c80a01007387 */ /* 0x0001e80000100a00 */
[----:B0-----:R-:W3:Y:S04]  /*85c0*/  LDL.LU.64 R10, [R1+0xd00] ;  /* 0x000d0000010a7983 */ /* 0x001ee80000300a00 */
[----:B------:R-:W4:Y:S01]  /*85d0*/  LDL.LU.64 R8, [R1+0xcf8] ;  /* 0x000cf80001087983 */ /* 0x000f220000300a00 */
[----:B--2---:R-:W-:-:S02]  /*85e0*/  IMAD.MOV.U32 R25, RZ, RZ, R15 ;  /* 0x000000ffff197224 */ /* 0x004fc400078e000f */
[----:B---3--:R-:W-:Y:S02]  /*85f0*/  IMAD.MOV.U32 R24, RZ, RZ, R11 ;  /* 0x000000ffff187224 */ /* 0x008fe400078e000b */
[----:B------:R-:W2:Y:S04]  /*8600*/  LDL.LU R11, [R1+0xcf0] ;  /* 0x000cf000010b7983 */ /* 0x000ea80000300800 */
[----:B------:R-:W3:Y:S04]  /*8610*/  LDL.LU R15, [R1+0xcec] ;  /* 0x000cec00010f7983 */ /* 0x000ee80000300800 */
[----:B------:R-:W-:Y:S04]  /*8620*/  STL.64 [R1+0xc78], R6 ;  /* 0x000c780601007387 */ /* 0x000fe80000100a00 */
[----:B------:R0:W-:Y:S02]  /*8630*/  STL.64 [R1+0xc70], R4 ;  /* 0x000c700401007387 */ /* 0x0001e40000100a00 */
[----:B0-----:R-:W-:-:S02]  /*8640*/  IMAD.MOV.U32 R4, RZ, RZ, R14 ;  /* 0x000000ffff047224 */ /* 0x001fc400078e000e */
[----:B------:R-:W-:Y:S01]  /*8650*/  IMAD.MOV.U32 R5, RZ, RZ, R29 ;  /* 0x000000ffff057224 */ /* 0x000fe200078e001d */
[----:B------:R-:W3:Y:S04]  /*8660*/  LDL.LU R14, [R1+0xce8] ;  /* 0x000ce800010e7983 */ /* 0x000ee80000300800 */
[----:B------:R0:W-:Y:S02]  /*8670*/  STL.64 [R1+0xc90], R4 ;  /* 0x000c900401007387 */ /* 0x0001e40000100a00 */
[----:B0-----:R-:W-:Y:S02]  /*8680*/  IMAD.MOV.U32 R4, RZ, RZ, R28 ;  /* 0x000000ffff047224 */ /* 0x001fe400078e001c */
[----:B------:R-:W-:-:S05]  /*8690*/  IMAD.MOV.U32 R5, RZ, RZ, R27 ;  /* 0x000000ffff057224 */ /* 0x000fca00078e001b */
[----:B------:R4:W-:Y:S02]  /*86a0*/  STL.64 [R1+0xca8], R4 ;  /* 0x000ca80401007387 */ /* 0x0009e40000100a00 */
[C---:B----4-:R-:W-:Y:S02]  /*86b0*/  HMMA.16816.F32.BF16 R4, R16.reuse, R8, R20 ;  /* 0x000000081004723c */ /* 0x050fe40000041814 */
[----:B------:R-:W4:Y:S04]  /*86c0*/  LDL.LU.64 R20, [R1+0x120] ;  /* 0x0001200001147983 */ /* 0x000f280000300a00 */
[----:B------:R-:W4:Y:S11]  /*86d0*/  LDL.LU.64 R22, [R1+0x128] ;  /* 0x0001280001167983 */ /* 0x000f360000300a00 */
[----:B------:R-:W-:Y:S06]  /*86e0*/  @!UPT UIADD3 URZ, URZ, URZ, URZ ;  /* 0x0000003f3f3ff290 */ /* 0x000fec000fffe03f */
[----:B------:R0:W-:Y:S04]  /*86f0*/  STL.64 [R1+0x2b0], R4 ;  /* 0x0002b00401007387 */ /* 0x0001e80000100a00 */
[----:B------:R1:W-:Y:S04]  /*8700*/  STL.64 [R1+0x2b8], R6 ;  /* 0x0002b80601007387 */ /* 0x0003e80000100a00 */
[----:B0-----:R-:W2:Y:S04]  /*8710*/  LDL.LU.64 R4, [R1+0xe0] ;  /* 0x0000e00001047983 */ /* 0x001ea80000300a00 */
[----:B-1----:R-:W2:Y:S04]  /*8720*/  LDL.LU.64 R6, [R1+0xe8] ;  /* 0x0000e80001067983 */ /* 0x002ea80000300a00 */
[----:B--2---:R-:W-:Y:S04]  /*8730*/  STL.64 [R1+0xcb8], R6 ;  /* 0x000cb80601007387 */ /* 0x004fe80000100a00 */
[----:B------:R0:W-:Y:S04]  /*8740*/  STL.64 [R1+0xcb0], R4 ;  /* 0x000cb00401007387 */ /* 0x0001e80000100a00 */
[----:B0-----:R-:W2:Y:S04]  /*8750*/  LDL.LU.64 R4, [R1+0xf0] ;  /* 0x0000f00001047983 */ /* 0x001ea80000300a00 */
[----:B------:R-:W2:Y:S04]  /*8760*/  LDL.LU.64 R6, [R1+0xf8] ;  /* 0x0000f80001067983 */ /* 0x000ea80000300a00 */
[----:B--2---:R-:W-:Y:S04]  /*8770*/  STL.64 [R1+0xcd0], R6 ;  /* 0x000cd00601007387 */ /* 0x004fe80000100a00 */
[----:B------:R0:W-:Y:S04]  /*8780*/  STL.64 [R1+0xcc8], R4 ;  /* 0x000cc80401007387 */ /* 0x0001e80000100a00 */
[----:B0-----:R-:W2:Y:S04]  /*8790*/  LDL.LU.64 R4, [R1+0x100] ;  /* 0x0001000001047983 */ /* 0x001ea80000300a00 */
[----:B------:R-:W2:Y:S04]  /*87a0*/  LDL.LU.64 R6, [R1+0x108] ;  /* 0x0001080001067983 */ /* 0x000ea80000300a00 */
[----:B------:R-:W-:Y:S04]  /*87b0*/  STL.64 [R1+0xc68], R10 ;  /* 0x000c680a01007387 */ /* 0x000fe80000100a00 */
[----:B------:R0:W-:Y:S04]  /*87c0*/  STL.64 [R1+0xc60], R8 ;  /* 0x000c600801007387 */ /* 0x0001e80000100a00 */
[----:B0-----:R-:W2:Y:S04]  /*87d0*/  LDL.LU.64 R8, [R1+0xb0] ;  /* 0x0000b00001087983 */ /* 0x001ea80000300a00 */
[----:B------:R-:W2:Y:S04]  /*87e0*/  LDL.LU.64 R10, [R1+0xb8] ;  /* 0x0000b800010a7983 */ /* 0x000ea80000300a00 */
[----:B--2---:R-:W-:Y:S04]  /*87f0*/  STL.64 [R1+0xc88], R10 ;  /* 0x000c880a01007387 */ /* 0x004fe80000100a00 */
[----:B------:R0:W-:Y:S04]  /*8800*/  STL.64 [R1+0xc80], R8 ;  /* 0x000c800801007387 */ /* 0x0001e80000100a00 */
[----:B0-----:R-:W2:Y:S04]  /*8810*/  LDL.LU.64 R8, [R1+0xc0] ;  /* 0x0000c00001087983 */ /* 0x001ea80000300a00 */
[----:B------:R-:W2:Y:S01]  /*8820*/  LDL.LU.64 R10, [R1+0xc8] ;  /* 0x0000c800010a7983 */ /* 0x000ea20000300a00 */
[----:B----4-:R-:W-:Y:S03]  /*8830*/  HMMA.16816.F32.BF16 R16, R16, R12, R20 ;  /* 0x0000000c1010723c */ /* 0x010fe60000041814 */
[----:B--2---:R-:W-:Y:S04]  /*8840*/  STL.64 [R1+0xca0], R10 ;  /* 0x000ca00a01007387 */ /* 0x004fe80000100a00 */
[----:B------:R0:W-:Y:S04]  /*8850*/  STL.64 [R1+0xc98], R8 ;  /* 0x000c980801007387 */ /* 0x0001e80000100a00 */
[----:B0-----:R-:W2:Y:S04]  /*8860*/  LDL.LU.64 R8, [R1+0xd0] ;  /* 0x0000d00001087983 */ /* 0x001ea80000300a00 */
[----:B------:R-:W2:Y:S04]  /*8870*/  LDL.LU.64 R10, [R1+0xd8] ;  /* 0x0000d800010a7983 */ /* 0x000ea80000300a00 */
[----:B------:R-:W4:Y:S04]  /*8880*/  LDL.LU.64 R22, [R1+0xce0] ;  /* 0x000ce00001167983 */ /* 0x000f280000300a00 */
[----:B------:R-:W4:Y:S04]  /*8890*/  LDL.LU.64 R20, [R1+0xcd8] ;  /* 0x000cd80001147983 */ /* 0x000f280000300a00 */
[----:B------:R0:W-:Y:S02]  /*88a0*/  STL.64 [R1+0x120], R16 ;  /* 0x0001201001007387 */ /* 0x0001e40000100a00 */
[----:B0-----:R-:W-:-:S02]  /*88b0*/  IMAD.MOV.U32 R16, RZ, RZ, R26 ;  /* 0x000000ffff107224 */ /* 0x001fc400078e001a */
[----:B------:R-:W-:Y:S01]  /*88c0*/  STL.64 [R1+0x128], R18 ;  /* 0x0001281201007387 */ /* 0x000fe20000100a00 */
[C---:B----4-:R-:W-:Y:S03]  /*88d0*/  HMMA.16816.F32.BF16 R24, R20.reuse, R24, R4 ;  /* 0x000000181418723c */ /* 0x050fe60000041804 */
[----:B------:R-:W4:Y:S04]  /*88e0*/  LDL.LU.64 R6, [R1+0xcd0] ;  /* 0x000cd00001067983 */ /* 0x000f280000300a00 */
[----:B------:R-:W4:Y:S11]  /*88f0*/  LDL.LU.64 R4, [R1+0xcc8] ;  /* 0x000cc80001047983 */ /* 0x000f360000300a00 */
[----:B------:R-:W-:Y:S05]  /*8900*/  @!UPT UIADD3 URZ, URZ, URZ, URZ ;  /* 0x0000003f3f3ff290 */ /* 0x000fea000fffe03f */
[----:B------:R0:W-:Y:S04]  /*8910*/  STL.64 [R1+0x100], R24 ;  /* 0x0001001801007387 */ /* 0x0001e80000100a00 */
[----:B------:R-:W-:Y:S04]  /*8920*/  STL.64 [R1+0x108], R26 ;  /* 0x0001081a01007387 */ /* 0x000fe80000100a00 */
[----:B0-----:R-:W4:Y:S02]  /*8930*/  LDL.LU.64 R24, [R1+0xcc0] ;  /* 0x000cc00001187983 */ /* 0x001f240000300a00 */
[----:B----4-:R-:W-:Y:S11]  /*8940*/  HMMA.16816.F32.BF16 R4, R20, R24, R4 ;  /* 0x000000181404723c */ /* 0x010ff60000041804 */
[----:B------:R-:W-:Y:S11]  /*8950*/  @!UPT UIADD3 URZ, URZ, URZ, URZ ;  /* 0x0000003f3f3ff290 */ /* 0x000ff6000fffe03f */
[----:B------:R-:W-:Y:S01]  /*8960*/  @!UPT UIADD3 URZ, URZ, URZ, URZ ;  /* 0x0000003f3f3ff290 */ /* 0x000fe2000fffe03f */
[----:B------:R-:W-:Y:S04]  /*8970*/  STL.64 [R1+0xf0], R4 ;  /* 0x0000f00401007387 */ /* 0x000fe80000100a00 */
[----:B------:R0:W-:Y:S04]  /*8980*/  STL.64 [R1+0xf8], R6 ;  /* 0x0000f80601007387 */ /* 0x0001e80000100a00 */
[----:B0-----:R-:W4:Y:S04]  /*8990*/  LDL.LU.64 R6, [R1+0xcb8] ;  /* 0x000cb80001067983 */ /* 0x001f280000300a00 */
[----:B------:R-:W4:Y:S01]  /*89a0*/  LDL.LU.64 R4, [R1+0xcb0] ;  /* 0x000cb00001047983 */ /* 0x000f220000300a00 */
[----:B------:R-:W-:-:S03]  /*89b0*/  IMAD.MOV.U32 R17, RZ, RZ, R3 ;  /* 0x000000ffff117224 */ /* 0x000fc600078e0003 */
[----:B------:R0:W-:Y:S04]  /*89c0*/  STL.64 [R1+0xc58], R24 ;  /* 0x000c581801007387 */ /* 0x0001e80000100a00 */
[----:B0-----:R-:W2:Y:S04]  /*89d0*/  LDL.LU.64 R24, [R1+0xa0] ;  /* 0x0000a00001187983 */ /* 0x001ea80000300a00 */
[----:B------:R-:W2:Y:S01]  /*89e0*/  LDL.LU.64 R26, [R1+0xa8] ;  /* 0x0000a800011a7983 */ /* 0x000ea20000300a00 */
[C---:B----4-:R-:W-:Y:S03]  /*89f0*/  HMMA.16816.F32.BF16 R16, R20.reuse, R16, R4 ;  /* 0x000000101410723c */ /* 0x050fe60000041804 */
[----:B------:R-:W2:Y:S11]  /*8a00*/  LDL.LU.64 R4, [R1+0xca8] ;  /* 0x000ca80001047983 */ /* 0x000eb60000300a00 */
[----:B------:R-:W-:Y:S09]  /*8a10*/  @!UPT UIADD3 URZ, URZ, URZ, URZ ;  /* 0x0000003f3f3ff290 */ /* 0x000ff2000fffe03f */
[----:B------:R0:W-:Y:S04]  /*8a20*/  STL.64 [R1+0xe0], R16 ;  /* 0x0000e01001007387 */ /* 0x0001e80000100a00 */
[----:B------:R1:W-:Y:S04]  /*8a30*/  STL.64 [R1+0xe8], R18 ;  /* 0x0000e81201007387 */ /* 0x0003e80000100a00 */
[----:B0-----:R-:W4:Y:S04]  /*8a40*/  LDL.LU.64 R16, [R1+0x50] ;  /* 0x0000500001107983 */ /* 0x001f280000300a00 */
[----:B-1----:R-:W4:Y:S01]  /*8a50*/  LDL.LU.64 R18, [R1+0x58] ;  /* 0x0000580001127983 */ /* 0x002f220000300a00 */
[C---:B--2---:R-:W-:Y:S03]  /*8a60*/  HMMA.16816.F32.BF16 R4, R20.reuse, R4, R8 ;  /* 0x000000041404723c */ /* 0x044fe60000041808 */
[----:B------:R-:W2:Y:S04]  /*8a70*/  LDL.LU.64 R10, [R1+0xca0] ;  /* 0x000ca000010a7983 */ /* 0x000ea80000300a00 */
[----:B------:R-:W2:Y:S11]  /*8a80*/  LDL.LU.64 R8, [R1+0xc98] ;  /* 0x000c980001087983 */ /* 0x000eb60000300a00 */
[----:B------:R-:W-:Y:S05]  /*8a90*/  @!UPT UIADD3 URZ, URZ, URZ, URZ ;  /* 0x0000003f3f3ff290 */ /* 0x000fea000fffe03f */
[----:B------:R0:W-:Y:S04]  /*8aa0*/  STL.64 [R1+0xd0], R4 ;  /* 0x0000d00401007387 */ /* 0x0001e80000100a00 */
[----:B------:R2:W-:Y:S04]  /*8ab0*/  STL.64 [R1+0xd8], R6 ;  /* 0x0000d80601007387 */ /* 0x0005e80000100a00 */
[----:B0-----:R-:W2:Y:S02]  /*8ac0*/  LDL.LU.64 R4, [R1+0xc90] ;  /* 0x000c900001047983 */ /* 0x001ea40000300a00 */
[C---:B--2---:R-:W-:Y:S02]  /*8ad0*/  HMMA.16816.F32.BF16 R4, R20.reuse, R4, R8 ;  /* 0x000000041404723c */ /* 0x044fe40000041808 */
[----:B------:R-:W2:Y:S04]  /*8ae0*/  LDL.LU.64 R10, [R1+0xc88] ;  /* 0x000c8800010a7983 */ /* 0x000ea80000300a00 */
[----:B------:R-:W2:Y:S11]  /*8af0*/  LDL.LU.64 R8, [R1+0xc80] ;  /* 0x000c800001087983 */ /* 0x000eb60000300a00 */
[----:B------:R-:W-:Y:S06]  /*8b00*/  @!UPT UIADD3 URZ, URZ, URZ, URZ ;  /* 0x0000003f3f3ff290 */ /* 0x000fec000fffe03f */
[----:B------:R-:W-:Y:S04]  /*8b10*/  STL.64 [R1+0xc0], R4 ;  /* 0x0000c00401007387 */ /* 0x000fe80000100a00 */
[----:B------:R0:W-:Y:S04]  /*8b20*/  STL.64 [R1+0xc8], R6 ;  /* 0x0000c80601007387 */ /* 0x0001e80000100a00 */
[----:B0-----:R-:W2:Y:S04]  /*8b30*/  LDL.LU.64 R6, [R1+0xc78] ;  /* 0x000c780001067983 */ /* 0x001ea80000300a00 */
[----:B------:R-:W2:Y:S02]  /*8b40*/  LDL.LU.64 R4, [R1+0xc70] ;  /* 0x000c700001047983 */ /* 0x000ea40000300a00 */
[C---:B--2---:R-:W-:Y:S11]  /*8b50*/  HMMA.16816.F32.BF16 R8, R20.reuse, R4, R8 ;  /* 0x000000041408723c */ /* 0x044ff60000041808 */
[----:B------:R-:W-:Y:S11]  /*8b60*/  @!UPT UIADD3 URZ, URZ, URZ, URZ ;  /* 0x0000003f3f3ff290 */ /* 0x000ff6000fffe03f */
[----:B------:R-:W-:Y:S01]  /*8b70*/  @!UPT UIADD3 URZ, URZ, URZ, URZ ;  /* 0x0000003f3f3ff290 */ /* 0x000fe2000fffe03f */
[----:B------:R-:W-:Y:S04]  /*8b80*/  STL.64 [R1+0xb0], R8 ;  /* 0x0000b00801007387 */ /* 0x000fe80000100a00 */
[----:B------:R0:W-:Y:S04]  /*8b90*/  STL.64 [R1+0xb8], R10 ;  /* 0x0000b80a01007387 */ /* 0x0001e80000100a00 */
[----:B0-----:R-:W2:Y:S04]  /*8ba0*/  LDL.LU.64 R10, [R1+0xc68] ;  /* 0x000c6800010a7983 */ /* 0x001ea80000300a00 */
[----:B------:R-:W2:Y:S04]  /*8bb0*/  LDL.LU.64 R8, [R1+0xc60] ;  /* 0x000c600001087983 */ /* 0x000ea80000300a00 */
[----:B------:R-:W-:Y:S04]  /*8bc0*/  STL.64 [R1+0xc20], R6 ;  /* 0x000c200601007387 */ /* 0x000fe80000100a00 */
[----:B------:R0:W-:Y:S04]  /*8bd0*/  STL.64 [R1+0xc18], R4 ;  /* 0x000c180401007387 */ /* 0x0001e80000100a00 */
[----:B0-----:R-:W2:Y:S01]  /*8be0*/  LDL.64 R4, [R1] ;  /* 0x0000000001047983 */ /* 0x001ea20000100a00 */
[C---:B----4-:R-:W-:Y:S03]  /*8bf0*/  HMMA.16816.F32.BF16 R16, R20.reuse, R12, R16 ;  /* 0x0000000c1410723c */ /* 0x050fe60000041810 */
[----:B--2---:R0:W-:Y:S04]  /*8c00*/  STL.64 [R1+0xc38], R4 ;  /* 0x000c380401007387 */ /* 0x0041e80000100a00 */
[----:B0-----:R-:W2:Y:S01]  /*8c10*/  LDL.64 R4, [R1+0x10] ;  /* 0x0000100001047983 */ /* 0x001ea20000100a00 */
[----:B------:R-:W-:Y:S03]  /*8c20*/  HMMA.16816.F32.BF16 R24, R20, R8, R24 ;  /* 0x000000081418723c */ /* 0x000fe60000041818 */
[----:B------:R-:W-:Y:S04]  /*8c30*/  LDSM.16.MT88.4 R20, [R2+0x80] ;  /* 0x000080000214783b */ /* 0x000fe80000004200 */
[----:B--2---:R0:W-:Y:S04]  /*8c40*/  STL.64 [R1+0xc40], R4 ;  /* 0x000c400401007387 */ /* 0x0041e80000100a00 */
[----:B0-----:R-:W2:Y:S11]  /*8c50*/  LDL.64 R4, [R1+0x20] ;  /* 0x0000200001047983 */ /* 0x001eb60000100a00 */
[----:B------:R-:W-:Y:S01]  /*8c60*/  @!UPT UIADD3 URZ, URZ, URZ, URZ ;  /* 0x0000003f3f3ff290 */ /* 0x000fe2000fffe03f */
[----:B------:R0:W-:Y:S04]  /*8c70*/  STL.64 [R1+0xa0], R24 ;  /* 0x0000a01801007387 */ /* 0x0001e80000100a00 */
[----:B------:R1:W-:Y:S04]  /*8c80*/  STL.64 [R1+0xa8], R26 ;  /* 0x0000a81a01007387 */ /* 0x0003e80000100a00 */
[----:B0-----:R-:W4:Y:S04]  /*8c90*/  LDL.LU.64 R24, [R1+0x380] ;  /* 0x0003800001187983 */ /* 0x001f280000300a00 */
[----:B-1----:R-:W4:Y:S04]  /*8ca0*/  LDL.LU.64 R26, [R1+0x388] ;  /* 0x00038800011a7983 */ /* 0x002f280000300a00 */
[----:B------:R-:W-:Y:S04]  /*8cb0*/  STL.64 [R1+0xc10], R10 ;  /* 0x000c100a01007387 */ /* 0x000fe80000100a00 */
[----:B------:R0:W-:Y:S04]  /*8cc0*/  STL.64 [R1+0xc08], R8 ;  /* 0x000c080801007387 */ /* 0x0001e80000100a00 */
[----:B0-----:R-:W4:Y:S04]  /*8cd0*/  LDL.64 R8, [R1+0x40] ;  /* 0x0000400001087983 */ /* 0x001f280000100a00 */
[----:B---3--:R-:W-:Y:S04]  /*8ce0*/  STL.64 [R1+0xc30], R14 ;  /* 0x000c300e01007387 */ /* 0x008fe80000100a00 */
[----:B------:R0:W-:Y:S04]  /*8cf0*/  STL.64 [R1+0xc28], R12 ;  /* 0x000c280c01007387 */ /* 0x0001e80000100a00 */
[----:B------:R-:W-:Y:S04]  /*8d00*/  STL.64 [R1+0x50], R16 ;  /* 0x0000501001007387 */ /* 0x000fe80000100a00 */
[----:B------:R-:W-:Y:S04]  /*8d10*/  STL.64 [R1+0x58], R18 ;  /* 0x0000581201007387 */ /* 0x000fe80000100a00 */
[----:B0-----:R-:W3:Y:S04]  /*8d20*/  LDL.LU.64 R12, [R1+0x340] ;  /* 0x00034000010c7983 */ /* 0x001ee80000300a00 */
[----:B------:R-:W2:Y:S04]  /*8d30*/  LDL.LU.64 R14, [R1+0x348] ;  /* 0x00034800010e7983 */ /* 0x000ea80000300a00 */
[----:B------:R-:W4:Y:S02]  /*8d40*/  LDSM.16.MT88.4 R16, [R2] ;  /* 0x000000000210783b */ /* 0x000f240000004200 */
[----:B----4-:R-:W-:Y:S02]  /*8d50*/  HMMA.16816.F32.BF16 R24, R16, R8, R24 ;  /* 0x000000081018723c */ /* 0x010fe40000041818 */
[----:B--2---:R-:W-:Y:S04]  /*8d60*/  STL.64 [R1+0xc50], R14 ;  /* 0x000c500e01007387 */ /* 0x004fe80000100a00 */
[----:B---3--:R0:W-:Y:S04]  /*8d70*/  STL.64 [R1+0xc48], R12 ;  /* 0x000c480c01007387 */ /* 0x0081e80000100a00 */
[----:B0-----:R-:W2:Y:S04]  /*8d80*/  LDL.LU.64 R12, [R1+0x360] ;  /* 0x00036000010c7983 */ /* 0x001ea80000300a00 */
[----:B------:R-:W2:Y:S04]  /*8d90*/  LDL.LU.64 R14, [R1+0x368] ;  /* 0x00036800010e7983 */ /* 0x000ea80000300a00 */
[----:B------:R-:W-:Y:S04]  /*8da0*/  STL.64 [R1+0xc00], R22 ;  /* 0x000c001601007387 */ /* 0x000fe80000100a00 */
[----:B------:R0:W-:Y:S04]  /*8db0*/  STL.64 [R1+0xbf8], R20 ;  /* 0x000bf81401007387 */ /* 0x0001e80000100a00 */
[----:B0-----:R-:W3:Y:S04]  /*8dc0*/  LDL.LU.64 R20, [R1+0x370] ;  /* 0x0003700001147983 */ /* 0x001ee80000300a00 */
[----:B------:R-:W3:Y:S04]  /*8dd0*/  LDL.LU.64 R22, [R1+0x378] ;  /* 0x0003780001167983 */ /* 0x000ee80000300a00 */
[----:B------:R0:W-:Y:S04]  /*8de0*/  STL.64 [R1+0x380], R24 ;  /* 0x0003801801007387 */ /* 0x0001e80000100a00 */
[----:B------:R1:W-:Y:S04]  /*8df0*/  STL.64 [R1+0x388], R26 ;  /* 0x0003881a01007387 */ /* 0x0003e80000100a00 */
[----:B0-----:R-:W3:Y:S01]  /*8e00*/  LDL.LU.64 R24, [R1+0xc58] ;  /* 0x000c580001187983 */ /* 0x001ee20000300a00 */
[----:B------:R-:W-:-:S02]  /*8e10*/  IMAD.MOV.U32 R29, RZ, RZ, R8 ;  /* 0x000000ffff1d7224 */ /* 0x000fc400078e0008 */
[----:B------:R-:W-:Y:S02]  /*8e20*/  IMAD.MOV.U32 R28, RZ, RZ, R9 ;  /* 0x000000ffff1c7224 */ /* 0x000fe400078e0009 */
[----:B------:R-:W4:Y:S04]  /*8e30*/  LDL.LU.64 R8, [R1+0x330] ;  /* 0x0003300001087983 */ /* 0x000f280000300a00 */
[----:B------:R-:W4:Y:S01]  /*8e40*/  LDL.LU.64 R10, [R1+0x338] ;  /* 0x00033800010a7983 */ /* 0x000f220000300a00 */
[----:B-1----:R-:W-:Y:S02]  /*8e50*/  IMAD.MOV.U32 R26, RZ, RZ, R4 ;  /* 0x000000ffff1a7224 */ /* 0x002fe400078e0004 */
[----:B------:R-:W-:Y:S01]  /*8e60*/  IMAD.MOV.U32 R3, RZ, RZ, R5 ;  /* 0x000000ffff037224 */ /* 0x000fe200078e0005 */
[C---:B--2---:R-:W-:Y:S08]  /*8e70*/  HMMA.16816.F32.BF16 R12, R16.reuse, R4, R12 ;  /* 0x00000004100c723c */ /* 0x044ff0000004180c */
[C---:B---3--:R-:W-:Y:S11]  /*8e80*/  HMMA.16816.F32.BF16 R20, R16.reuse, R24, R20 ;  /* 0x000000181014723c */ /* 0x048ff60000041814 */
[----:B------:R-:W-:Y:S11]  /*8e90*/  @!UPT UIADD3 URZ, URZ, URZ, URZ ;  /* 0x0000003f3f3ff290 */ /* 0x000ff6000fffe03f */
[----:B------:R-:W-:Y:S01]  /*8ea0*/  @!UPT UIADD3 URZ, URZ, URZ, URZ ;  /* 0x0000003f3f3ff290 */ /* 0x000fe2000fffe03f */
[----:B------:R0:W-:Y:S04]  /*8eb0*/  STL.64 [R1+0x370], R20 ;  /* 0x0003701401007387 */ /* 0x0001e80000100a00 */
[----:B------:R1:W-:Y:S04]  /*8ec0*/  STL.64 [R1+0x378], R22 ;  /* 0x0003781601007387 */ /* 0x0003e80000100a00 */
[----:B0-----:R-:W2:Y:S04]  /*8ed0*/  LDL.LU.64 R20, [R1+0x320] ;  /* 0x0003200001147983 */ /* 0x001ea80000300a00 */
[----:B-1----:R-:W2:Y:S04]  /*8ee0*/  LDL.LU.64 R22, [R1+0x328] ;  /* 0x0003280001167983 */ /* 0x002ea80000300a00 */
[----:B------:R-:W-:Y:S04]  /*8ef0*/  STL.64 [R1+0x360], R12 ;  /* 0x0003600c01007387 */ /* 0x000fe80000100a00 */
[----:B------:R0:W-:Y:S04]  /*8f00*/  STL.64 [R1+0x368], R14 ;  /* 0x0003680e01007387 */ /* 0x0001e80000100a00 */
[----:B0-----:R-:W3:Y:S04]  /*8f10*/  LDL.LU.64 R14, [R1+0xc50] ;  /* 0x000c5000010e7983 */ /* 0x001ee80000300a00 */
[----:B------:R-:W3:Y:S04]  /*8f20*/  LDL.LU.64 R12, [R1+0xc48] ;  /* 0x000c4800010c7983 */ /* 0x000ee80000300a00 */
[----:B------:R-:W2:Y:S04]  /*8f30*/  LDL.LU.64 R4, [R1+0xc40] ;  /* 0x000c400001047983 */ /* 0x000ea80000300a00 */
[----:B------:R-:W-:Y:S04]  /*8f40*/  STL [R1+0xbf0], R26 ;  /* 0x000bf01a01007387 */ /* 0x000fe80000100800 */
[----:B------:R0:W-:Y:S04]  /*8f50*/  STL.64 [R1+0xbe8], R24 ;  /* 0x000be81801007387 */ /* 0x0001e80000100a00 */
[----:B0-----:R-:W2:Y:S04]  /*8f60*/  LDL.LU.64 R24, [R1+0x350] ;  /* 0x0003500001187983 */ /* 0x001ea80000300a00 */
[----:B------:R-:W2:Y:S02]  /*8f70*/  LDL.LU.64 R26, [R1+0x358] ;  /* 0x00035800011a7983 */ /* 0x000ea40000300a00 */
[C---:B--2---:R-:W-:Y:S11]  /*8f80*/  HMMA.16816.F32.BF16 R24, R16.reuse, R4, R24 ;  /* 0x000000041018723c */ /* 0x044ff60000041818 */
[----:B------:R-:W-:Y:S11]  /*8f90*/  @!UPT UIADD3 URZ, URZ, URZ, URZ ;  /* 0x0000003f3f3ff290 */ /* 0x000ff6000fffe03f */
[----:B------:R-:W-:Y:S01]  /*8fa0*/  @!UPT UIADD3 URZ, URZ, URZ, URZ ;  /* 0x0000003f3f3ff290 */ /* 0x000fe2000fffe03f */
[----:B------:R0:W-:Y:S04]  /*8fb0*/  STL.64 [R1+0x350], R24 ;  /* 0x0003501801007387 */ /* 0x0001e80000100a00 */
[----:B------:R1:W-:Y:S01]  /*8fc0*/  STL.64 [R1+0x358], R26 ;  /* 0x0003581a01007387 */ /* 0x0003e20000100a00 */
[----:B0-----:R-:W-:Y:S02]  /*8fd0*/  IMAD.MOV.U32 R25, RZ, RZ, R4 ;  /* 0x000000ffff197224 */ /* 0x001fe400078e0004 */
[----:B------:R-:W-:Y:S02]  /*8fe0*/  IMAD.MOV.U32 R24, RZ, RZ, R5 ;  /* 0x000000ffff187224 */ /* 0x000fe400078e0005 */
[----:B------:R-:W3:Y:S02]  /*8ff0*/  LDL.LU.64 R4, [R1+0xc38] ;  /* 0x000c380001047983 */ /* 0x000ee40000300a00 */
[----:B---3--:R-:W-:Y:S01]  /*9000*/  HMMA.16816.F32.BF16 R12, R16, R4, R12 ;  /* 0x00000004100c723c */ /* 0x008fe2000004180c */
[----:B-1----:R-:W-:-:S02]  /*9010*/  IMAD.MOV.U32 R27, RZ, RZ, R4 ;  /* 0x000000ffff1b7224 */ /* 0x002fc400078e0004 */
[----:B------:R-:W-:Y:S11]  /*9020*/  IMAD.MOV.U32 R26, RZ, RZ, R5 ;  /* 0x000000ffff1a7224 */ /* 0x000ff600078e0005 */
[----:B------:R-:W-:Y:S09]  /*9030*/  @!UPT UIADD3 URZ, URZ, URZ, URZ ;  /* 0x0000003f3f3ff290 */ /* 0x000ff2000fffe03f */
[----:B------:R-:W-:Y:S04]  /*9040*/  STL.64 [R1+0x340], R12 ;  /* 0x0003400c01007387 */ /* 0x000fe80000100a00 */
[----:B------:R0:W-:Y:S04]  /*9050*/  STL.64 [R1+0x348], R14 ;  /* 0x0003480e01007387 */ /* 0x0001e80000100a00 */
[----:B0-----:R-:W2:Y:S04]  /*9060*/  LDL.LU.64 R14, [R1+0xc30] ;  /* 0x000c3000010e7983 */ /* 0x001ea80000300a00 */
[----:B------:R-:W3:Y:S04]  /*9070*/  LDL.LU.64 R12, [R1+0xc28] ;  /* 0x000c2800010c7983 */ /* 0x000ee80000300a00 */
[----:B------:R-:W2:Y:S04]  /*9080*/  LDL.LU.64 R6, [R1+0xc20] ;  /* 0x000c200001067983 */ /* 0x000ea80000300a00 */
[----:B------:R-:W4:Y:S02]  /*9090*/  LDL.LU.64 R4, [R1+0xc18] ;  /* 0x000c180001047983 */ /* 0x000f240000300a00 */
[----:B----4-:R-:W-:Y:S11]  /*90a0*/  HMMA.16816.F32.BF16 R8, R16, R4, R8 ;  /* 0x000000041008723c */ /* 0x010ff60000041808 */
[----:B------:R-:W-:Y:S11]  /*90b0*/  @!UPT UIADD3 URZ, URZ, URZ, URZ ;  /* 0x0000003f3f3ff290 */ /* 0x000ff6000fffe03f */
[----:B------:R-:W-:Y:S01]  /*90c0*/  @!UPT UIADD3 URZ, URZ, URZ, URZ ;  /* 0x0000003f3f3ff290 */ /* 0x000fe2000fffe03f */
[----:B------:R-:W-:Y:S04]  /*90d0*/  STL.64 [R1+0x330], R8 ;  /* 0x0003300801007387 */ /* 0x000fe80000100a00 */
[----:B------:R0:W-:Y:S04]  /*90e0*/  STL.64 [R1+0x338], R10 ;  /* 0x0003380a01007387 */ /* 0x0001e80000100a00 */
[----:B0-----:R-:W4:Y:S04]  /*90f0*/  LDL.LU.64 R10, [R1+0xc10] ;  /* 0x000c1000010a7983 */ /* 0x001f280000300a00 */
[----:B------:R-:W3:Y:S04]  /*9100*/  LDL.LU.64 R8, [R1+0xc08] ;  /* 0x000c080001087983 */ /* 0x000ee80000300a00 */
[----:B--2---:R-:W-:Y:S04]  /*9110*/  STL.64 [R1+0xba0], R6 ;  /* 0x000ba00601007387 */ /* 0x004fe80000100a00 */
[----:B------:R0:W-:Y:S02]  /*9120*/  STL.64 [R1+0xb98], R4 ;  /* 0x000b980401007387 */ /* 0x0001e40000100a00 */
[----:B0-----:R-:W-:-:S02]  /*9130*/  IMAD.MOV.U32 R4, RZ, RZ, R27 ;  /* 0x000000ffff047224 */ /* 0x001fc400078e001b */
[----:B------:R-:W-:-:S05]  /*9140*/  IMAD.MOV.U32 R5, RZ, RZ, R26 ;  /* 0x000000ffff057224 */ /* 0x000fca00078e001a */
[----:B------:R0:W-:Y:S02]  /*9150*/  STL.64 [R1+0xbb8], R4 ;  /* 0x000bb80401007387 */ /* 0x0001e40000100a00 */
[----:B0-----:R-:W-:Y:S02]  /*9160*/  IMAD.MOV.U32 R4, RZ, RZ, R25 ;  /* 0x000000ffff047224 */ /* 0x001fe400078e0019 */
[----:B------:R-:W-:-:S05]  /*9170*/  IMAD.MOV.U32 R5, RZ, RZ, R24 ;  /* 0x000000ffff057224 */ /* 0x000fca00078e0018 */
[----:B------:R3:W-:Y:S02]  /*9180*/  STL.64 [R1+0xbd0], R4 ;  /* 0x000bd00401007387 */ /* 0x0007e40000100a00 */
[C---:B---3--:R-:W-:Y:S02]  /*9190*/  HMMA.16816.F32.BF16 R4, R16.reuse, R8, R20 ;  /* 0x000000081004723c */ /* 0x048fe40000041814 */
[----:B------:R-:W2:Y:S04]  /*91a0*/  LDL.LU.64 R20, [R1+0x210] ;  /* 0x0002100001147983 */ /* 0x000ea80000300a00 */
[----:B------:R-:W2:Y:S11]  /*91b0*/  LDL.LU.64 R22, [R1+0x218] ;  /* 0x0002180001167983 */ /* 0x000eb60000300a00 */
[----:B------:R-:W-:Y:S06]  /*91c0*/  @!UPT UIADD3 URZ, URZ, URZ, URZ ;  /* 0x0000003f3f3ff290 */ /* 0x000fec000fffe03f */
[----:B------:R0:W-:Y:S04]  /*91d0*/  STL.64 [R1+0x320], R4 ;  /* 0x0003200401007387 */ /* 0x0001e80000100a00 */
[----:B------:R1:W-:Y:S04]  /*91e0*/  STL.64 [R1+0x328], R6 ;  /* 0x0003280601007387 */ /* 0x0003e80000100a00 */
[----:B------:R-:W3:Y:S04]  /*91f0*/  LDL.LU.64 R24, [R1+0x190] ;  /* 0x0001900001187983 */ /* 0x000ee80000300a00 */
[----:B------:R-:W3:Y:S04]  /*9200*/  LDL.LU.64 R26, [R1+0x198] ;  /* 0x00019800011a7983 */ /* 0x000ee80000300a00 */
[----:B0-----:R-:W2:Y:S04]  /*9210*/  LDL.LU.64 R4, [R1+0x170] ;  /* 0x0001700001047983 */ /* 0x001ea80000300a00 */
[----:B-1----:R-:W2:Y:S04]  /*9220*/  LDL.LU.64 R6, [R1+0x178] ;  /* 0x0001780001067983 */ /* 0x002ea80000300a00 */
[----:B--2---:R-:W-:Y:S04]  /*9230*/  STL.64 [R1+0xbe0], R6 ;  /* 0x000be00601007387 */ /* 0x004fe80000100a00 */
[----:B------:R0:W-:Y:S04]  /*9240*/  STL.64 [R1+0xbd8], R4 ;  /* 0x000bd80401007387 */ /* 0x0001e80000100a00 */
[----:B0-----:R-:W2:Y:S04]  /*9250*/  LDL.LU.64 R4, [R1+0x180] ;  /* 0x0001800001047983 */ /* 0x001ea80000300a00 */
[----:B------:R-:W2:Y:S04]  /*9260*/  LDL.LU.64 R6, [R1+0x188] ;  /* 0x0001880001067983 */ /* 0x000ea80000300a00 */
[----:B----4-:R-:W-:Y:S04]  /*9270*/  STL.64 [R1+0xb90], R10 ;  /* 0x000b900a01007387 */ /* 0x010fe80000100a00 */
[----:B------:R0:W-:Y:S04]  /*9280*/  STL.64 [R1+0xb88], R8 ;  /* 0x000b880801007387 */ /* 0x0001e80000100a00 */
[----:B0-----:R-:W4:Y:S04]  /*9290*/  LDL.LU.64 R8, [R1+0x140] ;  /* 0x0001400001087983 */ /* 0x001f280000300a00 */
[----:B------:R-:W2:Y:S04]  /*92a0*/  LDL.LU.64 R10, [R1+0x148] ;  /* 0x00014800010a7983 */ /* 0x000ea80000300a00 */
[----:B--2---:R-:W-:Y:S04]  /*92b0*/  STL.64 [R1+0xbb0], R10 ;  /* 0x000bb00a01007387 */ /* 0x004fe80000100a00 */
[----:B----4-:R0:W-:Y:S04]  /*92c0*/  STL.64 [R1+0xba8], R8 ;  /* 0x000ba80801007387 */ /* 0x0101e80000100a00 */
[----:B0-----:R-:W2:Y:S04]  /*92d0*/  LDL.LU.64 R8, [R1+0x150] ;  /* 0x0001500001087983 */ /* 0x001ea80000300a00 */
[----:B------:R-:W4:Y:S01]  /*92e0*/  LDL.LU.64 R10, [R1+0x158] ;  /* 0x00015800010a7983 */ /* 0x000f220000300a00 */
[----:B------:R-:W-:Y:S03]  /*92f0*/  HMMA.16816.F32.BF16 R16, R16, R12, R20 ;  /* 0x0000000c1010723c */ /* 0x000fe60000041814 */
[----:B----4-:R-:W-:Y:S04]  /*9300*/  STL.64 [R1+0xbc8], R10 ;  /* 0x000bc80a01007387 */ /* 0x010fe80000100a00 */
[----:B--2---:R0:W-:Y:S04]  /*9310*/  STL.64 [R1+0xbc0], R8 ;  /* 0x000bc00801007387 */ /* 0x0041e80000100a00 */
[----:B0-----:R-:W2:Y:S04]  /*9320*/  LDL.LU.64 R8, [R1+0x160] ;  /* 0x0001600001087983 */ /* 0x001ea80000300a00 */
[----:B------:R-:W2:Y:S04]  /*9330*/  LDL.LU.64 R10, [R1+0x168] ;  /* 0x00016800010a7983 */ /* 0x000ea80000300a00 */
[----:B------:R-:W3:Y:S04]  /*9340*/  LDL.LU.64 R22, [R1+0xc00] ;  /* 0x000c000001167983 */ /* 0x000ee80000300a00 */
[----:B------:R-:W3:Y:S04]  /*9350*/  LDL.LU.64 R20, [R1+0xbf8] ;  /* 0x000bf80001147983 */ /* 0x000ee80000300a00 */
[----:B------:R0:W-:Y:S04]  /*9360*/  STL.64 [R1+0x210], R16 ;  /* 0x0002101001007387 */ /* 0x0001e80000100a00 */
[----:B------:R3:W-:Y:S01]  /*9370*/  STL.64 [R1+0x218], R18 ;  /* 0x0002181201007387 */ /* 0x0007e20000100a00 */
[----:B0-----:R-:W-:-:S02]  /*9380*/  IMAD.MOV.U32 R16, RZ, RZ, R29 ;  /* 0x000000ffff107224 */ /* 0x001fc400078e001d */
[----:B------:R-:W-:-:S07]  /*9390*/  IMAD.MOV.U32 R17, RZ, RZ, R28 ;  /* 0x000000ffff117224 */ /* 0x000fce00078e001c */
[C---:B---3--:R-:W-:Y:S01]  /*93a0*/  HMMA.16816.F32.BF16 R16, R20.reuse, R16, R24 ;  /* 0x000000101410723c */ /* 0x048fe20000041818 */
[----:B------:R-:W3:Y:S04]  /*93b0*/  LDL.LU R26, [R1+0xbf0] ;  /* 0x000bf000011a7983 */ /* 0x000ee80000300800 */
[----:B------:R-:W4:Y:S11]  /*93c0*/  LDL.LU.64 R24, [R1+0xbe8] ;  /* 0x000be80001187983 */ /* 0x000f360000300a00 */
[----:B------:R-:W-:Y:S07]  /*93d0*/  @!UPT UIADD3 URZ, URZ, URZ, URZ ;  /* 0x0000003f3f3ff290 */ /* 0x000fee000fffe03f */
[----:B------:R0:W-:Y:S04]  /*93e0*/  STL.64 [R1+0x190], R16 ;  /* 0x0001901001007387 */ /* 0x0001e80000100a00 */
[----:B------:R1:W-:Y:S04]  /*93f0*/  STL.64 [R1+0x198], R18 ;  /* 0x0001981201007387 */ /* 0x0003e80000100a00 */
[----:B0-----:R-:W2:Y:S04]  /*9400*/  LDL.LU.64 R16, [R1+0x60] ;  /* 0x0000600001107983 */ /* 0x001ea80000300a00 */
[----:B-1----:R-:W2:Y:S01]  /*9410*/  LDL.LU.64 R18, [R1+0x68] ;  /* 0x0000680001127983 */ /* 0x002ea20000300a00 */
[----:B----4-:R-:W-:Y:S11]  /*9420*/  HMMA.16816.F32.BF16 R4, R20, R24, R4 ;  /* 0x000000181404723c */ /* 0x010ff60000041804 */
[----:B------:R-:W-:Y:S11]  /*9430*/  @!UPT UIADD3 URZ, URZ, URZ, URZ ;  /* 0x0000003f3f3ff290 */ /* 0x000ff6000fffe03f */
[----:B------:R-:W-:Y:S01]  /*9440*/  @!UPT UIADD3 URZ, URZ, URZ, URZ ;  /* 0x0000003f3f3ff290 */ /* 0x000fe2000fffe03f */
[----:B------:R-:W-:Y:S04]  /*9450*/  STL.64 [R1+0x180], R4 ;  /* 0x0001800401007387 */ /* 0x000fe80000100a00 */
[----:B------:R0:W-:Y:S04]  /*9460*/  STL.64 [R1+0x188], R6 ;  /* 0x0001880601007387 */ /* 0x0001e80000100a00 */
[----:B0-----:R-:W4:Y:S04]  /*9470*/  LDL.LU.64 R6, [R1+0xbe0] ;  /* 0x000be00001067983 */ /* 0x001f280000300a00 */
[----:B------:R-:W4:Y:S04]  /*9480*/  LDL.LU.64 R4, [R1+0xbd8] ;  /* 0x000bd80001047983 */ /* 0x000f280000300a00 */
[----:B------:R3:W-:Y:S02]  /*9490*/  STL.64 [R1+0xb70], R24 ;  /* 0x000b701801007387 */ /* 0x0007e40000100a00 */
[----:B---3--:R-:W-:-:S02]  /*94a0*/  IMAD.MOV.U32 R24, RZ, RZ, R26 ;  /* 0x000000ffff187224 */ /* 0x008fc400078e001a */
[----:B------:R-:W-:-:S07]  /*94b0*/  IMAD.MOV.U32 R25, RZ, RZ, R3 ;  /* 0x000000ffff197224 */ /* 0x000fce00078e0003 */
[C---:B----4-:R-:W-:Y:S01]  /*94c0*/  HMMA.16816.F32.BF16 R24, R20.reuse, R24, R4 ;  /* 0x000000181418723c */ /* 0x050fe20000041804 */
[----:B------:R-:W2:Y:S11]  /*94d0*/  LDL.LU.64 R4, [R1+0xbd0] ;  /* 0x000bd00001047983 */ /* 0x000eb60000300a00 */
[----:B------:R-:W-:Y:S11]  /*94e0*/  @!UPT UIADD3 URZ, URZ, URZ, URZ ;  /* 0x0000003f3f3ff290 */ /* 0x000ff6000fffe03f */
[----:B------:R0:W-:Y:S04]  /*94f0*/  STL.64 [R1+0x170], R24 ;  /* 0x0001701801007387 */ /* 0x0001e80000100a00 */
[----:B------:R-:W-:Y:S04]  /*9500*/  STL.64 [R1+0x178], R26 ;  /* 0x0001781a01007387 */ /* 0x000fe80000100a00 */
[----:B0-----:R-:W3:Y:S01]  /*9510*/  LDL.LU.64 R24, [R1+0x40] ;  /* 0x0000400001187983 */ /* 0x001ee20000300a00 */
        /* <DEDUP_REMOVED lines=13> */
[----:B0-----:R-:W4:Y:S04]  /*95f0*/  LDL.LU.64 R6, [R1+0xba0] ;  /* 0x000ba00001067983 */ /* 0x001f280000300a00 */
        /* <DEDUP_REMOVED lines=8> */
[----:B----4-:R-:W-:Y:S04]  /*9680*/  STL.64 [R1+0xb38], R6 ;  /* 0x000b380601007387 */ /* 0x010fe80000100a00 */
[----:B------:R0:W-:Y:S04]  /*9690*/  STL.64 [R1+0xb30], R4 ;  /* 0x000b300401007387 */ /* 0x0001e80000100a00 */
[----:B0-----:R-:W4:Y:S04]  /*96a0*/  LDL.LU.64 R4, [R1] ;  /* 0x0000000001047983 */ /* 0x001f280000300a00 */
[----:B----4-:R0:W-:Y:S04]  /*96b0*/  STL.64 [R1+0xb50], R4 ;  /* 0x000b500401007387 */ /* 0x0101e80000100a00 */
[----:B0-----:R-:W4:Y:S04]  /*96c0*/  LDL.LU.64 R4, [R1+0x10] ;  /* 0x0000100001047983 */ /* 0x001f280000300a00 */
[----:B----4-:R0:W-:Y:S04]  /*96d0*/  STL.64 [R1+0xb58], R4 ;  /* 0x000b580401007387 */ /* 0x0101e80000100a00 */
[----:B0-----:R-:W4:Y:S04]  /*96e0*/  LDL.LU.64 R4, [R1+0x130] ;  /* 0x0001300001047983 */ /* 0x001f280000300a00 */
[----:B------:R-:W4:Y:S04]  /*96f0*/  LDL.LU.64 R6, [R1+0x138] ;  /* 0x0001380001067983 */ /* 0x000f280000300a00 */
[----:B--2---:R-:W-:Y:S04]  /*9700*/  STL.64 [R1+0xb28], R10 ;  /* 0x000b280a01007387 */ /* 0x004fe80000100a00 */
[----:B------:R-:W-:Y:S01]  /*9710*/  STL.64 [R1+0xb20], R8 ;  /* 0x000b200801007387 */ /* 0x000fe20000100a00 */
[C---:B----4-:R-:W-:Y:S11]  /*9720*/  HMMA.16816.F32.BF16 R4, R20.reuse, R8, R4 ;  /* 0x000000081404723c */ /* 0x050ff60000041804 */
[----:B------:R-:W-:Y:S11]  /*9730*/  @!UPT UIADD3 URZ, URZ, URZ, URZ ;  /* 0x0000003f3f3ff290 */ /* 0x000ff6000fffe03f */
[----:B------:R-:W-:Y:S01]  /*9740*/  @!UPT UIADD3 URZ, URZ, URZ, URZ ;  /* 0x0000003f3f3ff290 */ /* 0x000fe2000fffe03f */
[----:B------:R0:W-:Y:S04]  /*9750*/  STL.64 [R1+0x130], R4 ;  /* 0x0001300401007387 */ /* 0x0001e80000100a00 */
[----:B------:R1:W-:Y:S04]  /*9760*/  STL.64 [R1+0x138], R6 ;  /* 0x0001380601007387 */ /* 0x0003e80000100a00 */
[----:B0-----:R-:W2:Y:S04]  /*9770*/  LDL.LU.64 R4, [R1+0x280] ;  /* 0x0002800001047983 */ /* 0x001ea80000300a00 */
[----:B-1----:R-:W4:Y:S01]  /*9780*/  LDL.LU.64 R6, [R1+0x288] ;  /* 0x0002880001067983 */ /* 0x002f220000300a00 */
[----:B------:R-:W-:Y:S03]  /*9790*/  HMMA.16816.F32.BF16 R8, R20, R12, R16 ;  /* 0x0000000c1408723c */ /* 0x000fe60000041810 */
[----:B------:R-:W-:Y:S04]  /*97a0*/  LDSM.16.MT88.4 R20, [R2+0x100] ;  /* 0x000100000214783b */ /* 0x000fe80000004200 */
[----:B------:R-:W0:Y:S11]  /*97b0*/  LDSM.16.MT88.4 R16, [R2+0x180] ;  /* 0x000180000210783b */ /* 0x000e360000004200 */
[----:B------:R-:W-:Y:S05]  /*97c0*/  @!UPT UIADD3 URZ, URZ, URZ, URZ ;  /* 0x0000003f3f3ff290 */ /* 0x000fea000fffe03f */
[----:B------:R-:W-:Y:S04]  /*97d0*/  STL.64 [R1+0x60], R8 ;  /* 0x0000600801007387 */ /* 0x000fe80000100a00 */
[----:B------:R-:W-:Y:S04]  /*97e0*/  STL.64 [R1+0x68], R10 ;  /* 0x0000680a01007387 */ /* 0x000fe80000100a00 */
[----:B----4-:R-:W-:Y:S04]  /*97f0*/  STL.64 [R1+0xb68], R6 ;  /* 0x000b680601007387 */ /* 0x010fe80000100a00 */
[----:B--2---:R1:W-:Y:S04]  /*9800*/  STL.64 [R1+0xb60], R4 ;  /* 0x000b600401007387 */ /* 0x0043e80000100a00 */
[----:B-1----:R-:W2:Y:S04]  /*9810*/  LDL.LU.64 R4, [R1+0x290] ;  /* 0x0002900001047983 */ /* 0x002ea80000300a00 */
[----:B------:R-:W4:Y:S04]  /*9820*/  LDL.LU.64 R6, [R1+0x298] ;  /* 0x0002980001067983 */ /* 0x000f280000300a00 */
[----:B----4-:R-:W-:Y:S04]  /*9830*/  STL.64 [R1+0xb80], R6 ;  /* 0x000b800601007387 */ /* 0x010fe80000100a00 */
[----:B--2---:R1:W-:Y:S04]  /*9840*/  STL.64 [R1+0xb78], R4 ;  /* 0x000b780401007387 */ /* 0x0043e80000100a00 */
[----:B-1----:R-:W2:Y:S04]  /*9850*/  LDL.LU.64 R4, [R1+0x2a0] ;  /* 0x0002a00001047983 */ /* 0x002ea80000300a00 */
[----:B------:R-:W2:Y:S04]  /*9860*/  LDL.LU.64 R6, [R1+0x2a8] ;  /* 0x0002a80001067983 */ /* 0x000ea80000300a00 */
[----:B------:R-:W-:Y:S04]  /*9870*/  STL.64 [R1+0xb48], R14 ;  /* 0x000b480e01007387 */ /* 0x000fe80000100a00 */
[----:B------:R1:W-:Y:S01]  /*9880*/  STL.64 [R1+0xb40], R12 ;  /* 0x000b400c01007387 */ /* 0x0003e20000100a00 */
[----:B---3--:R-:W-:-:S03]  /*9890*/  IMAD.MOV.U32 R29, RZ, RZ, R24 ;  /* 0x000000ffff1d7224 */ /* 0x008fc600078e0018 */
[----:B-1----:R-:W3:Y:S04]  /*98a0*/  LDL.LU.64 R12, [R1+0x260] ;  /* 0x00026000010c7983 */ /* 0x002ee80000300a00 */
[----:B------:R-:W3:Y:S04]  /*98b0*/  LDL.LU.64 R14, [R1+0x268] ;  /* 0x00026800010e7983 */ /* 0x000ee80000300a00 */
[----:B------:R-:W4:Y:S04]  /*98c0*/  LDL.LU.64 R8, [R1+0x250] ;  /* 0x0002500001087983 */ /* 0x000f280000300a00 */
[----:B------:R-:W4:Y:S04]  /*98d0*/  LDL.LU.64 R10, [R1+0x258] ;  /* 0x00025800010a7983 */ /* 0x000f280000300a00 */
[----:B0-----:R-:W-:Y:S04]  /*98e0*/  STL.64 [R1+0xb18], R18 ;  /* 0x000b181201007387 */ /* 0x001fe80000100a00 */
[----:B------:R0:W-:Y:S01]  /*98f0*/  STL.64 [R1+0xb10], R16 ;  /* 0x000b101001007387 */ /* 0x0001e20000100a00 */
[----:B------:R-:W-:-:S03]  /*9900*/  IMAD.MOV.U32 R28, RZ, RZ, R25 ;  /* 0x000000ffff1c7224 */ /* 0x000fc600078e0019 */
[----:B0-----:R-:W3:Y:S01]  /*9910*/  LDL.LU.64 R16, [R1+0x20] ;  /* 0x0000200001107983 */ /* 0x001ee20000300a00 */
[C---:B--2---:R-:W-:Y:S11]  /*9920*/  HMMA.16816.F32.BF16 R4, R20.reuse, R24, R4 ;  /* 0x000000181404723c */ /* 0x044ff60000041804 */
[----:B------:R-:W-:Y:S11]  /*9930*/  @!UPT UIADD3 URZ, URZ, URZ, URZ ;  /* 0x0000003f3f3ff290 */ /* 0x000ff6000fffe03f */
[----:B------:R-:W-:Y:S01]  /*9940*/  @!UPT UIADD3 URZ, URZ, URZ, URZ ;  /* 0x0000003f3f3ff290 */ /* 0x000fe2000fffe03f */
[----:B------:R-:W-:Y:S04]  /*9950*/  STL.64 [R1+0x2a0], R4 ;  /* 0x0002a00401007387 */ /* 0x000fe80000100a00 */
[----:B------:R0:W-:Y:S04]  /*9960*/  STL.64 [R1+0x2a8], R6 ;  /* 0x0002a80601007387 */ /* 0x0001e80000100a00 */
[----:B0-----:R-:W2:Y:S04]  /*9970*/  LDL.LU.64 R6, [R1+0xb80] ;  /* 0x000b800001067983 */ /* 0x001ea80000300a00 */
[----:B------:R-:W2:Y:S04]  /*9980*/  LDL.LU.64 R4, [R1+0xb78] ;  /* 0x000b780001047983 */ /* 0x000ea80000300a00 */
[----:B------:R-:W2:Y:S02]  /*9990*/  LDL.LU.64 R24, [R1+0xb70] ;  /* 0x000b700001187983 */ /* 0x000ea40000300a00 */
[C---:B--2---:R-:W-:Y:S11]  /*99a0*/  HMMA.16816.F32.BF16 R4, R20.reuse, R24, R4 ;  /* 0x000000181404723c */ /* 0x044ff60000041804 */
[----:B------:R-:W-:Y:S11]  /*99b0*/  @!UPT UIADD3 URZ, URZ, URZ, URZ ;  /* 0x0000003f3f3ff290 */ /* 0x000ff6000fffe03f */
[----:B------:R-:W-:Y:S01]  /*99c0*/  @!UPT UIADD3 URZ, URZ, URZ, URZ ;  /* 0x0000003f3f3ff290 */ /* 0x000fe2000fffe03f */
[----:B------:R-:W-:Y:S04]  /*99d0*/  STL.64 [R1+0x290], R4 ;  /* 0x0002900401007387 */ /* 0x000fe80000100a00 */
[----:B------:R0:W-:Y:S04]  /*99e0*/  STL.64 [R1+0x298], R6 ;  /* 0x0002980601007387 */ /* 0x0001e80000100a00 */
[----:B0-----:R-:W3:Y:S04]  /*99f0*/  LDL.LU.64 R6, [R1+0xb68] ;  /* 0x000b680001067983 */ /* 0x001ee80000300a00 */
[----:B------:R-:W3:Y:S04]  /*9a00*/  LDL.LU.64 R4, [R1+0xb60] ;  /* 0x000b600001047983 */ /* 0x000ee80000300a00 */
[----:B------:R0:W-:Y:S04]  /*9a10*/  STL.64 [R1+0xb00], R24 ;  /* 0x000b001801007387 */ /* 0x0001e80000100a00 */
[----:B0-----:R-:W2:Y:S04]  /*9a20*/  LDL.LU.64 R24, [R1+0x270] ;  /* 0x0002700001187983 */ /* 0x001ea80000300a00 */
[----:B------:R-:W2:Y:S01]  /*9a30*/  LDL.LU.64 R26, [R1+0x278] ;  /* 0x00027800011a7983 */ /* 0x000ea20000300a00 */
[----:B---3--:R-:W-:Y:S11]  /*9a40*/  HMMA.16816.F32.BF16 R4, R20, R16, R4 ;  /* 0x000000101404723c */ /* 0x008ff60000041804 */
[----:B------:R-:W-:Y:S11]  /*9a50*/  @!UPT UIADD3 URZ, URZ, URZ, URZ ;  /* 0x0000003f3f3ff290 */ /* 0x000ff6000fffe03f */
[----:B------:R-:W-:Y:S01]  /*9a60*/  @!UPT UIADD3 URZ, URZ, URZ, URZ ;  /* 0x0000003f3f3ff290 */ /* 0x000fe2000fffe03f */
[----:B------:R0:W-:Y:S04]  /*9a70*/  STL.64 [R1+0x280], R4 ;  /* 0x0002800401007387 */ /* 0x0001e80000100a00 */
[----:B------:R-:W-:Y:S04]  /*9a80*/  STL.64 [R1+0x288], R6 ;  /* 0x0002880601007387 */ /* 0x000fe80000100a00 */
[----:B0-----:R-:W2:Y:S01]  /*9a90*/  LDL.LU.64 R4, [R1+0xb58] ;  /* 0x000b580001047983 */ /* 0x001ea20000300a00 */
[----:B------:R-:W-:Y:S02]  /*9aa0*/  IMAD.MOV.U32 R3, RZ, RZ, R16 ;  /* 0x000000ffff037224 */ /* 0x000fe400078e0010 */
[----:B------:R-:W-:-:S02]  /*9ab0*/  IMAD.MOV.U32 R2, RZ, RZ, R17 ;  /* 0x000000ffff027224 */ /* 0x000fc400078e0011 */
[----:B------:R-:W3:Y:S04]  /*9ac0*/  LDL.LU.64 R16, [R1+0x240] ;  /* 0x0002400001107983 */ /* 0x000ee80000300a00 */
[----:B------:R-:W3:Y:S01]  /*9ad0*/  LDL.LU.64 R18, [R1+0x248] ;  /* 0x0002480001127983 */ /* 0x000ee20000300a00 */
[C---:B--2---:R-:W-:Y:S11]  /*9ae0*/  HMMA.16816.F32.BF16 R24, R20.reuse, R4, R24 ;  /* 0x000000041418723c */ /* 0x044ff60000041818 */
[----:B------:R-:W-:Y:S11]  /*9af0*/  @!UPT UIADD3 URZ, URZ, URZ, URZ ;  /* 0x0000003f3f3ff290 */ /* 0x000ff6000fffe03f */
[----:B------:R-:W-:Y:S01]  /*9b00*/  @!UPT UIADD3 URZ, URZ, URZ, URZ ;  /* 0x0000003f3f3ff290 */ /* 0x000fe2000fffe03f */
[----:B------:R-:W-:Y:S04]  /*9b10*/  STL.64 [R1+0x270], R24 ;  /* 0x0002701801007387 */ /* 0x000fe80000100a00 */
[----:B------:R0:W-:Y:S02]  /*9b20*/  STL.64 [R1+0x278], R26 ;  /* 0x0002781a01007387 */ /* 0x0001e40000100a00 */
[----:B0-----:R-:W-:Y:S02]  /*9b30*/  IMAD.MOV.U32 R27, RZ, RZ, R4 ;  /* 0x000000ffff1b7224 */ /* 0x001fe400078e0004 */
[----:B------:R-:W-:Y:S02]  /*9b40*/  IMAD.MOV.U32 R26, RZ, RZ, R5 ;  /* 0x000000ffff1a7224 */ /* 0x000fe400078e0005 */
        /* <DEDUP_REMOVED lines=35> */
[----:B0-----:R-:W3:Y:S04]  /*9d80*/  LDL.LU.64 R4, [R1+0x90] ;  /* 0x0000900001047983 */ /* 0x001ee80000300a00 */
[----:B-1----:R-:W3:Y:S04]  /*9d90*/  LDL.LU.64 R6, [R1+0x98] ;  /* 0x0000980001067983 */ /* 0x002ee80000300a00 */
[----:B----4-:R-:W-:Y:S04]  /*9da0*/  STL.64 [R1+0xaa8], R10 ;  /* 0x000aa80a01007387 */ /* 0x010fe80000100a00 */
[----:B------:R0:W-:Y:S04]  /*9db0*/  STL.64 [R1+0xaa0], R8 ;  /* 0x000aa00801007387 */ /* 0x0001e80000100a00 */
[----:B0-----:R-:W4:Y:S04]  /*9dc0*/  LDL.LU.64 R8, [R1+0x3e0] ;  /* 0x0003e00001087983 */ /* 0x001f280000300a00 */
[----:B------:R-:W2:Y:S04]  /*9dd0*/  LDL.LU.64 R10, [R1+0x3e8] ;  /* 0x0003e800010a7983 */ /* 0x000ea80000300a00 */
[----:B--2---:R-:W-:Y:S04]  /*9de0*/  STL.64 [R1+0xac8], R10 ;  /* 0x000ac80a01007387 */ /* 0x004fe80000100a00 */
[----:B----4-:R0:W-:Y:S04]  /*9df0*/  STL.64 [R1+0xac0], R8 ;  /* 0x000ac00801007387 */ /* 0x0101e80000100a00 */
[----:B0-----:R-:W2:Y:S04]  /*9e00*/  LDL.LU.64 R8, [R1+0x3f0] ;  /* 0x0003f00001087983 */ /* 0x001ea80000300a00 */
[----:B------:R-:W4:Y:S04]  /*9e10*/  LDL.LU.64 R10, [R1+0x3f8] ;  /* 0x0003f800010a7983 */ /* 0x000f280000300a00 */
[----:B----4-:R-:W-:Y:S04]  /*9e20*/  STL.64 [R1+0xae0], R10 ;  /* 0x000ae00a01007387 */ /* 0x010fe80000100a00 */
[----:B--2---:R0:W-:Y:S04]  /*9e30*/  STL.64 [R1+0xad8], R8 ;  /* 0x000ad80801007387 */ /* 0x0041e80000100a00 */
[----:B0-----:R-:W2:Y:S04]  /*9e40*/  LDL.LU.64 R8, [R1+0x400] ;  /* 0x0004000001087983 */ /* 0x001ea80000300a00 */
[----:B------:R-:W4:Y:S01]  /*9e50*/  LDL.LU.64 R10, [R1+0x408] ;  /* 0x00040800010a7983 */ /* 0x000f220000300a00 */
[----:B------:R-:W-:Y:S01]  /*9e60*/  HMMA.16816.F32.BF16 R20, R20, R12, R16 ;  /* 0x0000000c1414723c */ /* 0x000fe20000041810 */
[----:B------:R-:W-:-:S02]  /*9e70*/  IMAD.MOV.U32 R24, RZ, RZ, R29 ;  /* 0x000000ffff187224 */ /* 0x000fc400078e001d */
[----:B----4-:R-:W-:Y:S04]  /*9e80*/  STL.64 [R1+0xaf8], R10 ;  /* 0x000af80a01007387 */ /* 0x010fe80000100a00 */
[----:B--2---:R0:W-:Y:S04]  /*9e90*/  STL.64 [R1+0xaf0], R8 ;  /* 0x000af00801007387 */ /* 0x0041e80000100a00 */
[----:B0-----:R-:W2:Y:S04]  /*9ea0*/  LDL.LU.64 R8, [R1+0x410] ;  /* 0x0004100001087983 */ /* 0x001ea80000300a00 */
[----:B------:R-:W2:Y:S04]  /*9eb0*/  LDL.LU.64 R10, [R1+0x418] ;  /* 0x00041800010a7983 */ /* 0x000ea80000300a00 */
[----:B------:R-:W3:Y:S04]  /*9ec0*/  LDL.LU.64 R18, [R1+0xb18] ;  /* 0x000b180001127983 */ /* 0x000ee80000300a00 */
[----:B------:R-:W3:Y:S01]  /*9ed0*/  LDL.LU.64 R16, [R1+0xb10] ;  /* 0x000b100001107983 */ /* 0x000ee20000300a00 */
[----:B------:R-:W-:-:S03]  /*9ee0*/  IMAD.MOV.U32 R25, RZ, RZ, R28 ;  /* 0x000000ffff197224 */ /* 0x000fc600078e001c */
[----:B------:R0:W-:Y:S04]  /*9ef0*/  STL.64 [R1+0x110], R20 ;  /* 0x0001101401007387 */ /* 0x0001e80000100a00 */
[----:B------:R1:W-:Y:S04]  /*9f00*/  STL.64 [R1+0x118], R22 ;  /* 0x0001181601007387 */ /* 0x0003e80000100a00 */
[----:B0-----:R-:W4:Y:S04]  /*9f10*/  LDL.LU.64 R20, [R1+0x80] ;  /* 0x0000800001147983 */ /* 0x001f280000300a00 */
[----:B-1----:R-:W4:Y:S04]  /*9f20*/  LDL.LU.64 R22, [R1+0x88] ;  /* 0x0000880001167983 */ /* 0x002f280000300a00 */
[----:B------:R-:W-:Y:S04]  /*9f30*/  STL.64 [R1+0xa98], R14 ;  /* 0x000a980e01007387 */ /* 0x000fe80000100a00 */
[----:B------:R0:W-:Y:S04]  /*9f40*/  STL.64 [R1+0xa90], R12 ;  /* 0x000a900c01007387 */ /* 0x0001e80000100a00 */
[----:B0-----:R-:W2:Y:S04]  /*9f50*/  LDL.LU.64 R12, [R1+0x3d0] ;  /* 0x0003d000010c7983 */ /* 0x001ea80000300a00 */
[----:B------:R-:W2:Y:S01]  /*9f60*/  LDL.LU.64 R14, [R1+0x3d8] ;  /* 0x0003d800010e7983 */ /* 0x000ea20000300a00 */
[C---:B---3--:R-:W-:Y:S03]  /*9f70*/  HMMA.16816.F32.BF16 R24, R16.reuse, R24, R4 ;  /* 0x000000181018723c */ /* 0x048fe60000041804 */
[----:B------:R-:W2:Y:S11]  /*9f80*/  LDL.LU.64 R4, [R1+0xb08] ;  /* 0x000b080001047983 */ /* 0x000eb60000300a00 */
[----:B------:R-:W-:Y:S09]  /*9f90*/  @!UPT UIADD3 URZ, URZ, URZ, URZ ;  /* 0x0000003f3f3ff290 */ /* 0x000ff2000fffe03f */
[----:B------:R0:W-:Y:S04]  /*9fa0*/  STL.64 [R1+0x90], R24 ;  /* 0x0000901801007387 */ /* 0x0001e80000100a00 */
[----:B------:R4:W-:Y:S04]  /*9fb0*/  STL.64 [R1+0x98], R26 ;  /* 0x0000981a01007387 */ /* 0x0009e80000100a00 */
[----:B0-----:R-:W4:Y:S02]  /*9fc0*/  LDL.LU.64 R24, [R1+0xb00] ;  /* 0x000b000001187983 */ /* 0x001f240000300a00 */
[C---:B----4-:R-:W-:Y:S02]  /*9fd0*/  HMMA.16816.F32.BF16 R24, R16.reuse, R24, R20 ;  /* 0x000000181018723c */ /* 0x050fe40000041814 */
[----:B------:R-:W-:Y:S11]  /*9fe0*/  LDSM.16.MT88.4 R20, [R0+0x2000] ;  /* 0x002000000014783b */ /* 0x000ff60000004200 */
[----:B------:R-:W-:Y:S10]  /*9ff0*/  @!UPT UIADD3 URZ, URZ, URZ, URZ ;  /* 0x0000003f3f3ff290 */ /* 0x000ff4000fffe03f */
[----:B------:R-:W-:Y:S04]  /*a000*/  STL.64 [R1+0x80], R24 ;  /* 0x0000801801007387 */ /* 0x000fe80000100a00 */
[----:B------:R-:W-:Y:S04]  /*a010*/  STL.64 [R1+0x88], R26 ;  /* 0x0000881a01007387 */ /* 0x000fe80000100a00 */
[----:B------:R-:W0:Y:S01]  /*a020*/  LDSM.16.MT88.4 R24, [R0+0x2080] ;  /* 0x002080000018783b */ /* 0x000e220000004200 */
[C---:B--2---:R-:W-:Y:S03]  /*a030*/  HMMA.16816.F32.BF16 R4, R16.reuse, R4, R8 ;  /* 0x000000041004723c */ /* 0x044fe60000041808 */
[----:B0-----:R-:W-:Y:S04]  /*a040*/  STL.64 [R1+0xa00], R26 ;  /* 0x000a001a01007387 */ /* 0x001fe80000100a00 */
[----:B------:R0:W-:Y:S04]  /*a050*/  STL.64 [R1+0x9f8], R24 ;  /* 0x0009f81801007387 */ /* 0x0001e80000100a00 */
[----:B0-----:R-:W2:Y:S04]  /*a060*/  LDL.LU.64 R24, [R1+0x230] ;  /* 0x0002300001187983 */ /* 0x001ea80000300a00 */
[----:B------:R-:W2:Y:S04]  /*a070*/  LDL.LU.64 R26, [R1+0x238] ;  /* 0x00023800011a7983 */ /* 0x000ea80000300a00 */
[----:B------:R-:W3:Y:S04]  /*a080*/  LDL.LU.64 R10, [R1+0xaf8] ;  /* 0x000af800010a7983 */ /* 0x000ee80000300a00 */
[----:B------:R-:W3:Y:S04]  /*a090*/  LDL.LU.64 R8, [R1+0xaf0] ;  /* 0x000af00001087983 */ /* 0x000ee80000300a00 */
[----:B------:R0:W-:Y:S04]  /*a0a0*/  STL.64 [R1+0x410], R4 ;  /* 0x0004100401007387 */ /* 0x0001e80000100a00 */
[----:B------:R3:W-:Y:S04]  /*a0b0*/  STL.64 [R1+0x418], R6 ;  /* 0x0004180601007387 */ /* 0x0007e80000100a00 */
[----:B0-----:R-:W3:Y:S02]  /*a0c0*/  LDL.LU.64 R4, [R1+0xae8] ;  /* 0x000ae80001047983 */ /* 0x001ee40000300a00 */
[C---:B---3--:R-:W-:Y:S02]  /*a0d0*/  HMMA.16816.F32.BF16 R4, R16.reuse, R4, R8 ;  /* 0x000000041004723c */ /* 0x048fe40000041808 */
[----:B------:R-:W3:Y:S04]  /*a0e0*/  LDL.LU.64 R10, [R1+0xae0] ;  /* 0x000ae000010a7983 */ /* 0x000ee80000300a00 */
[----:B------:R-:W3:Y:S11]  /*a0f0*/  LDL.LU.64 R8, [R1+0xad8] ;  /* 0x000ad80001087983 */ /* 0x000ef60000300a00 */
[----:B------:R-:W-:Y:S06]  /*a100*/  @!UPT UIADD3 URZ, URZ, URZ, URZ ;  /* 0x0000003f3f3ff290 */ /* 0x000fec000fffe03f */
[----:B------:R0:W-:Y:S04]  /*a110*/  STL.64 [R1+0x400], R4 ;  /* 0x0004000401007387 */ /* 0x0001e80000100a00 */
[----:B------:R3:W-:Y:S04]  /*a120*/  STL.64 [R1+0x408], R6 ;  /* 0x0004080601007387 */ /* 0x0007e80000100a00 */
[----:B0-----:R-:W3:Y:S02]  /*a130*/  LDL.LU.64 R4, [R1+0xad0] ;  /* 0x000ad00001047983 */ /* 0x001ee40000300a00 */
[C---:B---3--:R-:W-:Y:S02]  /*a140*/  HMMA.16816.F32.BF16 R4, R16.reuse, R4, R8 ;  /* 0x000000041004723c */ /* 0x048fe40000041808 */
[----:B------:R-:W3:Y:S04]  /*a150*/  LDL.LU.64 R10, [R1+0xac8] ;  /* 0x000ac800010a7983 */ /* 0x000ee80000300a00 */
[----:B------:R-:W3:Y:S11]  /*a160*/  LDL.LU.64 R8, [R1+0xac0] ;  /* 0x000ac00001087983 */ /* 0x000ef60000300a00 */
[----:B------:R-:W-:Y:S06]  /*a170*/  @!UPT UIADD3 URZ, URZ, URZ, URZ ;  /* 0x0000003f3f3ff290 */ /* 0x000fec000fffe03f */
[----:B------:R-:W-:Y:S04]  /*a180*/  STL.64 [R1+0x3f0], R4 ;  /* 0x0003f00401007387 */ /* 0x000fe80000100a00 */
[----:B------:R0:W-:Y:S04]  /*a190*/  STL.64 [R1+0x3f8], R6 ;  /* 0x0003f80601007387 */ /* 0x0001e80000100a00 */
[----:B0-----:R-:W4:Y:S04]  /*a1a0*/  LDL.LU.64 R6, [R1+0xab8] ;  /* 0x000ab80001067983 */ /* 0x001f280000300a00 */
[----:B------:R-:W3:Y:S02]  /*a1b0*/  LDL.LU.64 R4, [R1+0xab0] ;  /* 0x000ab00001047983 */ /* 0x000ee40000300a00 */
[C---:B---3--:R-:W-:Y:S11]  /*a1c0*/  HMMA.16816.F32.BF16 R8, R16.reuse, R4, R8 ;  /* 0x000000041008723c */ /* 0x048ff60000041808 */
[----:B------:R-:W-:Y:S11]  /*a1d0*/  @!UPT UIADD3 URZ, URZ, URZ, URZ ;  /* 0x0000003f3f3ff290 */ /* 0x000ff6000fffe03f */
[----:B------:R-:W-:Y:S01]  /*a1e0*/  @!UPT UIADD3 URZ, URZ, URZ, URZ ;  /* 0x0000003f3f3ff290 */ /* 0x000fe2000fffe03f */
[----:B------:R-:W-:Y:S04]  /*a1f0*/  STL.64 [R1+0x3e0], R8 ;  /* 0x0003e00801007387 */ /* 0x000fe80000100a00 */
[----:B------:R0:W-:Y:S04]  /*a200*/  STL.64 [R1+0x3e8], R10 ;  /* 0x0003e80a01007387 */ /* 0x0001e80000100a00 */
[----:B0-----:R-:W3:Y:S04]  /*a210*/  LDL.LU.64 R10, [R1+0xaa8] ;  /* 0x000aa800010a7983 */ /* 0x001ee80000300a00 */
[----:B------:R-:W2:Y:S04]  /*a220*/  LDL.LU.64 R8, [R1+0xaa0] ;  /* 0x000aa00001087983 */ /* 0x000ea80000300a00 */
[----:B------:R-:W3:Y:S01]  /*a230*/  LDL R5, [R1+0x458] ;  /* 0x0004580001057983 */ /* 0x000ee20000100800 */
[----:B--2---:R-:W-:Y:S11]  /*a240*/  HMMA.16816.F32.BF16 R12, R16, R8, R12 ;  /* 0x00000008100c723c */ /* 0x004ff6000004180c */
[----:B------:R-:W-:Y:S11]  /*a250*/  @!UPT UIADD3 URZ, URZ, URZ, URZ ;  /* 0x0000003f3f3ff290 */ /* 0x000ff6000fffe03f */
[----:B------:R-:W-:Y:S01]  /*a260*/  @!UPT UIADD3 URZ, URZ, URZ, URZ ;  /* 0x0000003f3f3ff290 */ /* 0x000fe2000fffe03f */
[----:B------:R-:W-:Y:S01]  /*a270*/  STL.64 [R1+0x3d0], R12 ;  /* 0x0003d00c01007387 */ /* 0x000fe20000100a00 */
[----:B------:R-:W-:-:S03]  /*a280*/  IMAD.MOV.U32 R2, RZ, RZ, R15 ;  /* 0x000000ffff027224 */ /* 0x000fc600078e000f */
[----:B------:R0:W-:Y:S04]  /*a290*/  STL [R1+0x3d8], R14 ;  /* 0x0003d80e01007387 */ /* 0x0001e80000100800 */
[----:B0-----:R-:W2:Y:S04]  /*a2a0*/  LDL.LU.64 R14, [R1+0xa98] ;  /* 0x000a9800010e7983 */ /* 0x001ea80000300a00 */
[----:B------:R-:W2:Y:S04]  /*a2b0*/  LDL.LU.64 R12, [R1+0xa90] ;  /* 0x000a9000010c7983 */ /* 0x000ea80000300a00 */
[----:B---3--:R-:W-:Y:S04]  /*a2c0*/  STL.64 [R1+0xa60], R10 ;  /* 0x000a600a01007387 */ /* 0x008fe80000100a00 */
[----:B------:R-:W3:Y:S04]  /*a2d0*/  LDL R4, [R1+0x450] ;  /* 0x0004500001047983 */ /* 0x000ee80000100800 */
[----:B----4-:R-:W-:Y:S04]  /*a2e0*/  STL.64 [R1+0xa28], R6 ;  /* 0x000a280601007387 */ /* 0x010fe80000100a00 */
[----:B---3--:R2:W-:Y:S04]  /*a2f0*/  STL.64 [R1+0xa20], R4 ;  /* 0x000a200401007387 */ /* 0x0085e80000100a00 */
[----:B------:R-:W-:Y:S01]  /*a300*/  STL [R1+0x690], R2 ;  /* 0x0006900201007387 */ /* 0x000fe20000100800 */
[----:B--2---:R-:W-:-:S03]  /*a310*/  IMAD.MOV.U32 R4, RZ, RZ, R14 ;  /* 0x000000ffff047224 */ /* 0x004fc600078e000e */
[----:B------:R-:W2:Y:S01]  /*a320*/  LDL.LU R14, [R1+0xa8c] ;  /* 0x000a8c00010e7983 */ /* 0x000ea20000300800 */
[----:B------:R-:W-:-:S03]  /*a330*/  IMAD.MOV.U32 R5, RZ, RZ, R15 ;  /* 0x000000ffff057224 */ /* 0x000fc600078e000f */
[----:B------:R-:W2:Y:S04]  /*a340*/  LDL.LU R15, [R1+0xa88] ;  /* 0x000a8800010f7983 */ /* 0x000ea80000300800 */
[----:B------:R-:W3:Y:S04]  /*a350*/  LDL.LU R6, [R1+0x3b8] ;  /* 0x0003b80001067983 */ /* 0x000ee80000300800 */
[----:B------:R-:W3:Y:S04]  /*a360*/  LDL.LU R7, [R1+0x3bc] ;  /* 0x0003bc0001077983 */ /* 0x000ee80000300800 */
[----:B---3--:R0:W-:Y:S04]  /*a370*/  STL.64 [R1+0xa38], R6 ;  /* 0x000a380601007387 */ /* 0x0081e80000100a00 */
[----:B------:R-:W-:Y:S04]  /*a380*/  STL.64 [R1+0xa30], R4 ;  /* 0x000a300401007387 */ /* 0x000fe80000100a00 */
[----:B0-----:R-:W3:Y:S04]  /*a390*/  LDL.64 R6, [R1+0x18] ;  /* 0x0000180001067983 */ /* 0x001ee80000100a00 */
[----:B---3--:R0:W-:Y:S04]  /*a3a0*/  STL.64 [R1+0xa50], R6 ;  /* 0x000a500601007387 */ /* 0x0081e80000100a00 */
[----:B0-----:R-:W3:Y:S01]  /*a3b0*/  LDL.64 R6, [R1+0x28] ;  /* 0x0000280001067983 */ /* 0x001ee20000100a00 */
[----:B------:R-:W-:Y:S03]  /*a3c0*/  HMMA.16816.F32.BF16 R16, R16, R12, R24 ;  /* 0x0000000c1010723c */ /* 0x000fe60000041818 */
[----:B---3--:R-:W-:Y:S04]  /*a3d0*/  STL.64 [R1+0xa58], R6 ;  /* 0x000a580601007387 */ /* 0x008fe80000100a00 */
[----:B--2---:R0:W-:Y:S04]  /*a3e0*/  STL.64 [R1+0xa08], R14 ;  /* 0x000a080e01007387 */ /* 0x0041e80000100a00 */
[----:B------:R-:W2:Y:S04]  /*a3f0*/  LDL.LU R12, [R1+0x420] ;  /* 0x00042000010c7983 */ /* 0x000ea80000300800 */
[----:B------:R-:W2:Y:S04]  /*a400*/  LDL.LU R13, [R1+0x424] ;  /* 0x00042400010d7983 */ /* 0x000ea80000300800 */
[----:B0-----:R-:W3:Y:S04]  /*a410*/  LDL.LU R14, [R1+0x428] ;  /* 0x00042800010e7983 */ /* 0x001ee80000300800 */
[----:B------:R-:W3:Y:S04]  /*a420*/  LDL.LU R15, [R1+0x42c] ;  /* 0x00042c00010f7983 */ /* 0x000ee80000300800 */
[----:B---3--:R0:W-:Y:S04]  /*a430*/  STL.64 [R1+0xa70], R14 ;  /* 0x000a700e01007387 */ /* 0x0081e80000100a00 */
[----:B--2---:R-:W-:Y:S04]  /*a440*/  STL.64 [R1+0xa68], R12 ;  /* 0x000a680c01007387 */ /* 0x004fe80000100a00 */
[----:B0-----:R-:W2:Y:S04]  /*a450*/  LDL.64 R14, [R1+0x48] ;  /* 0x00004800010e7983 */ /* 0x001ea80000100a00 */
[----:B------:R-:W3:Y:S04]  /*a460*/  LDL.LU R8, [R1+0x430] ;  /* 0x0004300001087983 */ /* 0x000ee80000300800 */
[----:B------:R-:W3:Y:S04]  /*a470*/  LDL.LU R9, [R1+0x434] ;  /* 0x0004340001097983 */ /* 0x000ee80000300800 */
[----:B------:R-:W4:Y:S04]  /*a480*/  LDL.LU R10, [R1+0x438] ;  /* 0x00043800010a7983 */ /* 0x000f280000300800 */
[----:B------:R-:W4:Y:S01]  /*a490*/  LDL.LU R11, [R1+0x43c] ;  /* 0x00043c00010b7983 */ /* 0x000f220000300800 */
[----:B------:R-:W-:-:S02]  /*a4a0*/  IMAD.MOV.U32 R3, RZ, RZ, R16 ;  /* 0x000000ffff037224 */ /* 0x000fc400078e0010 */
[----:B------:R-:W-:Y:S02]  /*a4b0*/  IMAD.MOV.U32 R0, RZ, RZ, R17 ;  /* 0x000000ffff007224 */ /* 0x000fe400078e0011 */
[----:B------:R-:W-:Y:S02]  /*a4c0*/  IMAD.MOV.U32 R28, RZ, RZ, R18 ;  /* 0x000000ffff1c7224 */ /* 0x000fe400078e0012 */
[----:B------:R-:W-:Y:S01]  /*a4d0*/  IMAD.MOV.U32 R29, RZ, RZ, R19 ;  /* 0x000000ffff1d7224 */ /* 0x000fe200078e0013 */
[----:B----4-:R-:W-:Y:S04]  /*a4e0*/  STL.64 [R1+0xa80], R10 ;  /* 0x000a800a01007387 */ /* 0x010fe80000100a00 */
[----:B---3--:R0:W-:Y:S04]  /*a4f0*/  STL.64 [R1+0xa78], R8 ;  /* 0x000a780801007387 */ /* 0x0081e80000100a00 */
[----:B0-----:R-:W2:Y:S04]  /*a500*/  LDL.LU R8, [R1+0x440] ;  /* 0x0004400001087983 */ /* 0x001ea80000300800 */
[----:B------:R-:W2:Y:S04]  /*a510*/  LDL.LU R9, [R1+0x444] ;  /* 0x0004440001097983 */ /* 0x000ea80000300800 */
[----:B------:R-:W2:Y:S04]  /*a520*/  LDL.LU R10, [R1+0x448] ;  /* 0x00044800010a7983 */ /* 0x000ea80000300800 */
[----:B------:R-:W2:Y:S04]  /*a530*/  LDL.LU R11, [R1+0x44c] ;  /* 0x00044c00010b7983 */ /* 0x000ea80000300800 */
[----:B------:R-:W3:Y:S04]  /*a540*/  LDL.64 R6, [R1+0x38] ;  /* 0x0000380001067983 */ /* 0x000ee80000100a00 */
[----:B------:R-:W4:Y:S04]  /*a550*/  LDL.LU R16, [R1+0x70] ;  /* 0x0000700001107983 */ /* 0x000f280000300800 */
[----:B------:R-:W4:Y:S04]  /*a560*/  LDL.LU R17, [R1+0x74] ;  /* 0x0000740001117983 */ /* 0x000f280000300800 */
[----:B------:R-:W2:Y:S04]  /*a570*/  LDL.LU R18, [R1+0x78] ;  /* 0x0000780001127983 */ /* 0x000ea80000300800 */
[----:B------:R-:W2:Y:S04]  /*a580*/  LDL.LU R19, [R1+0x7c] ;  /* 0x00007c0001137983 */ /* 0x000ea80000300800 */
[----:B------:R-:W2:Y:S04]  /*a590*/  LDL.LU R24, [R1+0x3a0] ;  /* 0x0003a00001187983 */ /* 0x000ea80000300800 */
[----:B------:R-:W2:Y:S04]  /*a5a0*/  LDL.LU R25, [R1+0x3a4] ;  /* 0x0003a40001197983 */ /* 0x000ea80000300800 */
[----:B------:R-:W2:Y:S04]  /*a5b0*/  LDL.LU R26, [R1+0x3a8] ;  /* 0x0003a800011a7983 */ /* 0x000ea80000300800 */
[----:B------:R-:W2:Y:S04]  /*a5c0*/  LDL.LU R27, [R1+0x3ac] ;  /* 0x0003ac00011b7983 */ /* 0x000ea80000300800 */
[----:B--2---:R-:W-:Y:S04]  /*a5d0*/  STL.64 [R1+0xa48], R26 ;  /* 0x000a481a01007387 */ /* 0x004fe80000100a00 */
[----:B------:R0:W-:Y:S04]  /*a5e0*/  STL.64 [R1+0xa40], R24 ;  /* 0x000a401801007387 */ /* 0x0001e80000100a00 */
[----:B0-----:R-:W2:Y:S04]  /*a5f0*/  LDL.LU R24, [R1+0x3c0] ;  /* 0x0003c00001187983 */ /* 0x001ea80000300800 */
[----:B------:R-:W2:Y:S04]  /*a600*/  LDL.LU R25, [R1+0x3c4] ;  /* 0x0003c40001197983 */ /* 0x000ea80000300800 */
[----:B------:R-:W2:Y:S04]  /*a610*/  LDL.LU R26, [R1+0x3c8] ;  /* 0x0003c800011a7983 */ /* 0x000ea80000300800 */
[----:B------:R-:W2:Y:S04]  /*a620*/  LDL.LU R27, [R1+0x3cc] ;  /* 0x0003cc00011b7983 */ /* 0x000ea80000300800 */
[----:B------:R-:W-:Y:S04]  /*a630*/  STL.64 [R1+0x970], R18 ;  /* 0x0009701201007387 */ /* 0x000fe80000100a00 */
[----:B----4-:R0:W-:Y:S04]  /*a640*/  STL.64 [R1+0x968], R16 ;  /* 0x0009681001007387 */ /* 0x0101e80000100a00 */
[----:B0-----:R-:W4:Y:S04]  /*a650*/  LDL.LU R16, [R1+0x1b0] ;  /* 0x0001b00001107983 */ /* 0x001f280000300800 */
[----:B------:R-:W4:Y:S04]  /*a660*/  LDL.LU R17, [R1+0x1b4] ;  /* 0x0001b40001117983 */ /* 0x000f280000300800 */
[----:B------:R-:W2:Y:S04]  /*a670*/  LDL.LU R18, [R1+0x1b8] ;  /* 0x0001b80001127983 */ /* 0x000ea80000300800 */
[----:B------:R-:W2:Y:S01]  /*a680*/  LDL.LU R19, [R1+0x1bc] ;  /* 0x0001bc0001137983 */ /* 0x000ea20000300800 */
[----:B------:R-:W-:Y:S03]  /*a690*/  HMMA.16816.F32.BF16 R8, R20, R14, R8 ;  /* 0x0000000e1408723c */ /* 0x000fe60000041808 */
[----:B--2---:R0:W-:Y:S04]  /*a6a0*/  STL.64 [R1+0x980], R18 ;  /* 0x0009801201007387 */ /* 0x0041e80000100a00 */
[----:B----4-:R-:W-:Y:S04]  /*a6b0*/  STL.64 [R1+0x978], R16 ;  /* 0x0009781001007387 */ /* 0x010fe80000100a00 */
[----:B0-----:R-:W2:Y:S04]  /*a6c0*/  LDL.64 R18, [R1+0x8] ;  /* 0x0000080001127983 */ /* 0x001ea80000100a00 */
[----:B------:R-:W-:Y:S04]  /*a6d0*/  STL [R1+0x70c], R29 ;  /* 0x00070c1d01007387 */ /* 0x000fe80000100800 */
[----:B------:R-:W-:Y:S04]  /*a6e0*/  STL [R1+0x708], R28 ;  /* 0x0007081c01007387 */ /* 0x000fe80000100800 */
[----:B------:R-:W-:Y:S04]  /*a6f0*/  STL [R1+0x698], R0 ;  /* 0x0006980001007387 */ /* 0x000fe80000100800 */
[----:B------:R-:W-:Y:S04]  /*a700*/  STL [R1+0x694], R3 ;  /* 0x0006940301007387 */ /* 0x000fe80000100800 */
[----:B------:R-:W-:Y:S04]  /*a710*/  STL.64 [R1+0x440], R8 ;  /* 0x0004400801007387 */ /* 0x000fe80000100a00 */
[----:B------:R0:W-:Y:S04]  /*a720*/  STL.64 [R1+0x448], R10 ;  /* 0x0004480a01007387 */ /* 0x0001e80000100a00 */
[----:B0-----:R-:W4:Y:S04]  /*a730*/  LDL.LU.64 R10, [R1+0xa80] ;  /* 0x000a8000010a7983 */ /* 0x001f280000300a00 */
[----:B------:R-:W4:Y:S01]  /*a740*/  LDL.LU.64 R8, [R1+0xa78] ;  /* 0x000a780001087983 */ /* 0x000f220000300a00 */
[----:B------:R-:W-:-:S02]  /*a750*/  IMAD.MOV.U32 R2, RZ, RZ, R14 ;  /* 0x000000ffff027224 */ /* 0x000fc400078e000e */
[----:B------:R-:W-:Y:S02]  /*a760*/  IMAD.MOV.U32 R0, RZ, RZ, R15 ;  /* 0x000000ffff007224 */ /* 0x000fe400078e000f */
[----:B------:R-:W2:Y:S01]  /*a770*/  LDL.LU.64 R14, [R1+0xa70] ;  /* 0x000a7000010e7983 */ /* 0x000ea20000300a00 */
[----:B---3--:R-:W-:-:S03]  /*a780*/  IMAD.MOV.U32 R3, RZ, RZ, R7 ;  /* 0x000000ffff037224 */ /* 0x008fc600078e0007 */
[----:B------:R-:W2:Y:S01]  /*a790*/  LDL.LU.64 R12, [R1+0xa68] ;  /* 0x000a6800010c7983 */ /* 0x000ea20000300a00 */
[----:B----4-:R-:W-:Y:S11]  /*a7a0*/  HMMA.16816.F32.BF16 R8, R20, R6, R8 ;  /* 0x000000061408723c */ /* 0x010ff60000041808 */
[----:B------:R-:W-:Y:S11]  /*a7b0*/  @!UPT UIADD3 URZ, URZ, URZ, URZ ;  /* 0x0000003f3f3ff290 */ /* 0x000ff6000fffe03f */
[----:B------:R-:W-:Y:S01]  /*a7c0*/  @!UPT UIADD3 URZ, URZ, URZ, URZ ;  /* 0x0000003f3f3ff290 */ /* 0x000fe2000fffe03f */
[----:B------:R0:W-:Y:S04]  /*a7d0*/  STL.64 [R1+0x430], R8 ;  /* 0x0004300801007387 */ /* 0x0001e80000100a00 */
[----:B------:R1:W-:Y:S01]  /*a7e0*/  STL.64 [R1+0x438], R10 ;  /* 0x0004380a01007387 */ /* 0x0003e20000100a00 */
[----:B0-----:R-:W-:-:S03]  /*a7f0*/  IMAD.MOV.U32 R8, RZ, RZ, R6 ;  /* 0x000000ffff087224 */ /* 0x001fc600078e0006 */
[----:B-1----:R-:W3:Y:S04]  /*a800*/  LDL.LU.64 R10, [R1+0xa60] ;  /* 0x000a6000010a7983 */ /* 0x002ee80000300a00 */
[----:B------:R-:W2:Y:S02]  /*a810*/  LDL.LU.64 R6, [R1+0xa58] ;  /* 0x000a580001067983 */ /* 0x000ea40000300a00 */
[----:B--2---:R-:W-:Y:S01]  /*a820*/  HMMA.16816.F32.BF16 R12, R20, R6, R12 ;  /* 0x00000006140c723c */ /* 0x004fe2000004180c */
[----:B------:R-:W-:Y:S11]  /*a830*/  IMAD.MOV.U32 R9, RZ, RZ, R7 ;  /* 0x000000ffff097224 */ /* 0x000ff600078e0007 */
[----:B------:R-:W-:Y:S11]  /*a840*/  @!UPT UIADD3 URZ, URZ, URZ, URZ ;  /* 0x0000003f3f3ff290 */ /* 0x000ff6000fffe03f */
[----:B------:R0:W-:Y:S04]  /*a850*/  STL.64 [R1+0x420], R12 ;  /* 0x0004200c01007387 */ /* 0x0001e80000100a00 */
[----:B------:R1:W-:Y:S01]  /*a860*/  STL.64 [R1+0x428], R14 ;  /* 0x0004280e01007387 */ /* 0x0003e20000100a00 */
[----:B0-----:R-:W-:-:S03]  /*a870*/  IMAD.MOV.U32 R12, RZ, RZ, R6 ;  /* 0x000000ffff0c7224 */ /* 0x001fc600078e0006 */
[----:B------:R-:W2:Y:S02]  /*a880*/  LDL.LU.64 R6, [R1+0xa50] ;  /* 0x000a500001067983 */ /* 0x000ea40000300a00 */
[C---:B--2---:R-:W-:Y:S01]  /*a890*/  HMMA.16816.F32.BF16 R24, R20.reuse, R6, R24 ;  /* 0x000000061418723c */ /* 0x044fe20000041818 */
[----:B-1----:R-:W-:Y:S02]  /*a8a0*/  IMAD.MOV.U32 R14, RZ, RZ, R6 ;  /* 0x000000ffff0e7224 */ /* 0x002fe400078e0006 */
[----:B------:R-:W-:Y:S11]  /*a8b0*/  IMAD.MOV.U32 R13, RZ, RZ, R7 ;  /* 0x000000ffff0d7224 */ /* 0x000ff600078e0007 */
[----:B------:R-:W-:Y:S09]  /*a8c0*/  @!UPT UIADD3 URZ, URZ, URZ, URZ ;  /* 0x0000003f3f3ff290 */ /* 0x000ff2000fffe03f */
[----:B------:R-:W-:Y:S04]  /*a8d0*/  STL.64 [R1+0x3c0], R24 ;  /* 0x0003c01801007387 */ /* 0x000fe80000100a00 */
[----:B------:R0:W-:Y:S04]  /*a8e0*/  STL.64 [R1+0x3c8], R26 ;  /* 0x0003c81a01007387 */ /* 0x0001e80000100a00 */
[----:B0-----:R-:W2:Y:S04]  /*a8f0*/  LDL.LU.64 R26, [R1+0xa48] ;  /* 0x000a4800011a7983 */ /* 0x001ea80000300a00 */
[----:B------:R-:W2:Y:S04]  /*a900*/  LDL.LU.64 R24, [R1+0xa40] ;  /* 0x000a400001187983 */ /* 0x000ea80000300a00 */
[----:B------:R-:W4:Y:S04]  /*a910*/  LDL.LU.64 R6, [R1+0xa38] ;  /* 0x000a380001067983 */ /* 0x000f280000300a00 */
[----:B------:R-:W4:Y:S02]  /*a920*/  LDL.LU.64 R4, [R1+0xa30] ;  /* 0x000a300001047983 */ /* 0x000f240000300a00 */
[----:B----4-:R-:W-:Y:S11]  /*a930*/  HMMA.16816.F32.BF16 R4, R20, R18, R4 ;  /* 0x000000121404723c */ /* 0x010ff60000041804 */
[----:B------:R-:W-:Y:S11]  /*a940*/  @!UPT UIADD3 URZ, URZ, URZ, URZ ;  /* 0x0000003f3f3ff290 */ /* 0x000ff6000fffe03f */
[----:B------:R-:W-:Y:S01]  /*a950*/  @!UPT UIADD3 URZ, URZ, URZ, URZ ;  /* 0x0000003f3f3ff290 */ /* 0x000fe2000fffe03f */
[----:B------:R-:W-:Y:S04]  /*a960*/  STL.64 [R1+0x3b0], R4 ;  /* 0x0003b00401007387 */ /* 0x000fe80000100a00 */
[----:B------:R0:W-:Y:S04]  /*a970*/  STL.64 [R1+0x3b8], R6 ;  /* 0x0003b80601007387 */ /* 0x0001e80000100a00 */
[----:B0-----:R-:W2:Y:S04]  /*a980*/  LDL.LU.64 R6, [R1+0xa28] ;  /* 0x000a280001067983 */ /* 0x001ea80000300a00 */
[----:B------:R-:W4:Y:S04]  /*a990*/  LDL.LU.64 R4, [R1+0xa20] ;  /* 0x000a200001047983 */ /* 0x000f280000300a00 */
        /* <DEDUP_REMOVED lines=9> */
[----:B------:R-:W-:Y:S01]  /*aa30*/  STL.64 [R1+0x9e0], R18 ;  /* 0x0009e01201007387 */ /* 0x000fe20000100a00 */
[----:B--2---:R-:W-:Y:S11]  /*aa40*/  HMMA.16816.F32.BF16 R12, R20, R6, R24 ;  /* 0x00000006140c723c */ /* 0x004ff60000041818 */
[----:B------:R-:W-:Y:S11]  /*aa50*/  @!UPT UIADD3 URZ, URZ, URZ, URZ ;  /* 0x0000003f3f3ff290 */ /* 0x000ff6000fffe03f */
[----:B------:R-:W-:Y:S01]  /*aa60*/  @!UPT UIADD3 URZ, URZ, URZ, URZ ;  /* 0x0000003f3f3ff290 */ /* 0x000fe2000fffe03f */
[----:B------:R0:W-:Y:S04]  /*aa70*/  STL.64 [R1+0x3a0], R12 ;  /* 0x0003a00c01007387 */ /* 0x0001e80000100a00 */
[----:B------:R1:W-:Y:S04]  /*aa80*/  STL.64 [R1+0x3a8], R14 ;  /* 0x0003a80e01007387 */ /* 0x0003e80000100a00 */
[----:B------:R-:W2:Y:S04]  /*aa90*/  LDL.LU R24, [R1+0x220] ;  /* 0x0002200001187983 */ /* 0x000ea80000300800 */
[----:B------:R-:W2:Y:S04]  /*aaa0*/  LDL.LU R25, [R1+0x224] ;  /* 0x0002240001197983 */ /* 0x000ea80000300800 */
[----:B------:R-:W2:Y:S04]  /*aab0*/  LDL.LU R26, [R1+0x228] ;  /* 0x00022800011a7983 */ /* 0x000ea80000300800 */
[----:B------:R-:W2:Y:S04]  /*aac0*/  LDL.LU R27, [R1+0x22c] ;  /* 0x00022c00011b7983 */ /* 0x000ea80000300800 */
[----:B0-----:R-:W2:Y:S04]  /*aad0*/  LDL.LU R12, [R1+0x390] ;  /* 0x00039000010c7983 */ /* 0x001ea80000300800 */
[----:B------:R-:W2:Y:S04]  /*aae0*/  LDL.LU R13, [R1+0x394] ;  /* 0x00039400010d7983 */ /* 0x000ea80000300800 */
[----:B-1----:R-:W2:Y:S04]  /*aaf0*/  LDL.LU R14, [R1+0x398] ;  /* 0x00039800010e7983 */ /* 0x002ea80000300800 */
[----:B------:R-:W2:Y:S04]  /*ab00*/  LDL.LU R15, [R1+0x39c] ;  /* 0x00039c00010f7983 */ /* 0x000ea80000300800 */
[----:B------:R-:W-:Y:S04]  /*ab10*/  STL.64 [R1+0x990], R6 ;  /* 0x0009900601007387 */ /* 0x000fe80000100a00 */
[----:B----4-:R0:W-:Y:S04]  /*ab20*/  STL.64 [R1+0x988], R4 ;  /* 0x0009880401007387 */ /* 0x0101e80000100a00 */
[----:B0-----:R-:W4:Y:S04]  /*ab30*/  LDL.LU R4, [R1+0x1c0] ;  /* 0x0001c00001047983 */ /* 0x001f280000300800 */
[----:B------:R-:W4:Y:S04]  /*ab40*/  LDL.LU R5, [R1+0x1c4] ;  /* 0x0001c40001057983 */ /* 0x000f280000300800 */
[----:B------:R-:W2:Y:S04]  /*ab50*/  LDL.LU R6, [R1+0x1c8] ;  /* 0x0001c80001067983 */ /* 0x000ea80000300800 */
[----:B------:R-:W2:Y:S04]  /*ab60*/  LDL.LU R7, [R1+0x1cc] ;  /* 0x0001cc0001077983 */ /* 0x000ea80000300800 */
[----:B--2---:R-:W-:Y:S04]  /*ab70*/  STL.64 [R1+0x9a8], R6 ;  /* 0x0009a80601007387 */ /* 0x004fe80000100a00 */
[----:B----4-:R0:W-:Y:S04]  /*ab80*/  STL.64 [R1+0x9a0], R4 ;  /* 0x0009a00401007387 */ /* 0x0101e80000100a00 */
[----:B0-----:R-:W2:Y:S04]  /*ab90*/  LDL.LU R4, [R1+0x1d0] ;  /* 0x0001d00001047983 */ /* 0x001ea80000300800 */
[----:B------:R-:W2:Y:S01]  /*aba0*/  LDL.LU R5, [R1+0x1d4] ;  /* 0x0001d40001057983 */ /* 0x000ea20000300800 */
[----:B---3--:R-:W-:-:S02]  /*abb0*/  IMAD.MOV.U32 R6, RZ, RZ, R11 ;  /* 0x000000ffff067224 */ /* 0x008fc400078e000b */
[----:B------:R-:W-:Y:S01]  /*abc0*/  IMAD.MOV.U32 R7, RZ, RZ, R10 ;  /* 0x000000ffff077224 */ /* 0x000fe200078e000a */
[----:B------:R-:W3:Y:S04]  /*abd0*/  LDL.LU R11, [R1+0xa1c] ;  /* 0x000a1c00010b7983 */ /* 0x000ee80000300800 */
[----:B------:R-:W4:Y:S04]  /*abe0*/  LDL.LU R10, [R1+0xa18] ;  /* 0x000a1800010a7983 */ /* 0x000f280000300800 */
[----:B------:R-:W-:Y:S04]  /*abf0*/  STL.64 [R1+0x9c0], R6 ;  /* 0x0009c00601007387 */ /* 0x000fe80000100a00 */
[----:B--2---:R0:W-:Y:S04]  /*ac00*/  STL.64 [R1+0x9b8], R4 ;  /* 0x0009b80401007387 */ /* 0x0041e80000100a00 */
[----:B0-----:R-:W2:Y:S04]  /*ac10*/  LDL.LU R4, [R1+0x1e0] ;  /* 0x0001e00001047983 */ /* 0x001ea80000300800 */
[----:B------:R-:W2:Y:S04]  /*ac20*/  LDL.LU R5, [R1+0x1e4] ;  /* 0x0001e40001057983 */ /* 0x000ea80000300800 */
[----:B------:R-:W2:Y:S04]  /*ac30*/  LDL.LU R6, [R1+0x1e8] ;  /* 0x0001e80001067983 */ /* 0x000ea80000300800 */
[----:B------:R-:W2:Y:S04]  /*ac40*/  LDL.LU R7, [R1+0x1ec] ;  /* 0x0001ec0001077983 */ /* 0x000ea80000300800 */
[----:B--2---:R4:W-:Y:S04]  /*ac50*/  STL.64 [R1+0x9d8], R6 ;  /* 0x0009d80601007387 */ /* 0x0049e80000100a00 */
[----:B------:R0:W-:Y:S01]  /*ac60*/  STL.64 [R1+0x9d0], R4 ;  /* 0x0009d00401007387 */ /* 0x0001e20000100a00 */
[----:B----4-:R-:W-:-:S02]  /*ac70*/  IMAD.MOV.U32 R6, RZ, RZ, R10 ;  /* 0x000000ffff067224 */ /* 0x010fc400078e000a */
[----:B---3--:R-:W-:Y:S01]  /*ac80*/  IMAD.MOV.U32 R7, RZ, RZ, R11 ;  /* 0x000000ffff077224 */ /* 0x008fe200078e000b */
[----:B0-----:R-:W2:Y:S04]  /*ac90*/  LDL.LU R4, [R1+0x1f0] ;  /* 0x0001f00001047983 */ /* 0x001ea80000300800 */
[----:B------:R-:W2:Y:S04]  /*aca0*/  LDL.LU R5, [R1+0x1f4] ;  /* 0x0001f40001057983 */ /* 0x000ea80000300800 */
[----:B------:R-:W3:Y:S04]  /*acb0*/  LDL.LU R10, [R1+0xa14] ;  /* 0x000a1400010a7983 */ /* 0x000ee80000300800 */
[----:B------:R-:W3:Y:S04]  /*acc0*/  LDL.LU R11, [R1+0xa10] ;  /* 0x000a1000010b7983 */ /* 0x000ee80000300800 */
[----:B------:R-:W-:Y:S01]  /*acd0*/  STL.64 [R1+0x9f0], R6 ;  /* 0x0009f00601007387 */ /* 0x000fe20000100a00 */
[----:B---3--:R-:W-:Y:S03]  /*ace0*/  HMMA.16816.F32.BF16 R12, R20, R10, R12 ;  /* 0x0000000a140c723c */ /* 0x008fe6000004180c */
[----:B--2---:R0:W-:Y:S04]  /*acf0*/  STL.64 [R1+0x9e8], R4 ;  /* 0x0009e80401007387 */ /* 0x0041e80000100a00 */
[----:B0-----:R-:W2:Y:S04]  /*ad00*/  LDL.LU R4, [R1+0x200] ;  /* 0x0002000001047983 */ /* 0x001ea80000300800 */
[----:B------:R-:W2:Y:S04]  /*ad10*/  LDL.LU R5, [R1+0x204] ;  /* 0x0002040001057983 */ /* 0x000ea80000300800 */
[----:B------:R-:W2:Y:S04]  /*ad20*/  LDL.LU R6, [R1+0x208] ;  /* 0x0002080001067983 */ /* 0x000ea80000300800 */
[----:B------:R-:W2:Y:S04]  /*ad30*/  LDL.LU R7, [R1+0x20c] ;  /* 0x00020c0001077983 */ /* 0x000ea80000300800 */
[----:B------:R-:W-:Y:S04]  /*ad40*/  STL.64 [R1+0x390], R12 ;  /* 0x0003900c01007387 */ /* 0x000fe80000100a00 */
[----:B------:R0:W-:Y:S04]  /*ad50*/  STL.64 [R1+0x398], R14 ;  /* 0x0003980e01007387 */ /* 0x0001e80000100a00 */
[----:B0-----:R-:W3:Y:S01]  /*ad60*/  LDL.LU.64 R14, [R1+0xa08] ;  /* 0x000a0800010e7983 */ /* 0x001ee20000300a00 */
[----:B------:R-:W-:-:S02]  /*ad70*/  IMAD.MOV.U32 R18, RZ, RZ, R2 ;  /* 0x000000ffff127224 */ /* 0x000fc400078e0002 */
[----:B------:R-:W-:Y:S01]  /*ad80*/  IMAD.MOV.U32 R19, RZ, RZ, R0 ;  /* 0x000000ffff137224 */ /* 0x000fe200078e0000 */
[----:B---3--:R-:W-:Y:S01]  /*ad90*/  HMMA.16816.F32.BF16 R20, R20, R14, R24 ;  /* 0x0000000e1414723c */ /* 0x008fe20000041818 */
[----:B------:R-:W2:Y:S04]  /*ada0*/  LDL.LU.64 R26, [R1+0xa00] ;  /* 0x000a0000011a7983 */ /* 0x000ea80000300a00 */
[----:B------:R-:W2:Y:S11]  /*adb0*/  LDL.LU.64 R24, [R1+0x9f8] ;  /* 0x0009f80001187983 */ /* 0x000eb60000300a00 */
[----:B------:R-:W-:Y:S07]  /*adc0*/  @!UPT UIADD3 URZ, URZ, URZ, URZ ;  /* 0x0000003f3f3ff290 */ /* 0x000fee000fffe03f */
[----:B------:R0:W-:Y:S04]  /*add0*/  STL.64 [R1+0x220], R20 ;  /* 0x0002201401007387 */ /* 0x0001e80000100a00 */
[----:B------:R1:W-:Y:S04]  /*ade0*/  STL.64 [R1+0x228], R22 ;  /* 0x0002281601007387 */ /* 0x0003e80000100a00 */
[----:B0-----:R-:W3:Y:S04]  /*adf0*/  LDL.LU R20, [R1+0x1a0] ;  /* 0x0001a00001147983 */ /* 0x001ee80000300800 */
[----:B------:R-:W3:Y:S04]  /*ae00*/  LDL.LU R21, [R1+0x1a4] ;  /* 0x0001a40001157983 */ /* 0x000ee80000300800 */
[----:B-1----:R-:W3:Y:S04]  /*ae10*/  LDL.LU R22, [R1+0x1a8] ;  /* 0x0001a80001167983 */ /* 0x002ee80000300800 */
[----:B------:R-:W3:Y:S01]  /*ae20*/  LDL.LU R23, [R1+0x1ac] ;  /* 0x0001ac0001177983 */ /* 0x000ee20000300800 */
[C---:B--2---:R-:W-:Y:S03]  /*ae30*/  HMMA.16816.F32.BF16 R16, R24.reuse, R18, R4 ;  /* 0x000000121810723c */ /* 0x044fe60000041804 */
[----:B------:R-:W2:Y:S04]  /*ae40*/  LDL.LU.64 R6, [R1+0x9f0] ;  /* 0x0009f00001067983 */ /* 0x000ea80000300a00 */
[----:B------:R-:W2:Y:S11]  /*ae50*/  LDL.LU.64 R4, [R1+0x9e8] ;  /* 0x0009e80001047983 */ /* 0x000eb60000300a00 */
[----:B------:R-:W-:Y:S05]  /*ae60*/  @!UPT UIADD3 URZ, URZ, URZ, URZ ;  /* 0x0000003f3f3ff290 */ /* 0x000fea000fffe03f */
[----:B------:R-:W-:Y:S04]  /*ae70*/  STL.64 [R1+0x200], R16 ;  /* 0x0002001001007387 */ /* 0x000fe80000100a00 */
        /* <DEDUP_REMOVED lines=23> */
[----:B--2---:R-:W-:Y:S01]  /*aff0*/  HMMA.16816.F32.BF16 R4, R24, R18, R4 ;  /* 0x000000121804723c */ /* 0x004fe20000041804 */
[----:B------:R-:W-:-:S02]  /*b000*/  IMAD.MOV.U32 R2, RZ, RZ, R18 ;  /* 0x000000ffff027224 */ /* 0x000fc400078e0012 */
[----:B------:R-:W-:Y:S11]  /*b010*/  IMAD.MOV.U32 R0, RZ, RZ, R19 ;  /* 0x000000ffff007224 */ /* 0x000ff600078e0013 */
[----:B------:R-:W-:Y:S09]  /*b020*/  @!UPT UIADD3 URZ, URZ, URZ, URZ ;  /* 0x0000003f3f3ff290 */ /* 0x000ff2000fffe03f */
[----:B------:R-:W-:Y:S04]  /*b030*/  STL.64 [R1+0x1c0], R4 ;  /* 0x0001c00401007387 */ /* 0x000fe80000100a00 */
[----:B------:R0:W-:Y:S04]  /*b040*/  STL.64 [R1+0x1c8], R6 ;  /* 0x0001c80601007387 */ /* 0x0001e80000100a00 */
[----:B0-----:R-:W2:Y:S04]  /*b050*/  LDL.LU.64 R6, [R1+0x990] ;  /* 0x0009900001067983 */ /* 0x001ea80000300a00 */
[----:B------:R-:W4:Y:S04]  /*b060*/  LDL.LU.64 R4, [R1+0x988] ;  /* 0x0009880001047983 */ /* 0x000f280000300a00 */
[----:B------:R-:W2:Y:S04]  /*b070*/  LDL.LU.64 R18, [R1+0x980] ;  /* 0x0009800001127983 */ /* 0x000ea80000300a00 */
[----:B------:R-:W2:Y:S01]  /*b080*/  LDL.LU.64 R16, [R1+0x978] ;  /* 0x0009780001107983 */ /* 0x000ea20000300a00 */
[C---:B---3--:R-:W-:Y:S08]  /*b090*/  HMMA.16816.F32.BF16 R20, R24.reuse, R10, R20 ;  /* 0x0000000a1814723c */ /* 0x048ff00000041814 */
[C---:B--2---:R-:W-:Y:S11]  /*b0a0*/  HMMA.16816.F32.BF16 R16, R24.reuse, R6, R16 ;  /* 0x000000061810723c */ /* 0x044ff60000041810 */
[----:B------:R-:W-:Y:S11]  /*b0b0*/  @!UPT UIADD3 URZ, URZ, URZ, URZ ;  /* 0x0000003f3f3ff290 */ /* 0x000ff6000fffe03f */
[----:B------:R-:W-:Y:S01]  /*b0c0*/  @!UPT UIADD3 URZ, URZ, URZ, URZ ;  /* 0x0000003f3f3ff290 */ /* 0x000fe2000fffe03f */
[----:B------:R-:W-:Y:S04]  /*b0d0*/  STL.64 [R1+0x1b0], R16 ;  /* 0x0001b01001007387 */ /* 0x000fe80000100a00 */
[----:B------:R0:W-:Y:S04]  /*b0e0*/  STL.64 [R1+0x1b8], R18 ;  /* 0x0001b81201007387 */ /* 0x0001e80000100a00 */
[----:B0-----:R-:W2:Y:S04]  /*b0f0*/  LDL.LU.64 R18, [R1+0x970] ;  /* 0x0009700001127983 */ /* 0x001ea80000300a00 */
[----:B------:R-:W2:Y:S04]  /*b100*/  LDL.LU.64 R16, [R1+0x968] ;  /* 0x0009680001107983 */ /* 0x000ea80000300a00 */
[----:B------:R2:W-:Y:S04]  /*b110*/  STL.64 [R1+0x910], R10 ;  /* 0x0009100a01007387 */ /* 0x0005e80000100a00 */
[----:B------:R-:W-:Y:S04]  /*b120*/  STL.64 [R1+0x1a0], R20 ;  /* 0x0001a01401007387 */ /* 0x000fe80000100a00 */
[----:B------:R-:W-:Y:S04]  /*b130*/  STL.64 [R1+0x1a8], R22 ;  /* 0x0001a81601007387 */ /* 0x000fe80000100a00 */
[----:B----4-:R-:W0:Y:S04]  /*b140*/  LDSM.16.MT88.4 R20, [R4+0x2180] ;  /* 0x002180000414783b */ /* 0x010e280000004200 */
[----:B------:R-:W-:Y:S01]  /*b150*/  STL.64 [R1+0x908], R14 ;  /* 0x0009080e01007387 */ /* 0x000fe20000100a00 */
[----:B--2---:R-:W-:Y:S03]  /*b160*/  HMMA.16816.F32.BF16 R8, R24, R14, R16 ;  /* 0x0000000e1808723c */ /* 0x004fe60000041810 */
[----:B------:R-:W1:Y:S04]  /*b170*/  LDSM.16.MT88.4 R24, [R5+0x2000] ;  /* 0x002000000518783b */ /* 0x000e680000004200 */
[----:B------:R-:W2:Y:S11]  /*b180*/  LDSM.16.MT88.4 R16, [R4+0x2100] ;  /* 0x002100000410783b */ /* 0x000eb60000004200 */
[----:B------:R-:W-:Y:S05]  /*b190*/  @!UPT UIADD3 URZ, URZ, URZ, URZ ;  /* 0x0000003f3f3ff290 */ /* 0x000fea000fffe03f */
[----:B------:R-:W-:Y:S04]  /*b1a0*/  STL.64 [R1+0x70], R8 ;  /* 0x0000700801007387 */ /* 0x000fe80000100a00 */
[----:B------:R-:W-:Y:S04]  /*b1b0*/  STL.64 [R1+0x78], R10 ;  /* 0x0000780a01007387 */ /* 0x000fe80000100a00 */
[----:B0-----:R-:W-:Y:S04]  /*b1c0*/  STL.64 [R1+0x900], R22 ;  /* 0x0009001601007387 */ /* 0x001fe80000100a00 */
[----:B------:R0:W-:Y:S04]  /*b1d0*/  STL.64 [R1+0x8f8], R20 ;  /* 0x0008f81401007387 */ /* 0x0001e80000100a00 */
[----:B0-----:R-:W3:Y:S04]  /*b1e0*/  LDL.LU R20, [R1+0x2d0] ;  /* 0x0002d00001147983 */ /* 0x001ee80000300800 */
[----:B------:R-:W3:Y:S04]  /*b1f0*/  LDL.LU R21, [R1+0x2d4] ;  /* 0x0002d40001157983 */ /* 0x000ee80000300800 */
[----:B------:R-:W4:Y:S04]  /*b200*/  LDL.LU R22, [R1+0x2d8] ;  /* 0x0002d80001167983 */ /* 0x000f280000300800 */
[----:B------:R-:W4:Y:S04]  /*b210*/  LDL.LU R23, [R1+0x2dc] ;  /* 0x0002dc0001177983 */ /* 0x000f280000300800 */
[----:B------:R-:W2:Y:S04]  /*b220*/  LDL.LU R12, [R1+0x2f0] ;  /* 0x0002f000010c7983 */ /* 0x000ea80000300800 */
[----:B------:R-:W2:Y:S04]  /*b230*/  LDL.LU R13, [R1+0x2f4] ;  /* 0x0002f400010d7983 */ /* 0x000ea80000300800 */
[----:B------:R-:W2:Y:S04]  /*b240*/  LDL.LU R14, [R1+0x2f8] ;  /* 0x0002f800010e7983 */ /* 0x000ea80000300800 */
[----:B------:R-:W2:Y:S04]  /*b250*/  LDL.LU R15, [R1+0x2fc] ;  /* 0x0002fc00010f7983 */ /* 0x000ea80000300800 */
[----:B--2---:R0:W-:Y:S04]  /*b260*/  STL.64 [R1+0x940], R14 ;  /* 0x0009400e01007387 */ /* 0x0041e80000100a00 */
[----:B------:R-:W-:Y:S04]  /*b270*/  STL.64 [R1+0x938], R12 ;  /* 0x0009380c01007387 */ /* 0x000fe80000100a00 */
[----:B0-----:R-:W2:Y:S04]  /*b280*/  LDL.64 R14, [R1+0x38] ;  /* 0x00003800010e7983 */ /* 0x001ea80000100a00 */
[----:B--2---:R0:W-:Y:S04]  /*b290*/  STL.64 [R1+0x950], R14 ;  /* 0x0009500e01007387 */ /* 0x0041e80000100a00 */
[----:B0-----:R-:W2:Y:S04]  /*b2a0*/  LDL.64 R14, [R1+0x48] ;  /* 0x00004800010e7983 */ /* 0x001ea80000100a00 */
[----:B----4-:R0:W-:Y:S04]  /*b2b0*/  STL.64 [R1+0x920], R22 ;  /* 0x0009201601007387 */ /* 0x0101e80000100a00 */
[----:B---3--:R-:W-:Y:S04]  /*b2c0*/  STL.64 [R1+0x918], R20 ;  /* 0x0009181401007387 */ /* 0x008fe80000100a00 */
[----:B0-----:R-:W3:Y:S04]  /*b2d0*/  LDL.64 R22, [R1+0x18] ;  /* 0x0000180001167983 */ /* 0x001ee80000100a00 */
[----:B---3--:R0:W-:Y:S04]  /*b2e0*/  STL.64 [R1+0x930], R22 ;  /* 0x0009301601007387 */ /* 0x0081e80000100a00 */
[----:B0-----:R-:W3:Y:S04]  /*b2f0*/  LDL.64 R22, [R1+0x28] ;  /* 0x0000280001167983 */ /* 0x001ee80000100a00 */
[----:B---3--:R0:W-:Y:S04]  /*b300*/  STL.64 [R1+0x948], R22 ;  /* 0x0009481601007387 */ /* 0x0081e80000100a00 */
[----:B------:R-:W3:Y:S04]  /*b310*/  LDL.LU R20, [R1+0x300] ;  /* 0x0003000001147983 */ /* 0x000ee80000300800 */
[----:B------:R-:W3:Y:S04]  /*b320*/  LDL.LU R21, [R1+0x304] ;  /* 0x0003040001157983 */ /* 0x000ee80000300800 */
[----:B0-----:R-:W4:Y:S04]  /*b330*/  LDL.LU R22, [R1+0x308] ;  /* 0x0003080001167983 */ /* 0x001f280000300800 */
[----:B------:R-:W4:Y:S04]  /*b340*/  LDL.LU R23, [R1+0x30c] ;  /* 0x00030c0001177983 */ /* 0x000f280000300800 */
[----:B----4-:R-:W-:Y:S04]  /*b350*/  STL.64 [R1+0x960], R22 ;  /* 0x0009601601007387 */ /* 0x010fe80000100a00 */
[----:B---3--:R0:W-:Y:S04]  /*b360*/  STL.64 [R1+0x958], R20 ;  /* 0x0009581401007387 */ /* 0x0081e80000100a00 */
[----:B0-----:R-:W3:Y:S04]  /*b370*/  LDL.LU R20, [R1+0x310] ;  /* 0x0003100001147983 */ /* 0x001ee80000300800 */
[----:B------:R-:W3:Y:S04]  /*b380*/  LDL.LU R21, [R1+0x314] ;  /* 0x0003140001157983 */ /* 0x000ee80000300800 */
[----:B------:R-:W3:Y:S04]  /*b390*/  LDL.LU R22, [R1+0x318] ;  /* 0x0003180001167983 */ /* 0x000ee80000300800 */
[----:B------:R-:W3:Y:S04]  /*b3a0*/  LDL.LU R23, [R1+0x31c] ;  /* 0x00031c0001177983 */ /* 0x000ee80000300800 */
[----:B-1----:R-:W-:Y:S04]  /*b3b0*/  STL.64 [R1+0x878], R26 ;  /* 0x0008781a01007387 */ /* 0x002fe80000100a00 */
[----:B------:R0:W-:Y:S04]  /*b3c0*/  STL.64 [R1+0x870], R24 ;  /* 0x0008701801007387 */ /* 0x0001e80000100a00 */
[----:B0-----:R-:W4:Y:S04]  /*b3d0*/  LDL.LU R24, [R1+0xb0] ;  /* 0x0000b00001187983 */ /* 0x001f280000300800 */
[----:B------:R-:W4:Y:S04]  /*b3e0*/  LDL.LU R25, [R1+0xb4] ;  /* 0x0000b40001197983 */ /* 0x000f280000300800 */
[----:B------:R-:W4:Y:S04]  /*b3f0*/  LDL.LU R26, [R1+0xb8] ;  /* 0x0000b800011a7983 */ /* 0x000f280000300800 */
[----:B------:R-:W4:Y:S01]  /*b400*/  LDL.LU R27, [R1+0xbc] ;  /* 0x0000bc00011b7983 */ /* 0x000f220000300800 */
[----:B--2---:R-:W-:-:S02]  /*b410*/  IMAD.MOV.U32 R4, RZ, RZ, R14 ;  /* 0x000000ffff047224 */ /* 0x004fc400078e000e */
[----:B------:R-:W-:Y:S01]  /*b420*/  IMAD.MOV.U32 R3, RZ, RZ, R15 ;  /* 0x000000ffff037224 */ /* 0x000fe200078e000f */
[----:B---3--:R-:W-:Y:S01]  /*b430*/  HMMA.16816.F32.BF16 R20, R16, R14, R20 ;  /* 0x0000000e1014723c */ /* 0x008fe20000041814 */
[----:B----4-:R0:W-:Y:S04]  /*b440*/  STL.64 [R1+0x888], R26 ;  /* 0x0008881a01007387 */ /* 0x0101e80000100a00 */
[----:B------:R1:W-:Y:S01]  /*b450*/  STL.64 [R1+0x880], R24 ;  /* 0x0008801801007387 */ /* 0x0003e20000100a00 */
[----:B0-----:R-:W-:Y:S02]  /*b460*/  IMAD.MOV.U32 R26, RZ, RZ, R2 ;  /* 0x000000ffff1a7224 */ /* 0x001fe400078e0002 */
[----:B------:R-:W-:-:S05]  /*b470*/  IMAD.MOV.U32 R27, RZ, RZ, R0 ;  /* 0x000000ffff1b7224 */ /* 0x000fca00078e0000 */
[----:B------:R0:W-:Y:S04]  /*b480*/  STL.64 [R1+0x928], R26 ;  /* 0x0009281a01007387 */ /* 0x0001e80000100a00 */
[----:B-1----:R-:W2:Y:S04]  /*b490*/  LDL.LU R24, [R1+0x2e0] ;  /* 0x0002e00001187983 */ /* 0x002ea80000300800 */
[----:B------:R-:W2:Y:S04]  /*b4a0*/  LDL.LU R25, [R1+0x2e4] ;  /* 0x0002e40001197983 */ /* 0x000ea80000300800 */
[----:B0-----:R-:W2:Y:S04]  /*b4b0*/  LDL.LU R26, [R1+0x2e8] ;  /* 0x0002e800011a7983 */ /* 0x001ea80000300800 */
[----:B------:R-:W2:Y:S04]  /*b4c0*/  LDL.LU R27, [R1+0x2ec] ;  /* 0x0002ec00011b7983 */ /* 0x000ea80000300800 */
[----:B------:R-:W3:Y:S04]  /*b4d0*/  LDL.LU R8, [R1+0x2c0] ;  /* 0x0002c00001087983 */ /* 0x000ee80000300800 */
[----:B------:R-:W3:Y:S04]  /*b4e0*/  LDL.LU R9, [R1+0x2c4] ;  /* 0x0002c40001097983 */ /* 0x000ee80000300800 */
[----:B------:R-:W3:Y:S04]  /*b4f0*/  LDL.LU R10, [R1+0x2c8] ;  /* 0x0002c800010a7983 */ /* 0x000ee80000300800 */
[----:B------:R-:W3:Y:S04]  /*b500*/  LDL.LU R11, [R1+0x2cc] ;  /* 0x0002cc00010b7983 */ /* 0x000ee80000300800 */
[----:B------:R-:W-:Y:S04]  /*b510*/  STL.64 [R1+0x310], R20 ;  /* 0x0003101401007387 */ /* 0x000fe80000100a00 */
[----:B------:R0:W-:Y:S04]  /*b520*/  STL.64 [R1+0x318], R22 ;  /* 0x0003181601007387 */ /* 0x0001e80000100a00 */
[----:B0-----:R-:W4:Y:S04]  /*b530*/  LDL.LU.64 R22, [R1+0x960] ;  /* 0x0009600001167983 */ /* 0x001f280000300a00 */
[----:B------:R-:W4:Y:S04]  /*b540*/  LDL.LU.64 R20, [R1+0x958] ;  /* 0x0009580001147983 */ /* 0x000f280000300a00 */
[----:B------:R-:W4:Y:S02]  /*b550*/  LDL.LU.64 R14, [R1+0x950] ;  /* 0x00095000010e7983 */ /* 0x000f240000300a00 */
[----:B----4-:R-:W-:Y:S01]  /*b560*/  HMMA.16816.F32.BF16 R20, R16, R14, R20 ;  /* 0x0000000e1014723c */ /* 0x010fe20000041814 */
[----:B------:R-:W-:-:S02]  /*b570*/  IMAD.MOV.U32 R29, RZ, RZ, R14 ;  /* 0x000000ffff1d7224 */ /* 0x000fc400078e000e */
[----:B------:R-:W-:Y:S11]  /*b580*/  IMAD.MOV.U32 R28, RZ, RZ, R15 ;  /* 0x000000ffff1c7224 */ /* 0x000ff600078e000f */
[----:B------:R-:W-:Y:S09]  /*b590*/  @!UPT UIADD3 URZ, URZ, URZ, URZ ;  /* 0x0000003f3f3ff290 */ /* 0x000ff2000fffe03f */
[----:B------:R-:W-:Y:S04]  /*b5a0*/  STL.64 [R1+0x300], R20 ;  /* 0x0003001401007387 */ /* 0x000fe80000100a00 */
[----:B------:R0:W-:Y:S04]  /*b5b0*/  STL.64 [R1+0x308], R22 ;  /* 0x0003081601007387 */ /* 0x0001e80000100a00 */
[----:B0-----:R-:W4:Y:S04]  /*b5c0*/  LDL.LU.64 R22, [R1+0x948] ;  /* 0x0009480001167983 */ /* 0x001f280000300a00 */
[----:B------:R-:W4:Y:S04]  /*b5d0*/  LDL.LU.64 R14, [R1+0x940] ;  /* 0x00094000010e7983 */ /* 0x000f280000300a00 */
[----:B------:R-:W4:Y:S02]  /*b5e0*/  LDL.LU.64 R12, [R1+0x938] ;  /* 0x00093800010c7983 */ /* 0x000f240000300a00 */
[C---:B----4-:R-:W-:Y:S11]  /*b5f0*/  HMMA.16816.F32.BF16 R12, R16.reuse, R22, R12 ;  /* 0x00000016100c723c */ /* 0x050ff6000004180c */
[----:B------:R-:W-:Y:S11]  /*b600*/  @!UPT UIADD3 URZ, URZ, URZ, URZ ;  /* 0x0000003f3f3ff290 */ /* 0x000ff6000fffe03f */
[----:B------:R-:W-:Y:S01]  /*b610*/  @!UPT UIADD3 URZ, URZ, URZ, URZ ;  /* 0x0000003f3f3ff290 */ /* 0x000fe2000fffe03f */
[----:B------:R0:W-:Y:S04]  /*b620*/  STL.64 [R1+0x2f0], R12 ;  /* 0x0002f00c01007387 */ /* 0x0001e80000100a00 */
[----:B------:R-:W-:Y:S01]  /*b630*/  STL.64 [R1+0x2f8], R14 ;  /* 0x0002f80e01007387 */ /* 0x000fe20000100a00 */
        /* <DEDUP_REMOVED lines=12> */
[C---:B--2---:R-:W-:Y:S02]  /*b700*/  HMMA.16816.F32.BF16 R20, R16.reuse, R26, R20 ;  /* 0x0000001a1014723c */ /* 0x044fe40000041814 */
[----:B------:R0:W-:Y:S04]  /*b710*/  STL.64 [R1+0x8a0], R26 ;  /* 0x0008a01a01007387 */ /* 0x0001e80000100a00 */
[----:B------:R-:W2:Y:S11]  /*b720*/  LDL.LU R24, [R1+0xd0] ;  /* 0x0000d00001187983 */ /* 0x000eb60000300800 */
[----:B------:R-:W-:Y:S06]  /*b730*/  @!UPT UIADD3 URZ, URZ, URZ, URZ ;  /* 0x0000003f3f3ff290 */ /* 0x000fec000fffe03f */
[----:B------:R1:W-:Y:S04]  /*b740*/  STL.64 [R1+0x2d0], R20 ;  /* 0x0002d01401007387 */ /* 0x0003e80000100a00 */
[----:B------:R-:W-:Y:S04]  /*b750*/  STL.64 [R1+0x2d8], R22 ;  /* 0x0002d81601007387 */ /* 0x000fe80000100a00 */
[----:B------:R-:W2:Y:S04]  /*b760*/  LDL.LU R25, [R1+0xd4] ;  /* 0x0000d40001197983 */ /* 0x000ea80000300800 */
[----:B0-----:R-:W4:Y:S04]  /*b770*/  LDL.LU R26, [R1+0xd8] ;  /* 0x0000d800011a7983 */ /* 0x001f280000300800 */
[----:B------:R-:W4:Y:S01]  /*b780*/  LDL.LU R27, [R1+0xdc] ;  /* 0x0000dc00011b7983 */ /* 0x000f220000300800 */
[----:B---3--:R-:W-:Y:S03]  /*b790*/  HMMA.16816.F32.BF16 R8, R16, R6, R8 ;  /* 0x000000061008723c */ /* 0x008fe60000041808 */
[----:B----4-:R0:W-:Y:S04]  /*b7a0*/  STL.64 [R1+0x8b0], R26 ;  /* 0x0008b01a01007387 */ /* 0x0101e80000100a00 */
[----:B--2---:R-:W-:Y:S04]  /*b7b0*/  STL.64 [R1+0x8a8], R24 ;  /* 0x0008a81801007387 */ /* 0x004fe80000100a00 */
[----:B-1----:R-:W2:Y:S04]  /*b7c0*/  LDL.LU R20, [R1+0x120] ;  /* 0x0001200001147983 */ /* 0x002ea80000300800 */
[----:B------:R-:W2:Y:S01]  /*b7d0*/  LDL.LU R21, [R1+0x124] ;  /* 0x0001240001157983 */ /* 0x000ea20000300800 */
[----:B0-----:R-:W-:-:S02]  /*b7e0*/  IMAD.MOV.U32 R26, RZ, RZ, R13 ;  /* 0x000000ffff1a7224 */ /* 0x001fc400078e000d */
[----:B------:R-:W-:Y:S01]  /*b7f0*/  IMAD.MOV.U32 R27, RZ, RZ, R12 ;  /* 0x000000ffff1b7224 */ /* 0x000fe200078e000c */
[----:B------:R-:W2:Y:S04]  /*b800*/  LDL.LU R22, [R1+0x128] ;  /* 0x0001280001167983 */ /* 0x000ea80000300800 */
[----:B------:R-:W2:Y:S04]  /*b810*/  LDL.LU R23, [R1+0x12c] ;  /* 0x00012c0001177983 */ /* 0x000ea80000300800 */
[----:B------:R-:W3:Y:S04]  /*b820*/  LDL.LU R12, [R1+0x2b0] ;  /* 0x0002b000010c7983 */ /* 0x000ee80000300800 */
[----:B------:R-:W3:Y:S04]  /*b830*/  LDL.LU R13, [R1+0x2b4] ;  /* 0x0002b400010d7983 */ /* 0x000ee80000300800 */
[----:B------:R-:W3:Y:S04]  /*b840*/  LDL.LU R14, [R1+0x2b8] ;  /* 0x0002b800010e7983 */ /* 0x000ee80000300800 */
[----:B------:R-:W3:Y:S04]  /*b850*/  LDL.LU R15, [R1+0x2bc] ;  /* 0x0002bc00010f7983 */ /* 0x000ee80000300800 */
[----:B------:R0:W-:Y:S02]  /*b860*/  STL.64 [R1+0x8c8], R26 ;  /* 0x0008c81a01007387 */ /* 0x0001e40000100a00 */
[----:B0-----:R-:W-:-:S02]  /*b870*/  IMAD.MOV.U32 R26, RZ, RZ, R29 ;  /* 0x000000ffff1a7224 */ /* 0x001fc400078e001d */
[----:B------:R-:W-:-:S05]  /*b880*/  IMAD.MOV.U32 R27, RZ, RZ, R28 ;  /* 0x000000ffff1b7224 */ /* 0x000fca00078e001c */
[----:B------:R0:W-:Y:S04]  /*b890*/  STL.64 [R1+0x8e0], R26 ;  /* 0x0008e01a01007387 */ /* 0x0001e80000100a00 */
[----:B------:R-:W-:Y:S04]  /*b8a0*/  STL.64 [R1+0x2c0], R8 ;  /* 0x0002c00801007387 */ /* 0x000fe80000100a00 */
[----:B------:R1:W-:Y:S01]  /*b8b0*/  STL.64 [R1+0x2c8], R10 ;  /* 0x0002c80a01007387 */ /* 0x0003e20000100a00 */
[----:B0-----:R-:W-:-:S03]  /*b8c0*/  IMAD.MOV.U32 R26, RZ, RZ, R4 ;  /* 0x000000ffff1a7224 */ /* 0x001fc600078e0004 */
[----:B-1----:R-:W3:Y:S04]  /*b8d0*/  LDL.LU.64 R10, [R1+0x910] ;  /* 0x00091000010a7983 */ /* 0x002ee80000300a00 */
[----:B------:R-:W-:Y:S04]  /*b8e0*/  STL.64 [R1+0x898], R6 ;  /* 0x0008980601007387 */ /* 0x000fe80000100a00 */
[----:B------:R0:W-:Y:S04]  /*b8f0*/  STL [R1+0x890], R5 ;  /* 0x0008900501007387 */ /* 0x0001e80000100800 */
[----:B------:R-:W4:Y:S04]  /*b900*/  LDL.LU R4, [R1+0xc0] ;  /* 0x0000c00001047983 */ /* 0x000f280000300800 */
[----:B0-----:R-:W4:Y:S04]  /*b910*/  LDL.LU R5, [R1+0xc4] ;  /* 0x0000c40001057983 */ /* 0x001f280000300800 */
[----:B------:R-:W2:Y:S04]  /*b920*/  LDL.LU R6, [R1+0xc8] ;  /* 0x0000c80001067983 */ /* 0x000ea80000300800 */
[----:B------:R-:W2:Y:S04]  /*b930*/  LDL.LU R7, [R1+0xcc] ;  /* 0x0000cc0001077983 */ /* 0x000ea80000300800 */
[----:B--2---:R-:W-:Y:S04]  /*b940*/  STL.64 [R1+0x8c0], R6 ;  /* 0x0008c00601007387 */ /* 0x004fe80000100a00 */
[----:B----4-:R0:W-:Y:S04]  /*b950*/  STL.64 [R1+0x8b8], R4 ;  /* 0x0008b80401007387 */ /* 0x0101e80000100a00 */
[----:B0-----:R-:W2:Y:S04]  /*b960*/  LDL.LU R4, [R1+0xe0] ;  /* 0x0000e00001047983 */ /* 0x001ea80000300800 */
[----:B------:R-:W2:Y:S04]  /*b970*/  LDL.LU R5, [R1+0xe4] ;  /* 0x0000e40001057983 */ /* 0x000ea80000300800 */
[----:B------:R-:W4:Y:S04]  /*b980*/  LDL.LU R6, [R1+0xe8] ;  /* 0x0000e80001067983 */ /* 0x000f280000300800 */
[----:B------:R-:W4:Y:S01]  /*b990*/  LDL.LU R7, [R1+0xec] ;  /* 0x0000ec0001077983 */ /* 0x000f220000300800 */
[C---:B---3--:R-:W-:Y:S03]  /*b9a0*/  HMMA.16816.F32.BF16 R12, R16.reuse, R10, R12 ;  /* 0x0000000a100c723c */ /* 0x048fe6000004180c */
[----:B----4-:R-:W-:Y:S04]  /*b9b0*/  STL.64 [R1+0x8d8], R6 ;  /* 0x0008d80601007387 */ /* 0x010fe80000100a00 */
[----:B--2---:R0:W-:Y:S04]  /*b9c0*/  STL.64 [R1+0x8d0], R4 ;  /* 0x0008d00401007387 */ /* 0x0041e80000100a00 */
[----:B0-----:R-:W2:Y:S04]  /*b9d0*/  LDL.LU R4, [R1+0xf0] ;  /* 0x0000f00001047983 */ /* 0x001ea80000300800 */
[----:B------:R-:W2:Y:S04]  /*b9e0*/  LDL.LU R5, [R1+0xf4] ;  /* 0x0000f40001057983 */ /* 0x000ea80000300800 */
[----:B------:R-:W3:Y:S04]  /*b9f0*/  LDL.LU R6, [R1+0xf8] ;  /* 0x0000f80001067983 */ /* 0x000ee80000300800 */
[----:B------:R-:W3:Y:S04]  /*ba00*/  LDL.LU R7, [R1+0xfc] ;  /* 0x0000fc0001077983 */ /* 0x000ee80000300800 */
[----:B---3--:R-:W-:Y:S04]  /*ba10*/  STL.64 [R1+0x8f0], R6 ;  /* 0x0008f00601007387 */ /* 0x008fe80000100a00 */
        /* <DEDUP_REMOVED lines=8> */
[----:B------:R-:W-:Y:S01]  /*baa0*/  IMAD.MOV.U32 R27, RZ, RZ, R3 ;  /* 0x000000ffff1b7224 */ /* 0x000fe200078e0003 */
[----:B---3--:R-:W-:Y:S02]  /*bab0*/  HMMA.16816.F32.BF16 R16, R16, R14, R20 ;  /* 0x0000000e1010723c */ /* 0x008fe40000041814 */
[----:B------:R-:W2:Y:S04]  /*bac0*/  LDL.LU.64 R22, [R1+0x900] ;  /* 0x0009000001167983 */ /* 0x000ea80000300a00 */
[----:B------:R-:W2:Y:S11]  /*bad0*/  LDL.LU.64 R20, [R1+0x8f8] ;  /* 0x0008f80001147983 */ /* 0x000eb60000300a00 */
[----:B------:R-:W-:Y:S06]  /*bae0*/  @!UPT UIADD3 URZ, URZ, URZ, URZ ;  /* 0x0000003f3f3ff290 */ /* 0x000fec000fffe03f */
[----:B------:R-:W-:Y:S04]  /*baf0*/  STL.64 [R1+0x120], R16 ;  /* 0x0001201001007387 */ /* 0x000fe80000100a00 */
[----:B------:R-:W-:Y:S01]  /*bb00*/  STL.64 [R1+0x128], R18 ;  /* 0x0001281201007387 */ /* 0x000fe20000100a00 */
        /* <DEDUP_REMOVED lines=14> */
[----:B--2---:R-:W-:Y:S02]  /*bbf0*/  HMMA.16816.F32.BF16 R24, R20, R26, R4 ;  /* 0x0000001a1418723c */ /* 0x004fe40000041804 */
[----:B------:R-:W2:Y:S04]  /*bc00*/  LDL.LU.64 R6, [R1+0x8c0] ;  /* 0x0008c00001067983 */ /* 0x000ea80000300a00 */
[----:B------:R-:W2:Y:S11]  /*bc10*/  LDL.LU.64 R4, [R1+0x8b8] ;  /* 0x0008b80001047983 */ /* 0x000eb60000300a00 */
[----:B------:R-:W-:Y:S06]  /*bc20*/  @!UPT UIADD3 URZ, URZ, URZ, URZ ;  /* 0x0000003f3f3ff290 */ /* 0x000fec000fffe03f */
[----:B------:R-:W-:Y:S04]  /*bc30*/  STL.64 [R1+0xe0], R24 ;  /* 0x0000e01801007387 */ /* 0x000fe80000100a00 */
[----:B------:R0:W-:Y:S04]  /*bc40*/  STL.64 [R1+0xe8], R26 ;  /* 0x0000e81a01007387 */ /* 0x0001e80000100a00 */
[----:B0-----:R-:W3:Y:S04]  /*bc50*/  LDL.LU.64 R26, [R1+0x8b0] ;  /* 0x0008b000011a7983 */ /* 0x001ee80000300a00 */
[----:B------:R-:W3:Y:S01]  /*bc60*/  LDL.LU.64 R24, [R1+0x8a8] ;  /* 0x0008a80001187983 */ /* 0x000ee20000300a00 */
[----:B------:R-:W-:-:S02]  /*bc70*/  IMAD.MOV.U32 R18, RZ, RZ, R2 ;  /* 0x000000ffff127224 */ /* 0x000fc400078e0002 */
[----:B------:R-:W-:-:S07]  /*bc80*/  IMAD.MOV.U32 R19, RZ, RZ, R0 ;  /* 0x000000ffff137224 */ /* 0x000fce00078e0000 */
[C---:B---3--:R-:W-:Y:S11]  /*bc90*/  HMMA.16816.F32.BF16 R24, R20.reuse, R18, R24 ;  /* 0x000000121418723c */ /* 0x048ff60000041818 */
[----:B------:R-:W-:Y:S11]  /*bca0*/  @!UPT UIADD3 URZ, URZ, URZ, URZ ;  /* 0x0000003f3f3ff290 */ /* 0x000ff6000fffe03f */
[----:B------:R-:W-:Y:S01]  /*bcb0*/  @!UPT UIADD3 URZ, URZ, URZ, URZ ;  /* 0x0000003f3f3ff290 */ /* 0x000fe2000fffe03f */
[----:B------:R-:W-:Y:S04]  /*bcc0*/  STL.64 [R1+0xd0], R24 ;  /* 0x0000d01801007387 */ /* 0x000fe80000100a00 */
[----:B------:R0:W-:Y:S04]  /*bcd0*/  STL.64 [R1+0xd8], R26 ;  /* 0x0000d81a01007387 */ /* 0x0001e80000100a00 */
[----:B0-----:R-:W2:Y:S04]  /*bce0*/  LDL.LU.64 R26, [R1+0x8a0] ;  /* 0x0008a000011a7983 */ /* 0x001ea80000300a00 */
[----:B------:R0:W-:Y:S04]  /*bcf0*/  STL.64 [R1+0x828], R18 ;  /* 0x0008281201007387 */ /* 0x0001e80000100a00 */
[----:B------:R-:W3:Y:S04]  /*bd00*/  LDL.LU R16, [R1+0x50] ;  /* 0x0000500001107983 */ /* 0x000ee80000300800 */
[----:B------:R-:W3:Y:S04]  /*bd10*/  LDL.LU R17, [R1+0x54] ;  /* 0x0000540001117983 */ /* 0x000ee80000300800 */
[----:B0-----:R-:W3:Y:S04]  /*bd20*/  LDL.LU R18, [R1+0x58] ;  /* 0x0000580001127983 */ /* 0x001ee80000300800 */
[----:B------:R-:W3:Y:S01]  /*bd30*/  LDL.LU R19, [R1+0x5c] ;  /* 0x00005c0001137983 */ /* 0x000ee20000300800 */
[C---:B--2---:R-:W-:Y:S03]  /*bd40*/  HMMA.16816.F32.BF16 R24, R20.reuse, R26, R4 ;  /* 0x0000001a1418723c */ /* 0x044fe60000041804 */
[----:B------:R-:W2:Y:S04]  /*bd50*/  LDL.LU.64 R6, [R1+0x898] ;  /* 0x0008980001067983 */ /* 0x000ea80000300a00 */
[----:B------:R-:W4:Y:S11]  /*bd60*/  LDL.LU R5, [R1+0x890] ;  /* 0x0008900001057983 */ /* 0x000f360000300800 */
[----:B------:R-:W-:Y:S05]  /*bd70*/  @!UPT UIADD3 URZ, URZ, URZ, URZ ;  /* 0x0000003f3f3ff290 */ /* 0x000fea000fffe03f */
        /* <DEDUP_REMOVED lines=12> */
[----:B----4-:R0:W-:Y:S04]  /*be40*/  STL [R1+0x860], R5 ;  /* 0x0008600501007387 */ /* 0x0101e80000100800 */
[----:B------:R-:W4:Y:S04]  /*be50*/  LDL.LU R4, [R1+0xa0] ;  /* 0x0000a00001047983 */ /* 0x000f280000300800 */
[----:B0-----:R-:W4:Y:S04]  /*be60*/  LDL.LU R5, [R1+0xa4] ;  /* 0x0000a40001057983 */ /* 0x001f280000300800 */
[----:B------:R-:W4:Y:S04]  /*be70*/  LDL.LU R6, [R1+0xa8] ;  /* 0x0000a80001067983 */ /* 0x000f280000300800 */
[----:B------:R-:W4:Y:S04]  /*be80*/  LDL.LU R7, [R1+0xac] ;  /* 0x0000ac0001077983 */ /* 0x000f280000300800 */
[----:B------:R3:W-:Y:S01]  /*be90*/  STL.64 [R1+0x848], R10 ;  /* 0x0008480a01007387 */ /* 0x0007e20000100a00 */
[C---:B----4-:R-:W-:Y:S08]  /*bea0*/  HMMA.16816.F32.BF16 R4, R20.reuse, R10, R4 ;  /* 0x0000000a1404723c */ /* 0x050ff00000041804 */
[----:B---3--:R-:W-:Y:S11]  /*beb0*/  HMMA.16816.F32.BF16 R8, R20, R14, R16 ;  /* 0x0000000e1408723c */ /* 0x008ff60000041810 */
[----:B------:R-:W-:Y:S04]  /*bec0*/  @!UPT UIADD3 URZ, URZ, URZ, URZ ;  /* 0x0000003f3f3ff290 */ /* 0x000fe8000fffe03f */
[----:B------:R0:W-:Y:S04]  /*bed0*/  STL.64 [R1+0xa0], R4 ;  /* 0x0000a00401007387 */ /* 0x0001e80000100a00 */
[----:B------:R1:W-:Y:S04]  /*bee0*/  STL.64 [R1+0xa8], R6 ;  /* 0x0000a80601007387 */ /* 0x0003e80000100a00 */
[----:B0-----:R-:W2:Y:S04]  /*bef0*/  LDL.LU R4, [R1+0x380] ;  /* 0x0003800001047983 */ /* 0x001ea80000300800 */
[----:B------:R-:W-:Y:S04]  /*bf00*/  STL.64 [R1+0x50], R8 ;  /* 0x0000500801007387 */ /* 0x000fe80000100a00 */
[----:B------:R-:W-:Y:S04]  /*bf10*/  STL.64 [R1+0x58], R10 ;  /* 0x0000580a01007387 */ /* 0x000fe80000100a00 */
[----:B------:R-:W2:Y:S04]  /*bf20*/  LDL.LU R5, [R1+0x384] ;  /* 0x0003840001057983 */ /* 0x000ea80000300800 */
[----:B-1----:R-:W2:Y:S04]  /*bf30*/  LDL.LU R6, [R1+0x388] ;  /* 0x0003880001067983 */ /* 0x002ea80000300800 */
[----:B------:R-:W2:Y:S04]  /*bf40*/  LDL.LU R7, [R1+0x38c] ;  /* 0x00038c0001077983 */ /* 0x000ea80000300800 */
[----:B------:R0:W-:Y:S04]  /*bf50*/  STL.64 [R1+0x830], R14 ;  /* 0x0008300e01007387 */ /* 0x0001e80000100a00 */
[----:B------:R-:W3:Y:S04]  /*bf60*/  LDL.LU R12, [R1+0x360] ;  /* 0x00036000010c7983 */ /* 0x000ee80000300800 */
[----:B------:R-:W3:Y:S04]  /*bf70*/  LDL.LU R13, [R1+0x364] ;  /* 0x00036400010d7983 */ /* 0x000ee80000300800 */
[----:B0-----:R-:W4:Y:S04]  /*bf80*/  LDL.LU R14, [R1+0x368] ;  /* 0x00036800010e7983 */ /* 0x001f280000300800 */
        /* <DEDUP_REMOVED lines=8> */
[----:B----4-:R0:W-:Y:S04]  /*c010*/  STL.64 [R1+0x840], R14 ;  /* 0x0008400e01007387 */ /* 0x0101e80000100a00 */
[----:B---3--:R-:W-:Y:S04]  /*c020*/  STL.64 [R1+0x838], R12 ;  /* 0x0008380c01007387 */ /* 0x008fe80000100a00 */
[----:B------:R-:W3:Y:S04]  /*c030*/  LDL.64 R18, [R1+0x28] ;  /* 0x0000280001127983 */ /* 0x000ee80000100a00 */
[----:B0-----:R-:W4:Y:S04]  /*c040*/  LDL.64 R14, [R1+0x38] ;  /* 0x00003800010e7983 */ /* 0x001f280000100a00 */
        /* <DEDUP_REMOVED lines=9> */
[----:B------:R-:W2:Y:S01]  /*c0e0*/  LDL.LU R23, [R1+0x33c] ;  /* 0x00033c0001177983 */ /* 0x000ea20000300800 */
[----:B------:R-:W-:Y:S03]  /*c0f0*/  HMMA.16816.F32.BF16 R4, R24, R10, R4 ;  /* 0x0000000a1804723c */ /* 0x000fe60000041804 */
[----:B--2---:R0:W-:Y:S04]  /*c100*/  STL.64 [R1+0x808], R22 ;  /* 0x0008081601007387 */ /* 0x0041e80000100a00 */
[----:B------:R1:W-:Y:S04]  /*c110*/  STL.64 [R1+0x800], R20 ;  /* 0x0008001401007387 */ /* 0x0003e80000100a00 */
[----:B0-----:R-:W2:Y:S01]  /*c120*/  LDL.64 R22, [R1+0x8] ;  /* 0x0000080001167983 */ /* 0x001ea20000100a00 */
[----:B------:R-:W-:-:S03]  /*c130*/  IMAD.MOV.U32 R3, RZ, RZ, R11 ;  /* 0x000000ffff037224 */ /* 0x000fc600078e000b */
[----:B--2---:R0:W-:Y:S04]  /*c140*/  STL.64 [R1+0x820], R22 ;  /* 0x0008201601007387 */ /* 0x0041e80000100a00 */
[----:B-1----:R-:W2:Y:S04]  /*c150*/  LDL.LU R20, [R1+0x350] ;  /* 0x0003500001147983 */ /* 0x002ea80000300800 */
[----:B------:R-:W2:Y:S04]  /*c160*/  LDL.LU R21, [R1+0x354] ;  /* 0x0003540001157983 */ /* 0x000ea80000300800 */
[----:B0-----:R-:W2:Y:S04]  /*c170*/  LDL.LU R22, [R1+0x358] ;  /* 0x0003580001167983 */ /* 0x001ea80000300800 */
[----:B------:R-:W2:Y:S04]  /*c180*/  LDL.LU R23, [R1+0x35c] ;  /* 0x00035c0001177983 */ /* 0x000ea80000300800 */
[----:B------:R0:W-:Y:S04]  /*c190*/  STL.64 [R1+0x380], R4 ;  /* 0x0003800401007387 */ /* 0x0001e80000100a00 */
[----:B------:R1:W-:Y:S01]  /*c1a0*/  STL.64 [R1+0x388], R6 ;  /* 0x0003880601007387 */ /* 0x0003e20000100a00 */
[----:B0-----:R-:W-:-:S03]  /*c1b0*/  IMAD.MOV.U32 R4, RZ, RZ, R10 ;  /* 0x000000ffff047224 */ /* 0x001fc600078e000a */
[----:B-1----:R-:W2:Y:S04]  /*c1c0*/  LDL.LU.64 R6, [R1+0x868] ;  /* 0x0008680001067983 */ /* 0x002ea80000300a00 */
[----:B------:R-:W2:Y:S04]  /*c1d0*/  LDL.LU R5, [R1+0x860] ;  /* 0x0008600001057983 */ /* 0x000ea80000300800 */
[----:B------:R-:W4:Y:S04]  /*c1e0*/  LDL.LU.64 R10, [R1+0x858] ;  /* 0x00085800010a7983 */ /* 0x000f280000300a00 */
[----:B------:R-:W4:Y:S02]  /*c1f0*/  LDL.LU.64 R8, [R1+0x850] ;  /* 0x0008500001087983 */ /* 0x000f240000300a00 */
[----:B----4-:R-:W-:Y:S02]  /*c200*/  HMMA.16816.F32.BF16 R8, R24, R14, R8 ;  /* 0x0000000e1808723c */ /* 0x010fe40000041808 */
[----:B--2---:R-:W-:Y:S04]  /*c210*/  STL.64 [R1+0x818], R6 ;  /* 0x0008180601007387 */ /* 0x004fe80000100a00 */
[----:B------:R0:W-:Y:S04]  /*c220*/  STL.64 [R1+0x810], R4 ;  /* 0x0008100401007387 */ /* 0x0001e80000100a00 */
[----:B0-----:R-:W2:Y:S04]  /*c230*/  LDL.LU R4, [R1+0x340] ;  /* 0x0003400001047983 */ /* 0x001ea80000300800 */
[----:B------:R-:W2:Y:S04]  /*c240*/  LDL.LU R5, [R1+0x344] ;  /* 0x0003440001057983 */ /* 0x000ea80000300800 */
[----:B------:R-:W2:Y:S04]  /*c250*/  LDL.LU R6, [R1+0x348] ;  /* 0x0003480001067983 */ /* 0x000ea80000300800 */
[----:B------:R-:W2:Y:S04]  /*c260*/  LDL.LU R7, [R1+0x34c] ;  /* 0x00034c0001077983 */ /* 0x000ea80000300800 */
[----:B------:R0:W-:Y:S04]  /*c270*/  STL.64 [R1+0x370], R8 ;  /* 0x0003700801007387 */ /* 0x0001e80000100a00 */
[----:B------:R1:W-:Y:S01]  /*c280*/  STL.64 [R1+0x378], R10 ;  /* 0x0003780a01007387 */ /* 0x0003e20000100a00 */
[----:B0-----:R-:W-:-:S02]  /*c290*/  IMAD.MOV.U32 R9, RZ, RZ, R14 ;  /* 0x000000ffff097224 */ /* 0x001fc400078e000e */
[----:B------:R-:W-:Y:S01]  /*c2a0*/  IMAD.MOV.U32 R8, RZ, RZ, R15 ;  /* 0x000000ffff087224 */ /* 0x000fe200078e000f */
[----:B-1----:R-:W4:Y:S04]  /*c2b0*/  LDL.LU.64 R10, [R1+0x848] ;  /* 0x00084800010a7983 */ /* 0x002f280000300a00 */
[----:B------:R-:W3:Y:S04]  /*c2c0*/  LDL.LU.64 R14, [R1+0x840] ;  /* 0x00084000010e7983 */ /* 0x000ee80000300a00 */
[----:B------:R-:W3:Y:S02]  /*c2d0*/  LDL.LU.64 R12, [R1+0x838] ;  /* 0x00083800010c7983 */ /* 0x000ee40000300a00 */
[C---:B---3--:R-:W-:Y:S11]  /*c2e0*/  HMMA.16816.F32.BF16 R12, R24.reuse, R18, R12 ;  /* 0x00000012180c723c */ /* 0x048ff6000004180c */
[----:B------:R-:W-:Y:S11]  /*c2f0*/  @!UPT UIADD3 URZ, URZ, URZ, URZ ;  /* 0x0000003f3f3ff290 */ /* 0x000ff6000fffe03f */
[----:B------:R-:W-:Y:S01]  /*c300*/  @!UPT UIADD3 URZ, URZ, URZ, URZ ;  /* 0x0000003f3f3ff290 */ /* 0x000fe2000fffe03f */
[----:B------:R0:W-:Y:S04]  /*c310*/  STL.64 [R1+0x360], R12 ;  /* 0x0003600c01007387 */ /* 0x0001e80000100a00 */
[----:B------:R1:W-:Y:S01]  /*c320*/  STL.64 [R1+0x368], R14 ;  /* 0x0003680e01007387 */ /* 0x0003e20000100a00 */
[----:B0-----:R-:W-:Y:S02]  /*c330*/  IMAD.MOV.U32 R13, RZ, RZ, R18 ;  /* 0x000000ffff0d7224 */ /* 0x001fe400078e0012 */
[----:B------:R-:W-:Y:S01]  /*c340*/  IMAD.MOV.U32 R12, RZ, RZ, R19 ;  /* 0x000000ffff0c7224 */ /* 0x000fe200078e0013 */
[----:B-1----:R-:W3:Y:S04]  /*c350*/  LDL.LU.64 R14, [R1+0x830] ;  /* 0x00083000010e7983 */ /* 0x002ee80000300a00 */
[----:B------:R-:W2:Y:S02]  /*c360*/  LDL.LU.64 R18, [R1+0x828] ;  /* 0x0008280001127983 */ /* 0x000ea40000300a00 */
[C---:B--2---:R-:W-:Y:S02]  /*c370*/  HMMA.16816.F32.BF16 R16, R24.reuse, R18, R20 ;  /* 0x000000121810723c */ /* 0x044fe40000041814 */
[----:B------:R-:W2:Y:S11]  /*c380*/  LDL.LU.64 R22, [R1+0x820] ;  /* 0x0008200001167983 */ /* 0x000eb60000300a00 */
[----:B------:R-:W-:Y:S10]  /*c390*/  @!UPT UIADD3 URZ, URZ, URZ, URZ ;  /* 0x0000003f3f3ff290 */ /* 0x000ff4000fffe03f */
[----:B------:R0:W-:Y:S04]  /*c3a0*/  STL.64 [R1+0x350], R16 ;  /* 0x0003501001007387 */ /* 0x0001e80000100a00 */
[----:B------:R1:W-:Y:S04]  /*c3b0*/  STL.64 [R1+0x358], R18 ;  /* 0x0003581201007387 */ /* 0x0003e80000100a00 */
[----:B0-----:R-:W3:Y:S04]  /*c3c0*/  LDL.LU R16, [R1+0x210] ;  /* 0x0002100001107983 */ /* 0x001ee80000300800 */
[----:B------:R-:W3:Y:S04]  /*c3d0*/  LDL.LU R17, [R1+0x214] ;  /* 0x0002140001117983 */ /* 0x000ee80000300800 */
[----:B-1----:R-:W3:Y:S04]  /*c3e0*/  LDL.LU R18, [R1+0x218] ;  /* 0x0002180001127983 */ /* 0x002ee80000300800 */
[----:B------:R-:W3:Y:S01]  /*c3f0*/  LDL.LU R19, [R1+0x21c] ;  /* 0x00021c0001137983 */ /* 0x000ee20000300800 */
        /* <DEDUP_REMOVED lines=9> */
[----:B------:R-:W2:Y:S02]  /*c490*/  LDL.LU.64 R20, [R1+0x800] ;  /* 0x0008000001147983 */ /* 0x000ea40000300a00 */
[----:B--2---:R-:W-:Y:S11]  /*c4a0*/  HMMA.16816.F32.BF16 R20, R24, R6, R20 ;  /* 0x000000061814723c */ /* 0x004ff60000041814 */
[----:B------:R-:W-:Y:S11]  /*c4b0*/  @!UPT UIADD3 URZ, URZ, URZ, URZ ;  /* 0x0000003f3f3ff290 */ /* 0x000ff6000fffe03f */
[----:B------:R-:W-:Y:S01]  /*c4c0*/  @!UPT UIADD3 URZ, URZ, URZ, URZ ;  /* 0x0000003f3f3ff290 */ /* 0x000fe2000fffe03f */
[----:B------:R-:W-:Y:S04]  /*c4d0*/  STL.64 [R1+0x330], R20 ;  /* 0x0003301401007387 */ /* 0x000fe80000100a00 */
[----:B------:R0:W-:Y:S04]  /*c4e0*/  STL.64 [R1+0x338], R22 ;  /* 0x0003381601007387 */ /* 0x0001e80000100a00 */
[----:B0-----:R-:W2:Y:S04]  /*c4f0*/  LDL.LU.64 R22, [R1+0x7f8] ;  /* 0x0007f80001167983 */ /* 0x001ea80000300a00 */
[----:B------:R-:W2:Y:S04]  /*c500*/  LDL.LU.64 R20, [R1+0x7f0] ;  /* 0x0007f00001147983 */ /* 0x000ea80000300a00 */
[----:B------:R0:W-:Y:S02]  /*c510*/  STL.64 [R1+0x7b0], R6 ;  /* 0x0007b00601007387 */ /* 0x0001e40000100a00 */
[----:B0-----:R-:W-:-:S02]  /*c520*/  IMAD.MOV.U32 R6, RZ, RZ, R13 ;  /* 0x000000ffff067224 */ /* 0x001fc400078e000d */
[----:B------:R-:W-:-:S05]  /*c530*/  IMAD.MOV.U32 R7, RZ, RZ, R12 ;  /* 0x000000ffff077224 */ /* 0x000fca00078e000c */
[----:B------:R0:W-:Y:S02]  /*c540*/  STL.64 [R1+0x7c0], R6 ;  /* 0x0007c00601007387 */ /* 0x0001e40000100a00 */
[----:B0-----:R-:W-:Y:S02]  /*c550*/  IMAD.MOV.U32 R6, RZ, RZ, R9 ;  /* 0x000000ffff067224 */ /* 0x001fe400078e0009 */
[----:B------:R-:W-:-:S05]  /*c560*/  IMAD.MOV.U32 R7, RZ, RZ, R8 ;  /* 0x000000ffff077224 */ /* 0x000fca00078e0008 */
[----:B------:R-:W-:Y:S04]  /*c570*/  STL.64 [R1+0x7d8], R6 ;  /* 0x0007d80601007387 */ /* 0x000fe80000100a00 */
[----:B----4-:R0:W-:Y:S04]  /*c580*/  STL.64 [R1+0x7b8], R10 ;  /* 0x0007b80a01007387 */ /* 0x0101e80000100a00 */
[----:B------:R-:W4:Y:S01]  /*c590*/  LDL.LU R8, [R1+0x170] ;  /* 0x0001700001087983 */ /* 0x000f220000300800 */
[C---:B--2---:R-:W-:Y:S11]  /*c5a0*/  HMMA.16816.F32.BF16 R20, R24.reuse, R10, R20 ;  /* 0x0000000a1814723c */ /* 0x044ff60000041814 */
[----:B------:R-:W-:Y:S11]  /*c5b0*/  @!UPT UIADD3 URZ, URZ, URZ, URZ ;  /* 0x0000003f3f3ff290 */ /* 0x000ff6000fffe03f */
[----:B------:R-:W-:Y:S01]  /*c5c0*/  @!UPT UIADD3 URZ, URZ, URZ, URZ ;  /* 0x0000003f3f3ff290 */ /* 0x000fe2000fffe03f */
[----:B------:R-:W-:Y:S04]  /*c5d0*/  STL.64 [R1+0x320], R20 ;  /* 0x0003201401007387 */ /* 0x000fe80000100a00 */
[----:B------:R-:W-:Y:S04]  /*c5e0*/  STL.64 [R1+0x328], R22 ;  /* 0x0003281601007387 */ /* 0x000fe80000100a00 */
[----:B------:R-:W4:Y:S04]  /*c5f0*/  LDL.LU R9, [R1+0x174] ;  /* 0x0001740001097983 */ /* 0x000f280000300800 */
[----:B0-----:R-:W2:Y:S04]  /*c600*/  LDL.LU R10, [R1+0x178] ;  /* 0x00017800010a7983 */ /* 0x001ea80000300800 */
[----:B------:R-:W2:Y:S01]  /*c610*/  LDL.LU R11, [R1+0x17c] ;  /* 0x00017c00010b7983 */ /* 0x000ea20000300800 */
[----:B---3--:R-:W-:Y:S03]  /*c620*/  HMMA.16816.F32.BF16 R24, R24, R14, R16 ;  /* 0x0000000e1818723c */ /* 0x008fe60000041810 */
[----:B------:R-:W-:Y:S04]  /*c630*/  LDSM.16.MT88.4 R16, [R5+0x2080] ;  /* 0x002080000510783b */ /* 0x000fe80000004200 */
[----:B------:R-:W0:Y:S04]  /*c640*/  LDSM.16.MT88.4 R20, [R5+0x2100] ;  /* 0x002100000514783b */ /* 0x000e280000004200 */
[----:B--2---:R-:W-:Y:S04]  /*c650*/  STL.64 [R1+0x7d0], R10 ;  /* 0x0007d00a01007387 */ /* 0x004fe80000100a00 */
[----:B----4-:R1:W-:Y:S04]  /*c660*/  STL.64 [R1+0x7c8], R8 ;  /* 0x0007c80801007387 */ /* 0x0103e80000100a00 */
[----:B-1----:R-:W2:Y:S04]  /*c670*/  LDL.LU R8, [R1+0x180] ;  /* 0x0001800001087983 */ /* 0x002ea80000300800 */
[----:B------:R-:W2:Y:S04]  /*c680*/  LDL.LU R9, [R1+0x184] ;  /* 0x0001840001097983 */ /* 0x000ea80000300800 */
[----:B------:R-:W3:Y:S04]  /*c690*/  LDL.LU R10, [R1+0x188] ;  /* 0x00018800010a7983 */ /* 0x000ee80000300800 */
[----:B------:R-:W3:Y:S01]  /*c6a0*/  LDL.LU R11, [R1+0x18c] ;  /* 0x00018c00010b7983 */ /* 0x000ee20000300800 */
[----:B------:R-:W-:-:S03]  /*c6b0*/  IMAD.MOV.U32 R6, RZ, RZ, R4 ;  /* 0x000000ffff067224 */ /* 0x000fc600078e0004 */
[----:B---3--:R-:W-:Y:S04]  /*c6c0*/  STL.64 [R1+0x7e8], R10 ;  /* 0x0007e80a01007387 */ /* 0x008fe80000100a00 */
[----:B--2---:R1:W-:Y:S04]  /*c6d0*/  STL.64 [R1+0x7e0], R8 ;  /* 0x0007e00801007387 */ /* 0x0043e80000100a00 */
[----:B-1----:R-:W2:Y:S04]  /*c6e0*/  LDL.LU R8, [R1+0x190] ;  /* 0x0001900001087983 */ /* 0x002ea80000300800 */
[----:B------:R-:W2:Y:S04]  /*c6f0*/  LDL.LU R9, [R1+0x194] ;  /* 0x0001940001097983 */ /* 0x000ea80000300800 */
[----:B------:R-:W2:Y:S04]  /*c700*/  LDL.LU R10, [R1+0x198] ;  /* 0x00019800010a7983 */ /* 0x000ea80000300800 */
[----:B------:R-:W2:Y:S04]  /*c710*/  LDL.LU R11, [R1+0x19c] ;  /* 0x00019c00010b7983 */ /* 0x000ea80000300800 */
[----:B------:R-:W-:Y:S04]  /*c720*/  STL.64 [R1+0x210], R24 ;  /* 0x0002101801007387 */ /* 0x000fe80000100a00 */
[----:B------:R-:W-:Y:S04]  /*c730*/  STL.64 [R1+0x218], R26 ;  /* 0x0002181a01007387 */ /* 0x000fe80000100a00 */
[----:B------:R-:W1:Y:S01]  /*c740*/  LDSM.16.MT88.4 R24, [R5+0x2180] ;  /* 0x002180000518783b */ /* 0x000e620000004200 */
[----:B------:R-:W-:-:S03]  /*c750*/  IMAD.MOV.U32 R7, RZ, RZ, R3 ;  /* 0x000000ffff077224 */ /* 0x000fc600078e0003 */
[----:B0-----:R0:W-:Y:S04]  /*c760*/  STL.64 [R1+0x790], R22 ;  /* 0x0007901601007387 */ /* 0x0011e80000100a00 */
[----:B------:R3:W-:Y:S01]  /*c770*/  STL.64 [R1+0x788], R20 ;  /* 0x0007881401007387 */ /* 0x0007e20000100a00 */
[----:B0-----:R-:W-:Y:S02]  /*c780*/  IMAD.MOV.U32 R22, RZ, RZ, R2 ;  /* 0x000000ffff167224 */ /* 0x001fe400078e0002 */
[----:B------:R-:W-:-:S05]  /*c790*/  IMAD.MOV.U32 R23, RZ, RZ, R0 ;  /* 0x000000ffff177224 */ /* 0x000fca00078e0000 */
[----:B------:R0:W-:Y:S04]  /*c7a0*/  STL.64 [R1+0x7a8], R22 ;  /* 0x0007a81601007387 */ /* 0x0001e80000100a00 */
[----:B---3--:R-:W3:Y:S04]  /*c7b0*/  LDL.LU R20, [R1+0x160] ;  /* 0x0001600001147983 */ /* 0x008ee80000300800 */
[----:B------:R-:W3:Y:S04]  /*c7c0*/  LDL.LU R21, [R1+0x164] ;  /* 0x0001640001157983 */ /* 0x000ee80000300800 */
[----:B0-----:R-:W3:Y:S04]  /*c7d0*/  LDL.LU R22, [R1+0x168] ;  /* 0x0001680001167983 */ /* 0x001ee80000300800 */
[----:B------:R-:W3:Y:S04]  /*c7e0*/  LDL.LU R23, [R1+0x16c] ;  /* 0x00016c0001177983 */ /* 0x000ee80000300800 */
[----:B-1----:R0:W-:Y:S04]  /*c7f0*/  STL.64 [R1+0x6f0], R26 ;  /* 0x0006f01a01007387 */ /* 0x0021e80000100a00 */
[----:B------:R-:W-:Y:S04]  /*c800*/  STL.64 [R1+0x6e8], R24 ;  /* 0x0006e81801007387 */ /* 0x000fe80000100a00 */
[----:B0-----:R-:W3:Y:S01]  /*c810*/  LDL.LU.64 R26, [R1+0x18] ;  /* 0x00001800011a7983 */ /* 0x001ee20000300a00 */
        /* <DEDUP_REMOVED lines=15> */
[----:B------:R-:W2:Y:S11]  /*c910*/  LDL.LU.64 R10, [R1+0x7b8] ;  /* 0x0007b800010a7983 */ /* 0x000eb60000300a00 */
[----:B------:R-:W-:Y:S10]  /*c920*/  @!UPT UIADD3 URZ, URZ, URZ, URZ ;  /* 0x0000003f3f3ff290 */ /* 0x000ff4000fffe03f */
[----:B------:R-:W-:Y:S04]  /*c930*/  STL.64 [R1+0x170], R4 ;  /* 0x0001700401007387 */ /* 0x000fe80000100a00 */
[----:B------:R0:W-:Y:S04]  /*c940*/  STL.64 [R1+0x178], R6 ;  /* 0x0001780601007387 */ /* 0x0001e80000100a00 */
[----:B0-----:R-:W4:Y:S04]  /*c950*/  LDL.LU.64 R6, [R1+0x7b0] ;  /* 0x0007b00001067983 */ /* 0x001f280000300a00 */
[----:B------:R-:W2:Y:S04]  /*c960*/  LDL.LU.64 R4, [R1+0x460] ;  /* 0x0004600001047983 */ /* 0x000ea80000300a00 */
[----:B------:R-:W2:Y:S04]  /*c970*/  LDL.LU.64 R12, [R1+0x468] ;  /* 0x00046800010c7983 */ /* 0x000ea80000300a00 */
[----:B------:R-:W-:Y:S01]  /*c980*/  STL.64 [R1+0x7a0], R14 ;  /* 0x0007a00e01007387 */ /* 0x000fe20000100a00 */
[C---:B---3--:R-:W-:Y:S03]  /*c990*/  HMMA.16816.F32.BF16 R20, R16.reuse, R26, R20 ;  /* 0x0000001a1014723c */ /* 0x048fe60000041814 */
[----:B--2---:R0:W-:Y:S04]  /*c9a0*/  STL.64 [R1+0x798], R12 ;  /* 0x0007980c01007387 */ /* 0x0041e80000100a00 */
[----:B0-----:R-:W2:Y:S04]  /*c9b0*/  LDL.LU R12, [R1+0x150] ;  /* 0x00015000010c7983 */ /* 0x001ea80000300800 */
[----:B------:R-:W2:Y:S04]  /*c9c0*/  LDL.LU R13, [R1+0x154] ;  /* 0x00015400010d7983 */ /* 0x000ea80000300800 */
[----:B------:R-:W2:Y:S04]  /*c9d0*/  LDL.LU R14, [R1+0x158] ;  /* 0x00015800010e7983 */ /* 0x000ea80000300800 */
[----:B------:R-:W2:Y:S04]  /*c9e0*/  LDL.LU R15, [R1+0x15c] ;  /* 0x00015c00010f7983 */ /* 0x000ea80000300800 */
[----:B------:R-:W3:Y:S04]  /*c9f0*/  LDL.LU.64 R8, [R1+0x470] ;  /* 0x0004700001087983 */ /* 0x000ee80000300a00 */
[----:B---3--:R-:W-:Y:S04]  /*ca00*/  STL [R1+0x710], R9 ;  /* 0x0007100901007387 */ /* 0x008fe80000100800 */
[----:B------:R-:W-:Y:S04]  /*ca10*/  STL.64 [R1+0x160], R20 ;  /* 0x0001601401007387 */ /* 0x000fe80000100a00 */
[----:B------:R0:W-:Y:S04]  /*ca20*/  STL.64 [R1+0x168], R22 ;  /* 0x0001681601007387 */ /* 0x0001e80000100a00 */
[----:B0-----:R-:W2:Y:S04]  /*ca30*/  LDL.LU.64 R22, [R1+0x7a8] ;  /* 0x0007a80001167983 */ /* 0x001ea80000300a00 */
[----:B------:R0:W-:Y:S04]  /*ca40*/  STL.64 [R1+0x750], R26 ;  /* 0x0007501a01007387 */ /* 0x0001e80000100a00 */
[----:B------:R-:W4:Y:S04]  /*ca50*/  LDL.LU R24, [R1+0x140] ;  /* 0x0001400001187983 */ /* 0x000f280000300800 */
[----:B------:R-:W4:Y:S04]  /*ca60*/  LDL.LU R25, [R1+0x144] ;  /* 0x0001440001197983 */ /* 0x000f280000300800 */
[----:B0-----:R-:W4:Y:S04]  /*ca70*/  LDL.LU R26, [R1+0x148] ;  /* 0x00014800011a7983 */ /* 0x001f280000300800 */
[----:B------:R-:W4:Y:S01]  /*ca80*/  LDL.LU R27, [R1+0x14c] ;  /* 0x00014c00011b7983 */ /* 0x000f220000300800 */
[C---:B--2---:R-:W-:Y:S03]  /*ca90*/  HMMA.16816.F32.BF16 R20, R16.reuse, R22, R12 ;  /* 0x000000161014723c */ /* 0x044fe6000004180c */
[----:B------:R-:W2:Y:S05]  /*caa0*/  LDL.LU R12, [R1+0x130] ;  /* 0x00013000010c7983 */ /* 0x000eaa0000300800 */
[C---:B----4-:R-:W-:Y:S11]  /*cab0*/  HMMA.16816.F32.BF16 R24, R16.reuse, R6, R24 ;  /* 0x000000061018723c */ /* 0x050ff60000041818 */
[----:B------:R-:W-:Y:S04]  /*cac0*/  @!UPT UIADD3 URZ, URZ, URZ, URZ ;  /* 0x0000003f3f3ff290 */ /* 0x000fe8000fffe03f */
[----:B------:R0:W-:Y:S04]  /*cad0*/  STL.64 [R1+0x150], R20 ;  /* 0x0001501401007387 */ /* 0x0001e80000100a00 */
[----:B------:R1:W-:Y:S04]  /*cae0*/  STL.64 [R1+0x158], R22 ;  /* 0x0001581601007387 */ /* 0x0003e80000100a00 */
[----:B------:R-:W2:Y:S04]  /*caf0*/  LDL.LU R13, [R1+0x134] ;  /* 0x00013400010d7983 */ /* 0x000ea80000300800 */
[----:B------:R-:W2:Y:S04]  /*cb00*/  LDL.LU R14, [R1+0x138] ;  /* 0x00013800010e7983 */ /* 0x000ea80000300800 */
[----:B------:R-:W2:Y:S04]  /*cb10*/  LDL.LU R15, [R1+0x13c] ;  /* 0x00013c00010f7983 */ /* 0x000ea80000300800 */
[----:B0-----:R-:W3:Y:S04]  /*cb20*/  LDL.LU R20, [R1+0x60] ;  /* 0x0000600001147983 */ /* 0x001ee80000300800 */
[----:B------:R-:W3:Y:S04]  /*cb30*/  LDL.LU R21, [R1+0x64] ;  /* 0x0000640001157983 */ /* 0x000ee80000300800 */
[----:B-1----:R-:W3:Y:S04]  /*cb40*/  LDL.LU R22, [R1+0x68] ;  /* 0x0000680001167983 */ /* 0x002ee80000300800 */
[----:B------:R-:W3:Y:S04]  /*cb50*/  LDL.LU R23, [R1+0x6c] ;  /* 0x00006c0001177983 */ /* 0x000ee80000300800 */
[----:B------:R-:W-:Y:S04]  /*cb60*/  STL.64 [R1+0x140], R24 ;  /* 0x0001401801007387 */ /* 0x000fe80000100a00 */
[----:B------:R0:W-:Y:S04]  /*cb70*/  STL.64 [R1+0x148], R26 ;  /* 0x0001481a01007387 */ /* 0x0001e80000100a00 */
[----:B0-----:R-:W4:Y:S04]  /*cb80*/  LDL.LU.64 R26, [R1+0x28] ;  /* 0x00002800011a7983 */ /* 0x001f280000300a00 */
[----:B----4-:R0:W-:Y:S04]  /*cb90*/  STL.64 [R1+0x768], R26 ;  /* 0x0007681a01007387 */ /* 0x0101e80000100a00 */
[----:B0-----:R-:W4:Y:S04]  /*cba0*/  LDL.LU.64 R26, [R1+0x38] ;  /* 0x00003800011a7983 */ /* 0x001f280000300a00 */
[----:B----4-:R-:W-:Y:S04]  /*cbb0*/  STL.64 [R1+0x780], R26 ;  /* 0x0007801a01007387 */ /* 0x010fe80000100a00 */
[----:B------:R0:W-:Y:S04]  /*cbc0*/  STL.64 [R1+0x730], R6 ;  /* 0x0007300601007387 */ /* 0x0001e80000100a00 */
[----:B------:R1:W-:Y:S04]  /*cbd0*/  STL.64 [R1+0x728], R4 ;  /* 0x0007280401007387 */ /* 0x0003e80000100a00 */
[----:B0-----:R-:W4:Y:S04]  /*cbe0*/  LDL.LU.64 R6, [R1+0x8] ;  /* 0x0000080001067983 */ /* 0x001f280000300a00 */
[----:B----4-:R0:W-:Y:S04]  /*cbf0*/  STL.64 [R1+0x748], R6 ;  /* 0x0007480601007387 */ /* 0x0101e80000100a00 */
[----:B-1----:R-:W4:Y:S04]  /*cc00*/  LDL.LU R4, [R1+0x270] ;  /* 0x0002700001047983 */ /* 0x002f280000300800 */
[----:B------:R-:W4:Y:S04]  /*cc10*/  LDL.LU R5, [R1+0x274] ;  /* 0x0002740001057983 */ /* 0x000f280000300800 */
[----:B0-----:R-:W2:Y:S04]  /*cc20*/  LDL.LU R6, [R1+0x278] ;  /* 0x0002780001067983 */ /* 0x001ea80000300800 */
[----:B------:R-:W2:Y:S04]  /*cc30*/  LDL.LU R7, [R1+0x27c] ;  /* 0x00027c0001077983 */ /* 0x000ea80000300800 */
[----:B------:R-:W3:Y:S04]  /*cc40*/  LDL.LU R24, [R1+0x2a0] ;  /* 0x0002a00001187983 */ /* 0x000ee80000300800 */
[----:B------:R-:W3:Y:S04]  /*cc50*/  LDL.LU R25, [R1+0x2a4] ;  /* 0x0002a40001197983 */ /* 0x000ee80000300800 */
[----:B------:R-:W3:Y:S04]  /*cc60*/  LDL.LU R26, [R1+0x2a8] ;  /* 0x0002a800011a7983 */ /* 0x000ee80000300800 */
[----:B------:R-:W3:Y:S04]  /*cc70*/  LDL.LU R27, [R1+0x2ac] ;  /* 0x0002ac00011b7983 */ /* 0x000ee80000300800 */
[----:B--2---:R-:W-:Y:S04]  /*cc80*/  STL.64 [R1+0x760], R6 ;  /* 0x0007600601007387 */ /* 0x004fe80000100a00 */
[----:B----4-:R0:W-:Y:S04]  /*cc90*/  STL.64 [R1+0x758], R4 ;  /* 0x0007580401007387 */ /* 0x0101e80000100a00 */
[----:B0-----:R-:W2:Y:S04]  /*cca0*/  LDL.LU R4, [R1+0x280] ;  /* 0x0002800001047983 */ /* 0x001ea80000300800 */
[----:B------:R-:W2:Y:S04]  /*ccb0*/  LDL.LU R5, [R1+0x284] ;  /* 0x0002840001057983 */ /* 0x000ea80000300800 */
[----:B------:R-:W4:Y:S04]  /*ccc0*/  LDL.LU R6, [R1+0x288] ;  /* 0x0002880001067983 */ /* 0x000f280000300800 */
[----:B------:R-:W4:Y:S01]  /*ccd0*/  LDL.LU R7, [R1+0x28c] ;  /* 0x00028c0001077983 */ /* 0x000f220000300800 */
[C---:B------:R-:W-:Y:S03]  /*cce0*/  HMMA.16816.F32.BF16 R12, R16.reuse, R10, R12 ;  /* 0x0000000a100c723c */ /* 0x040fe6000004180c */
[----:B----4-:R-:W-:Y:S04]  /*ccf0*/  STL.64 [R1+0x778], R6 ;  /* 0x0007780601007387 */ /* 0x010fe80000100a00 */
[----:B--2---:R0:W-:Y:S04]  /*cd00*/  STL.64 [R1+0x770], R4 ;  /* 0x0007700401007387 */ /* 0x0041e80000100a00 */
[----:B0-----:R-:W2:Y:S04]  /*cd10*/  LDL.LU R4, [R1+0x290] ;  /* 0x0002900001047983 */ /* 0x001ea80000300800 */
[----:B------:R-:W2:Y:S04]  /*cd20*/  LDL.LU R5, [R1+0x294] ;  /* 0x0002940001057983 */ /* 0x000ea80000300800 */
[----:B------:R-:W2:Y:S04]  /*cd30*/  LDL.LU R6, [R1+0x298] ;  /* 0x0002980001067983 */ /* 0x000ea80000300800 */
[----:B------:R-:W2:Y:S04]  /*cd40*/  LDL.LU R7, [R1+0x29c] ;  /* 0x00029c0001077983 */ /* 0x000ea80000300800 */
[----:B------:R-:W-:Y:S04]  /*cd50*/  STL.64 [R1+0x130], R12 ;  /* 0x0001300c01007387 */ /* 0x000fe80000100a00 */
[----:B------:R0:W-:Y:S04]  /*cd60*/  STL.64 [R1+0x138], R14 ;  /* 0x0001380e01007387 */ /* 0x0001e80000100a00 */
[----:B0-----:R-:W3:Y:S04]  /*cd70*/  LDL.LU.64 R14, [R1+0x7a0] ;  /* 0x0007a000010e7983 */ /* 0x001ee80000300a00 */
[----:B------:R-:W4:Y:S01]  /*cd80*/  LDL.LU.64 R12, [R1+0x798] ;  /* 0x00079800010c7983 */ /* 0x000f220000300a00 */
[----:B---3--:R-:W-:Y:S03]  /*cd90*/  HMMA.16816.F32.BF16 R16, R16, R14, R20 ;  /* 0x0000000e1010723c */ /* 0x008fe60000041814 */
[----:B------:R-:W3:Y:S04]  /*cda0*/  LDL.LU.64 R22, [R1+0x790] ;  /* 0x0007900001167983 */ /* 0x000ee80000300a00 */
[----:B------:R-:W3:Y:S11]  /*cdb0*/  LDL.LU.64 R20, [R1+0x788] ;  /* 0x0007880001147983 */ /* 0x000ef60000300a00 */
[----:B------:R-:W-:Y:S05]  /*cdc0*/  @!UPT UIADD3 URZ, URZ, URZ, URZ ;  /* 0x0000003f3f3ff290 */ /* 0x000fea000fffe03f */
[----:B------:R-:W-:Y:S04]  /*cdd0*/  STL.64 [R1+0x60], R16 ;  /* 0x0000601001007387 */ /* 0x000fe80000100a00 */
[----:B------:R0:W-:Y:S04]  /*cde0*/  STL.64 [R1+0x68], R18 ;  /* 0x0000681201007387 */ /* 0x0001e80000100a00 */
[----:B0-----:R-:W3:Y:S04]  /*cdf0*/  LDL.LU.64 R18, [R1+0x48] ;  /* 0x0000480001127983 */ /* 0x001ee80000300a00 */
        /* <DEDUP_REMOVED lines=21> */
[----:B0-----:R-:W3:Y:S02]  /*cf50*/  LDL.LU.64 R26, [R1+0x780] ;  /* 0x00078000011a7983 */ /* 0x001ee40000300a00 */
[----:B---3--:R-:W-:Y:S01]  /*cf60*/  HMMA.16816.F32.BF16 R4, R20, R26, R4 ;  /* 0x0000001a1404723c */ /* 0x008fe20000041804 */
[----:B------:R-:W-:-:S02]  /*cf70*/  IMAD.MOV.U32 R9, RZ, RZ, R26 ;  /* 0x000000ffff097224 */ /* 0x000fc400078e001a */
[----:B------:R-:W-:Y:S11]  /*cf80*/  IMAD.MOV.U32 R29, RZ, RZ, R27 ;  /* 0x000000ffff1d7224 */ /* 0x000ff600078e001b */
[----:B------:R-:W-:Y:S09]  /*cf90*/  @!UPT UIADD3 URZ, URZ, URZ, URZ ;  /* 0x0000003f3f3ff290 */ /* 0x000ff2000fffe03f */
[----:B------:R-:W-:Y:S04]  /*cfa0*/  STL.64 [R1+0x290], R4 ;  /* 0x0002900401007387 */ /* 0x000fe80000100a00 */
[----:B------:R0:W-:Y:S04]  /*cfb0*/  STL.64 [R1+0x298], R6 ;  /* 0x0002980601007387 */ /* 0x0001e80000100a00 */
[----:B0-----:R-:W3:Y:S04]  /*cfc0*/  LDL.LU.64 R6, [R1+0x778] ;  /* 0x0007780001067983 */ /* 0x001ee80000300a00 */
[----:B------:R-:W3:Y:S04]  /*cfd0*/  LDL.LU.64 R4, [R1+0x770] ;  /* 0x0007700001047983 */ /* 0x000ee80000300a00 */
[----:B------:R-:W3:Y:S02]  /*cfe0*/  LDL.LU.64 R26, [R1+0x768] ;  /* 0x00076800011a7983 */ /* 0x000ee40000300a00 */
        /* <DEDUP_REMOVED lines=9> */
[----:B---3--:R-:W-:Y:S11]  /*d080*/  HMMA.16816.F32.BF16 R4, R20, R26, R4 ;  /* 0x0000001a1404723c */ /* 0x008ff60000041804 */
[----:B------:R-:W-:Y:S11]  /*d090*/  @!UPT UIADD3 URZ, URZ, URZ, URZ ;  /* 0x0000003f3f3ff290 */ /* 0x000ff6000fffe03f */
[----:B------:R-:W-:Y:S01]  /*d0a0*/  @!UPT UIADD3 URZ, URZ, URZ, URZ ;  /* 0x0000003f3f3ff290 */ /* 0x000fe2000fffe03f */
[----:B------:R-:W-:Y:S04]  /*d0b0*/  STL.64 [R1+0x270], R4 ;  /* 0x0002700401007387 */ /* 0x000fe80000100a00 */
[----:B------:R0:W-:Y:S04]  /*d0c0*/  STL.64 [R1+0x278], R6 ;  /* 0x0002780601007387 */ /* 0x0001e80000100a00 */
[----:B0-----:R-:W2:Y:S01]  /*d0d0*/  LDL.LU.64 R6, [R1+0x748] ;  /* 0x0007480001067983 */ /* 0x001ea20000300a00 */
[----:B------:R-:W-:Y:S02]  /*d0e0*/  IMAD.MOV.U32 R28, RZ, RZ, R18 ;  /* 0x000000ffff1c7224 */ /* 0x000fe400078e0012 */
[----:B------:R-:W-:Y:S01]  /*d0f0*/  IMAD.MOV.U32 R2, RZ, RZ, R26 ;  /* 0x000000ffff027224 */ /* 0x000fe200078e001a */
[----:B------:R-:W3:Y:S01]  /*d100*/  LDL.LU R24, [R1+0x110] ;  /* 0x0001100001187983 */ /* 0x000ee20000300800 */
[----:B------:R-:W-:-:S03]  /*d110*/  IMAD.MOV.U32 R18, RZ, RZ, R27 ;  /* 0x000000ffff127224 */ /* 0x000fc600078e001b */
[----:B------:R-:W3:Y:S04]  /*d120*/  LDL.LU R25, [R1+0x114] ;  /* 0x0001140001197983 */ /* 0x000ee80000300800 */
[----:B------:R-:W3:Y:S04]  /*d130*/  LDL.LU R26, [R1+0x118] ;  /* 0x00011800011a7983 */ /* 0x000ee80000300800 */
        /* <DEDUP_REMOVED lines=10> */
[----:B------:R-:W4:Y:S01]  /*d1e0*/  LDL.LU.64 R4, [R1+0x728] ;  /* 0x0007280001047983 */ /* 0x000f220000300a00 */
[----:B--2---:R-:W-:Y:S11]  /*d1f0*/  HMMA.16816.F32.BF16 R12, R20, R6, R12 ;  /* 0x00000006140c723c */ /* 0x004ff6000004180c */
[----:B------:R-:W-:Y:S11]  /*d200*/  @!UPT UIADD3 URZ, URZ, URZ, URZ ;  /* 0x0000003f3f3ff290 */ /* 0x000ff6000fffe03f */
[----:B------:R-:W-:Y:S01]  /*d210*/  @!UPT UIADD3 URZ, URZ, URZ, URZ ;  /* 0x0000003f3f3ff290 */ /* 0x000fe2000fffe03f */
[----:B------:R-:W-:Y:S04]  /*d220*/  STL.64 [R1+0x250], R12 ;  /* 0x0002500c01007387 */ /* 0x000fe80000100a00 */
[----:B------:R0:W-:Y:S04]  /*d230*/  STL.64 [R1+0x258], R14 ;  /* 0x0002580e01007387 */ /* 0x0001e80000100a00 */
[----:B0-----:R-:W2:Y:S04]  /*d240*/  LDL.LU.64 R14, [R1+0x720] ;  /* 0x00072000010e7983 */ /* 0x001ea80000300a00 */
[----:B------:R-:W2:Y:S04]  /*d250*/  LDL.LU.64 R12, [R1+0x718] ;  /* 0x00071800010c7983 */ /* 0x000ea80000300a00 */
[----:B------:R0:W-:Y:S04]  /*d260*/  STL.64 [R1+0x6b8], R6 ;  /* 0x0006b80601007387 */ /* 0x0001e80000100a00 */
[----:B----4-:R-:W-:Y:S01]  /*d270*/  STL.64 [R1+0x6b0], R4 ;  /* 0x0006b00401007387 */ /* 0x010fe20000100a00 */
[----:B0-----:R-:W-:-:S03]  /*d280*/  IMAD.MOV.U32 R6, RZ, RZ, R9 ;  /* 0x000000ffff067224 */ /* 0x001fc600078e0009 */
[----:B------:R-:W4:Y:S01]  /*d290*/  LDL.LU R9, [R1+0x710] ;  /* 0x0007100001097983 */ /* 0x000f220000300800 */
[----:B------:R-:W-:-:S03]  /*d2a0*/  IMAD.MOV.U32 R7, RZ, RZ, R29 ;  /* 0x000000ffff077224 */ /* 0x000fc600078e001d */
[----:B------:R-:W3:Y:S04]  /*d2b0*/  LDL.LU R29, [R1+0x70c] ;  /* 0x00070c00011d7983 */ /* 0x000ee80000300800 */
[----:B------:R0:W-:Y:S02]  /*d2c0*/  STL.64 [R1+0x6d0], R6 ;  /* 0x0006d00601007387 */ /* 0x0001e40000100a00 */
[----:B0-----:R-:W-:Y:S02]  /*d2d0*/  IMAD.MOV.U32 R6, RZ, RZ, R28 ;  /* 0x000000ffff067224 */ /* 0x001fe400078e001c */
[----:B------:R-:W3:Y:S01]  /*d2e0*/  LDL.LU R28, [R1+0x708] ;  /* 0x00070800011c7983 */ /* 0x000ee20000300800 */
[C---:B--2---:R-:W-:Y:S11]  /*d2f0*/  HMMA.16816.F32.BF16 R12, R20.reuse, R10, R12 ;  /* 0x0000000a140c723c */ /* 0x044ff6000004180c */
[----:B------:R-:W-:Y:S11]  /*d300*/  @!UPT UIADD3 URZ, URZ, URZ, URZ ;  /* 0x0000003f3f3ff290 */ /* 0x000ff6000fffe03f */
[----:B------:R-:W-:Y:S01]  /*d310*/  @!UPT UIADD3 URZ, URZ, URZ, URZ ;  /* 0x0000003f3f3ff290 */ /* 0x000fe2000fffe03f */
[----:B------:R-:W-:Y:S04]  /*d320*/  STL.64 [R1+0x240], R12 ;  /* 0x0002400c01007387 */ /* 0x000fe80000100a00 */
[----:B------:R0:W-:Y:S04]  /*d330*/  STL.64 [R1+0x248], R14 ;  /* 0x0002480e01007387 */ /* 0x0001e80000100a00 */
[----:B0-----:R-:W3:Y:S04]  /*d340*/  LDL.LU.64 R14, [R1+0x700] ;  /* 0x00070000010e7983 */ /* 0x001ee80000300a00 */
[----:B------:R-:W2:Y:S04]  /*d350*/  LDL.LU.64 R12, [R1+0x6f8] ;  /* 0x0006f800010c7983 */ /* 0x000ea80000300a00 */
        /* <DEDUP_REMOVED lines=12> */
[----:B---3--:R-:W-:Y:S03]  /*d420*/  HMMA.16816.F32.BF16 R20, R20, R14, R24 ;  /* 0x0000000e1414723c */ /* 0x008fe60000041818 */
[----:B----4-:R-:W-:Y:S04]  /*d430*/  STL.64 [R1+0x6e0], R10 ;  /* 0x0006e00a01007387 */ /* 0x010fe80000100a00 */
[----:B--2---:R0:W-:Y:S04]  /*d440*/  STL.64 [R1+0x6d8], R8 ;  /* 0x0006d80801007387 */ /* 0x0041e80000100a00 */
[----:B0-----:R-:W2:Y:S04]  /*d450*/  LDL.LU R8, [R1+0x90] ;  /* 0x0000900001087983 */ /* 0x001ea80000300800 */
[----:B------:R-:W2:Y:S04]  /*d460*/  LDL.LU R9, [R1+0x94] ;  /* 0x0000940001097983 */ /* 0x000ea80000300800 */
[----:B------:R-:W2:Y:S04]  /*d470*/  LDL.LU R10, [R1+0x98] ;  /* 0x00009800010a7983 */ /* 0x000ea80000300800 */
[----:B------:R-:W2:Y:S04]  /*d480*/  LDL.LU R11, [R1+0x9c] ;  /* 0x00009c00010b7983 */ /* 0x000ea80000300800 */
[----:B------:R-:W2:Y:S04]  /*d490*/  LDL.LU.64 R26, [R1+0x6f0] ;  /* 0x0006f000011a7983 */ /* 0x000ea80000300a00 */
[----:B------:R-:W2:Y:S01]  /*d4a0*/  LDL.LU.64 R24, [R1+0x6e8] ;  /* 0x0006e80001187983 */ /* 0x000ea20000300a00 */
[----:B------:R-:W-:-:S03]  /*d4b0*/  IMAD.MOV.U32 R7, RZ, RZ, R19 ;  /* 0x000000ffff077224 */ /* 0x000fc600078e0013 */
        /* <DEDUP_REMOVED lines=16> */
[----:B------:R-:W4:Y:S01]  /*d5c0*/  LDL.LU.64 R4, [R1+0x6b0] ;  /* 0x0006b00001047983 */ /* 0x000f220000300a00 */
[----:B------:R-:W-:-:S02]  /*d5d0*/  IMAD.MOV.U32 R22, RZ, RZ, R17 ;  /* 0x000000ffff167224 */ /* 0x000fc400078e0011 */
[----:B------:R-:W-:Y:S02]  /*d5e0*/  IMAD.MOV.U32 R23, RZ, RZ, R16 ;  /* 0x000000ffff177224 */ /* 0x000fe400078e0010 */
[----:B------:R-:W-:-:S04]  /*d5f0*/  IMAD.MOV.U32 R19, RZ, RZ, c[0x0][0x18c] ;  /* 0x00006300ff137624 */ /* 0x000fc800078e00ff */
[----:B------:R-:W-:Y:S01]  /*d600*/  IMAD.SHL.U32 R19, R19, 0x20, RZ ;  /* 0x0000002013137824 */ /* 0x000fe200078e00ff */
[----:B--2---:R-:W-:Y:S01]  /*d610*/  HMMA.16816.F32.BF16 R20, R24, R22, R8 ;  /* 0x000000161814723c */ /* 0x004fe20000041808 */
[----:B------:R-:W2:Y:S04]  /*d620*/  LDL.LU.64 R10, [R1+0x6a8] ;  /* 0x0006a800010a7983 */ /* 0x000ea80000300a00 */
[----:B------:R-:W2:Y:S01]  /*d630*/  LDL.LU.64 R8, [R1+0x6a0] ;  /* 0x0006a00001087983 */ /* 0x000ea20000300a00 */
[----:B----4-:R-:W-:-:S05]  /*d640*/  IMAD.WIDE R4, R19, 0x2, R4 ;  /* 0x0000000213047825 */ /* 0x010fca00078e0204 */
[----:B------:R-:W-:Y:S11]  /*d650*/  STL [R1+0x5e4], R4 ;  /* 0x0005e40401007387 */ /* 0x000ff60000100800 */
[----:B------:R-:W-:Y:S01]  /*d660*/  @!UPT UIADD3 URZ, URZ, URZ, URZ ;  /* 0x0000003f3f3ff290 */ /* 0x000fe2000fffe03f */
[----:B------:R0:W-:Y:S04]  /*d670*/  STL.64 [R1+0x410], R20 ;  /* 0x0004101401007387 */ /* 0x0001e80000100a00 */
[----:B------:R1:W-:Y:S04]  /*d680*/  STL.64 [R1+0x418], R22 ;  /* 0x0004181601007387 */ /* 0x0003e80000100a00 */
[----:B0-----:R-:W4:Y:S04]  /*d690*/  LDL.LU.64 R20, [R1+0x4b0] ;  /* 0x0004b00001147983 */ /* 0x001f280000300a00 */
[----:B-1----:R-:W3:Y:S04]  /*d6a0*/  LDL.LU.64 R22, [R1+0x4b8] ;  /* 0x0004b80001167983 */ /* 0x002ee80000300a00 */
[----:B------:R-:W3:Y:S04]  /*d6b0*/  LDL.LU.64 R16, [R1+0x4c0] ;  /* 0x0004c00001107983 */ /* 0x000ee80000300a00 */
[----:B------:R0:W-:Y:S04]  /*d6c0*/  STL [R1+0x5e0], R5 ;  /* 0x0005e00501007387 */ /* 0x0001e80000100800 */
[----:B0-----:R-:W3:Y:S01]  /*d6d0*/  LDL.LU.64 R4, [R1+0x478] ;  /* 0x0004780001047983 */ /* 0x001ee20000300a00 */
[----:B------:R-:W-:-:S05]  /*d6e0*/  IMAD.WIDE R12, R19, 0x2, R12 ;  /* 0x00000002130c7825 */ /* 0x000fca00078e020c */
[----:B------:R-:W-:Y:S04]  /*d6f0*/  STL [R1+0x5dc], R12 ;  /* 0x0005dc0c01007387 */ /* 0x000fe80000100800 */
[----:B------:R0:W-:Y:S04]  /*d700*/  STL [R1+0x5d8], R13 ;  /* 0x0005d80d01007387 */ /* 0x0001e80000100800 */
[----:B0-----:R-:W4:Y:S01]  /*d710*/  LDL.LU.64 R12, [R1+0x480] ;  /* 0x00048000010c7983 */ /* 0x001f220000300a00 */
[----:B--2---:R-:W-:-:S05]  /*d720*/  IMAD.WIDE R8, R19, 0x2, R8 ;  /* 0x0000000213087825 */ /* 0x004fca00078e0208 */
[----:B------:R-:W-:Y:S04]  /*d730*/  STL [R1+0x5d4], R8 ;  /* 0x0005d40801007387 */ /* 0x000fe80000100800 */
[----:B------:R0:W-:Y:S04]  /*d740*/  STL [R1+0x5d0], R9 ;  /* 0x0005d00901007387 */ /* 0x0001e80000100800 */
[----:B0-----:R-:W2:Y:S01]  /*d750*/  LDL.LU.64 R8, [R1+0x488] ;  /* 0x0004880001087983 */ /* 0x001ea20000300a00 */
[----:B---3--:R-:W-:-:S05]  /*d760*/  IMAD.WIDE R4, R19, 0x2, R4 ;  /* 0x0000000213047825 */ /* 0x008fca00078e0204 */
[----:B------:R-:W-:Y:S04]  /*d770*/  STL [R1+0x5c8], R4 ;  /* 0x0005c80401007387 */ /* 0x000fe80000100800 */
[----:B------:R0:W-:Y:S04]  /*d780*/  STL [R1+0x5c4], R5 ;  /* 0x0005c40501007387 */ /* 0x0001e80000100800 */
[----:B0-----:R-:W3:Y:S01]  /*d790*/  LDL.LU.64 R4, [R1+0x490] ;  /* 0x0004900001047983 */ /* 0x001ee20000300a00 */
[----:B----4-:R-:W-:-:S05]  /*d7a0*/  IMAD.WIDE R12, R19, 0x2, R12 ;  /* 0x00000002130c7825 */ /* 0x010fca00078e020c */
        /* <DEDUP_REMOVED lines=13> */
[----:B------:R0:W-:Y:S02]  /*d880*/  STL [R1+0x59c], R13 ;  /* 0x00059c0d01007387 */ /* 0x0001e40000100800 */
[----:B0-----:R-:W-:-:S04]  /*d890*/  IMAD.WIDE R12, R19, 0x2, R20 ;  /* 0x00000002130c7825 */ /* 0x001fc800078e0214 */
[----:B--2---:R-:W-:-:S05]  /*d8a0*/  IMAD.WIDE R8, R19, 0x2, R8 ;  /* 0x0000000213087825 */ /* 0x004fca00078e0208 */
[----:B------:R-:W-:Y:S04]  /*d8b0*/  STL [R1+0x598], R8 ;  /* 0x0005980801007387 */ /* 0x000fe80000100800 */
[----:B------:R0:W-:Y:S02]  /*d8c0*/  STL [R1+0x594], R9 ;  /* 0x0005940901007387 */ /* 0x0001e40000100800 */
[----:B0-----:R-:W-:-:S04]  /*d8d0*/  IMAD.WIDE R8, R19, 0x2, R22 ;  /* 0x0000000213087825 */ /* 0x001fc800078e0216 */
[----:B---3--:R-:W-:-:S05]  /*d8e0*/  IMAD.WIDE R4, R19, 0x2, R4 ;  /* 0x0000000213047825 */ /* 0x008fca00078e0204 */
[----:B------:R-:W-:Y:S04]  /*d8f0*/  STL [R1+0x590], R4 ;  /* 0x0005900401007387 */ /* 0x000fe80000100800 */
[----:B------:R0:W-:Y:S04]  /*d900*/  STL [R1+0x58c], R5 ;  /* 0x00058c0501007387 */ /* 0x0001e80000100800 */
[----:B------:R-:W2:Y:S04]  /*d910*/  LDL.LU.64 R20, [R1+0x508] ;  /* 0x0005080001147983 */ /* 0x000ea80000300a00 */
[----:B------:R-:W-:Y:S01]  /*d920*/  STL [R1+0x588], R12 ;  /* 0x0005880c01007387 */ /* 0x000fe20000100800 */
[----:B0-----:R-:W-:-:S03]  /*d930*/  IMAD.WIDE R4, R19, 0x2, R16 ;  /* 0x0000000213047825 */ /* 0x001fc600078e0210 */
[----:B------:R0:W-:Y:S04]  /*d940*/  STL [R1+0x584], R13 ;  /* 0x0005840d01007387 */ /* 0x0001e80000100800 */
[----:B0-----:R-:W3:Y:S04]  /*d950*/  LDL.LU.64 R12, [R1+0x4c8] ;  /* 0x0004c800010c7983 */ /* 0x001ee80000300a00 */
[----:B------:R-:W-:Y:S04]  /*d960*/  STL [R1+0x580], R8 ;  /* 0x0005800801007387 */ /* 0x000fe80000100800 */
[----:B------:R-:W4:Y:S04]  /*d970*/  LDL.LU.64 R16, [R1+0x4e8] ;  /* 0x0004e80001107983 */ /* 0x000f280000300a00 */
[----:B------:R0:W-:Y:S04]  /*d980*/  STL [R1+0x57c], R9 ;  /* 0x00057c0901007387 */ /* 0x0001e80000100800 */
[----:B0-----:R-:W2:Y:S04]  /*d990*/  LDL.LU.64 R8, [R1+0x4d0] ;  /* 0x0004d00001087983 */ /* 0x001ea80000300a00 */
[----:B------:R-:W-:Y:S04]  /*d9a0*/  STL [R1+0x578], R4 ;  /* 0x0005780401007387 */ /* 0x000fe80000100800 */
[----:B------:R0:W-:Y:S04]  /*d9b0*/  STL [R1+0x574], R5 ;  /* 0x0005740501007387 */ /* 0x0001e80000100800 */
[----:B0-----:R-:W2:Y:S04]  /*d9c0*/  LDL.LU.64 R4, [R1+0x4d8] ;  /* 0x0004d80001047983 */ /* 0x001ea80000300a00 */
[----:B------:R-:W2:Y:S04]  /*d9d0*/  LDL.LU.64 R22, [R1+0x510] ;  /* 0x0005100001167983 */ /* 0x000ea80000300a00 */
[----:B--2---:R-:W-:Y:S04]  /*d9e0*/  STL.64 [R1+0x658], R22 ;  /* 0x0006581601007387 */ /* 0x004fe80000100a00 */
[----:B------:R0:W-:Y:S04]  /*d9f0*/  STL.64 [R1+0x650], R20 ;  /* 0x0006501401007387 */ /* 0x0001e80000100a00 */
[----:B0-----:R-:W2:Y:S01]  /*da00*/  LDL.LU.64 R20, [R1+0x500] ;  /* 0x0005000001147983 */ /* 0x001ea20000300a00 */
[----:B------:R-:W-:-:S02]  /*da10*/  IMAD.MOV.U32 R22, RZ, RZ, R0 ;  /* 0x000000ffff167224 */ /* 0x000fc400078e0000 */
[----:B------:R-:W-:Y:S01]  /*da20*/  IMAD.MOV.U32 R23, RZ, RZ, R3 ;  /* 0x000000ffff177224 */ /* 0x000fe200078e0003 */
[----:B------:R-:W4:Y:S01]  /*da30*/  LDL.LU R0, [R1+0x698] ;  /* 0x0006980001007983 */ /* 0x000f220000300800 */
[----:B---3--:R-:W-:-:S03]  /*da40*/  IMAD.WIDE R12, R19, 0x2, R12 ;  /* 0x00000002130c7825 */ /* 0x008fc600078e020c */
[----:B------:R-:W3:Y:S01]  /*da50*/  LDL.LU R3, [R1+0x694] ;  /* 0x0006940001037983 */ /* 0x000ee20000300800 */
[----:B------:R-:W-:-:S03]  /*da60*/  IMAD.WIDE R8, R19, 0x2, R8 ;  /* 0x0000000213087825 */ /* 0x000fc600078e0208 */
[----:B------:R0:W-:Y:S01]  /*da70*/  STL.64 [R1+0x678], R22 ;  /* 0x0006781601007387 */ /* 0x0001e20000100a00 */
[----:B------:R-:W-:-:S04]  /*da80*/  IMAD.WIDE R4, R19, 0x2, R4 ;  /* 0x0000000213047825 */ /* 0x000fc800078e0204 */
[----:B0-----:R-:W-:Y:S01]  /*da90*/  IMAD.MOV.U32 R22, RZ, RZ, R2 ;  /* 0x000000ffff167224 */ /* 0x001fe200078e0002 */
[----:B--2---:R0:W-:Y:S04]  /*daa0*/  STL.64 [R1+0x670], R20 ;  /* 0x0006701401007387 */ /* 0x0041e80000100a00 */
[----:B0-----:R-:W2:Y:S04]  /*dab0*/  LDL.LU.64 R20, [R1+0x4e0] ;  /* 0x0004e00001147983 */ /* 0x001ea80000300a00 */
[----:B------:R-:W2:Y:S04]  /*dac0*/  LDL.LU R2, [R1+0x690] ;  /* 0x0006900001027983 */ /* 0x000ea80000300800 */
[----:B------:R-:W-:Y:S04]  /*dad0*/  STL [R1+0x570], R12 ;  /* 0x0005700c01007387 */ /* 0x000fe80000100800 */
[----:B------:R-:W-:Y:S04]  /*dae0*/  STL [R1+0x4cc], R13 ;  /* 0x0004cc0d01007387 */ /* 0x000fe80000100800 */
[----:B------:R-:W-:Y:S04]  /*daf0*/  STL [R1+0x4c8], R8 ;  /* 0x0004c80801007387 */ /* 0x000fe80000100800 */
[----:B------:R-:W-:Y:S04]  /*db00*/  STL [R1+0x4c4], R9 ;  /* 0x0004c40901007387 */ /* 0x000fe80000100800 */
[----:B------:R-:W-:Y:S04]  /*db10*/  STL [R1+0x4c0], R4 ;  /* 0x0004c00401007387 */ /* 0x000fe80000100800 */
[----:B------:R0:W-:Y:S04]  /*db20*/  STL [R1+0x4bc], R5 ;  /* 0x0004bc0501007387 */ /* 0x0001e80000100800 */
[----:B0-----:R-:W2:Y:S04]  /*db30*/  LDL.LU.64 R4, [R1+0x4f0] ;  /* 0x0004f00001047983 */ /* 0x001ea80000300a00 */
[----:B------:R-:W-:Y:S04]  /*db40*/  STL.64 [R1+0x688], R6 ;  /* 0x0006880601007387 */ /* 0x000fe80000100a00 */
[----:B--2---:R0:W-:Y:S04]  /*db50*/  STL.64 [R1+0x680], R4 ;  /* 0x0006800401007387 */ /* 0x0041e80000100a00 */
[----:B0-----:R-:W2:Y:S04]  /*db60*/  LDL.LU R4, [R1+0x400] ;  /* 0x0004000001047983 */ /* 0x001ea80000300800 */
[----:B------:R-:W2:Y:S04]  /*db70*/  LDL.LU R5, [R1+0x404] ;  /* 0x0004040001057983 */ /* 0x000ea80000300800 */
[----:B------:R-:W2:Y:S04]  /*db80*/  LDL.LU R6, [R1+0x408] ;  /* 0x0004080001067983 */ /* 0x000ea80000300800 */
[----:B------:R-:W2:Y:S01]  /*db90*/  LDL.LU R7, [R1+0x40c] ;  /* 0x00040c0001077983 */ /* 0x000ea20000300800 */
[----:B------:R-:W-:-:S02]  /*dba0*/  IMAD.MOV.U32 R23, RZ, RZ, R18 ;  /* 0x000000ffff177224 */ /* 0x000fc400078e0012 */
[----:B------:R-:W-:-:S04]  /*dbb0*/  IMAD.WIDE R12, R19, 0x2, R20 ;  /* 0x00000002130c7825 */ /* 0x000fc800078e0214 */
[C---:B----4-:R-:W-:Y:S02]  /*dbc0*/  IMAD.WIDE R8, R19.reuse, 0x2, R16 ;  /* 0x0000000213087825 */ /* 0x050fe400078e0210 */
[----:B------:R-:W4:Y:S01]  /*dbd0*/  LDL.LU.64 R16, [R1+0x520] ;  /* 0x0005200001107983 */ /* 0x000f220000300a00 */
[----:B--2---:R-:W-:Y:S03]  /*dbe0*/  HMMA.16816.F32.BF16 R20, R24, R22, R4 ;  /* 0x000000161814723c */ /* 0x004fe60000041804 */
[----:B------:R-:W2:Y:S04]  /*dbf0*/  LDL.LU.64 R6, [R1+0x688] ;  /* 0x0006880001067983 */ /* 0x000ea80000300a00 */
[----:B------:R-:W2:Y:S11]  /*dc00*/  LDL.LU.64 R4, [R1+0x680] ;  /* 0x0006800001047983 */ /* 0x000eb60000300a00 */
[----:B------:R-:W-:Y:S05]  /*dc10*/  @!UPT UIADD3 URZ, URZ, URZ, URZ ;  /* 0x0000003f3f3ff290 */ /* 0x000fea000fffe03f */
[----:B------:R-:W-:Y:S04]  /*dc20*/  STL.64 [R1+0x400], R20 ;  /* 0x0004001401007387 */ /* 0x000fe80000100a00 */
[----:B------:R0:W-:Y:S04]  /*dc30*/  STL.64 [R1+0x408], R22 ;  /* 0x0004081601007387 */ /* 0x0001e80000100a00 */
[----:B0-----:R-:W2:Y:S04]  /*dc40*/  LDL.LU.64 R22, [R1+0x678] ;  /* 0x0006780001167983 */ /* 0x001ea80000300a00 */
[----:B------:R-:W2:Y:S04]  /*dc50*/  LDL.LU.64 R20, [R1+0x670] ;  /* 0x0006700001147983 */ /* 0x000ea80000300a00 */
[----:B------:R-:W-:Y:S04]  /*dc60*/  STL [R1+0x4b8], R12 ;  /* 0x0004b80c01007387 */ /* 0x000fe80000100800 */
[----:B------:R0:W-:Y:S04]  /*dc70*/  STL [R1+0x4b4], R13 ;  /* 0x0004b40d01007387 */ /* 0x0001e80000100800 */
[----:B0-----:R-:W2:Y:S04]  /*dc80*/  LDL.LU.64 R12, [R1+0x4f8] ;  /* 0x0004f800010c7983 */ /* 0x001ea80000300a00 */
[----:B------:R-:W-:Y:S04]  /*dc90*/  STL [R1+0x4b0], R8 ;  /* 0x0004b00801007387 */ /* 0x000fe80000100800 */
[----:B------:R-:W-:Y:S04]  /*dca0*/  STL [R1+0x4ac], R9 ;  /* 0x0004ac0901007387 */ /* 0x000fe80000100800 */
[----:B------:R-:W-:Y:S01]  /*dcb0*/  STL.64 [R1+0x668], R14 ;  /* 0x0006680e01007387 */ /* 0x000fe20000100a00 */
[----:B--2---:R-:W-:-:S05]  /*dcc0*/  IMAD.WIDE R12, R19, 0x2, R12 ;  /* 0x00000002130c7825 */ /* 0x004fca00078e020c */
[----:B------:R0:W-:Y:S04]  /*dcd0*/  STL.64 [R1+0x660], R12 ;  /* 0x0006600c01007387 */ /* 0x0001e80000100a00 */
[----:B0-----:R-:W2:Y:S04]  /*dce0*/  LDL.LU R12, [R1+0x3f0] ;  /* 0x0003f000010c7983 */ /* 0x001ea80000300800 */
[----:B------:R-:W2:Y:S04]  /*dcf0*/  LDL.LU R13, [R1+0x3f4] ;  /* 0x0003f400010d7983 */ /* 0x000ea80000300800 */
[----:B------:R-:W2:Y:S04]  /*dd00*/  LDL.LU R14, [R1+0x3f8] ;  /* 0x0003f800010e7983 */ /* 0x000ea80000300800 */
[----:B------:R-:W2:Y:S01]  /*dd10*/  LDL.LU R15, [R1+0x3fc] ;  /* 0x0003fc00010f7983 */ /* 0x000ea20000300800 */
[----:B------:R-:W-:-:S04]  /*dd20*/  IMAD.WIDE R8, R19, 0x2, R20 ;  /* 0x0000000213087825 */ /* 0x000fc800078e0214 */
[----:B------:R-:W-:-:S05]  /*dd30*/  IMAD.WIDE R4, R19, 0x2, R4 ;  /* 0x0000000213047825 */ /* 0x000fca00078e0204 */
[----:B------:R-:W-:Y:S04]  /*dd40*/  STL [R1+0x4a8], R4 ;  /* 0x0004a80401007387 */ /* 0x000fe80000100800 */
[----:B------:R-:W-:Y:S01]  /*dd50*/  STL [R1+0x4a4], R5 ;  /* 0x0004a40501007387 */ /* 0x000fe20000100800 */
[----:B--2---:R-:W-:Y:S03]  /*dd60*/  HMMA.16816.F32.BF16 R20, R24, R22, R12 ;  /* 0x000000161814723c */ /* 0x004fe6000004180c */
[----:B------:R-:W2:Y:S04]  /*dd70*/  LDL.LU.64 R14, [R1+0x668] ;  /* 0x00066800010e7983 */ /* 0x000ea80000300a00 */
[----:B------:R-:W2:Y:S11]  /*dd80*/  LDL.LU.64 R12, [R1+0x660] ;  /* 0x00066000010c7983 */ /* 0x000eb60000300a00 */
[----:B------:R-:W-:Y:S05]  /*dd90*/  @!UPT UIADD3 URZ, URZ, URZ, URZ ;  /* 0x0000003f3f3ff290 */ /* 0x000fea000fffe03f */
[----:B------:R-:W-:Y:S04]  /*dda0*/  STL.64 [R1+0x3f0], R20 ;  /* 0x0003f01401007387 */ /* 0x000fe80000100a00 */
[----:B------:R0:W-:Y:S04]  /*ddb0*/  STL.64 [R1+0x3f8], R22 ;  /* 0x0003f81601007387 */ /* 0x0001e80000100a00 */
[----:B0-----:R-:W3:Y:S04]  /*ddc0*/  LDL.LU.64 R22, [R1+0x658] ;  /* 0x0006580001167983 */ /* 0x001ee80000300a00 */
[----:B------:R-:W3:Y:S04]  /*ddd0*/  LDL.LU.64 R20, [R1+0x650] ;  /* 0x0006500001147983 */ /* 0x000ee80000300a00 */
[----:B--2---:R-:W-:Y:S01]  /*dde0*/  STL [R1+0x4a0], R12 ;  /* 0x0004a00c01007387 */ /* 0x004fe20000100800 */
[----:B---3--:R-:W-:-:S03]  /*ddf0*/  IMAD.WIDE R4, R19, 0x2, R20 ;  /* 0x0000000213047825 */ /* 0x008fc600078e0214 */
[----:B------:R-:W2:Y:S04]  /*de00*/  LDL.LU.64 R20, [R1+0x548] ;  /* 0x0005480001147983 */ /* 0x000ea80000300a00 */
[----:B------:R0:W-:Y:S04]  /*de10*/  STL [R1+0x49c], R13 ;  /* 0x00049c0d01007387 */ /* 0x0001e80000100800 */
[----:B------:R-:W-:Y:S04]  /*de20*/  STL [R1+0x498], R8 ;  /* 0x0004980801007387 */ /* 0x000fe80000100800 */
[----:B------:R1:W-:Y:S01]  /*de30*/  STL [R1+0x494], R9 ;  /* 0x0004940901007387 */ /* 0x0003e20000100800 */
[----:B0-----:R-:W-:-:S03]  /*de40*/  IMAD.WIDE R12, R19, 0x2, R22 ;  /* 0x00000002130c7825 */ /* 0x001fc600078e0216 */
[----:B-1----:R-:W3:Y:S04]  /*de50*/  LDL.LU.64 R8, [R1+0x518] ;  /* 0x0005180001087983 */ /* 0x002ee80000300a00 */
[----:B------:R-:W-:Y:S04]  /*de60*/  STL.64 [R1+0x640], R14 ;  /* 0x0006400e01007387 */ /* 0x000fe80000100a00 */
[----:B------:R0:W-:Y:S04]  /*de70*/  STL.64 [R1+0x638], R12 ;  /* 0x0006380c01007387 */ /* 0x0001e80000100a00 */
[----:B0-----:R-:W2:Y:S04]  /*de80*/  LDL.LU R12, [R1+0x3e0] ;  /* 0x0003e000010c7983 */ /* 0x001ea80000300800 */
[----:B------:R-:W2:Y:S04]  /*de90*/  LDL.LU R13, [R1+0x3e4] ;  /* 0x0003e400010d7983 */ /* 0x000ea80000300800 */
[----:B------:R-:W2:Y:S04]  /*dea0*/  LDL.LU R14, [R1+0x3e8] ;  /* 0x0003e800010e7983 */ /* 0x000ea80000300800 */
[----:B------:R-:W2:Y:S04]  /*deb0*/  LDL.LU R15, [R1+0x3ec] ;  /* 0x0003ec00010f7983 */ /* 0x000ea80000300800 */
[----:B------:R-:W-:Y:S04]  /*dec0*/  STL [R1+0x490], R4 ;  /* 0x0004900401007387 */ /* 0x000fe80000100800 */
[----:B------:R-:W2:Y:S04]  /*ded0*/  LDL.LU.64 R22, [R1+0x558] ;  /* 0x0005580001167983 */ /* 0x000ea80000300a00 */
[----:B--2---:R0:W-:Y:S04]  /*dee0*/  STL.64 [R1+0x630], R22 ;  /* 0x0006301601007387 */ /* 0x0041e80000100a00 */
[----:B------:R1:W-:Y:S01]  /*def0*/  STL.64 [R1+0x628], R20 ;  /* 0x0006281401007387 */ /* 0x0003e20000100a00 */
[----:B0-----:R-:W-:-:S03]  /*df00*/  IMAD.MOV.U32 R23, RZ, RZ, R2 ;  /* 0x000000ffff177224 */ /* 0x001fc600078e0002 */
[----:B-1----:R-:W2:Y:S04]  /*df10*/  LDL.LU R20, [R1+0x3d0] ;  /* 0x0003d00001147983 */ /* 0x002ea80000300800 */
[----:B------:R-:W2:Y:S04]  /*df20*/  LDL.LU R21, [R1+0x3d4] ;  /* 0x0003d40001157983 */ /* 0x000ea80000300800 */
[----:B------:R-:W2:Y:S04]  /*df30*/  LDL.LU R22, [R1+0x3d8] ;  /* 0x0003d80001167983 */ /* 0x000ea80000300800 */
[----:B------:R-:W2:Y:S04]  /*df40*/  LDL.LU R2, [R1+0x648] ;  /* 0x0006480001027983 */ /* 0x000ea80000300800 */
[----:B------:R0:W-:Y:S02]  /*df50*/  STL [R1+0x48c], R5 ;  /* 0x00048c0501007387 */ /* 0x0001e40000100800 */
[----:B0-----:R-:W-:Y:S02]  /*df60*/  HMMA.16816.F32.BF16 R4, R24, R6, R12 ;  /* 0x000000061804723c */ /* 0x001fe4000004180c */
[----:B------:R-:W2:Y:S04]  /*df70*/  LDL.LU.64 R14, [R1+0x640] ;  /* 0x00064000010e7983 */ /* 0x000ea80000300a00 */
[----:B------:R-:W2:Y:S11]  /*df80*/  LDL.LU.64 R12, [R1+0x638] ;  /* 0x00063800010c7983 */ /* 0x000eb60000300a00 */
[----:B------:R-:W-:Y:S06]  /*df90*/  @!UPT UIADD3 URZ, URZ, URZ, URZ ;  /* 0x0000003f3f3ff290 */ /* 0x000fec000fffe03f */
[----:B------:R4:W-:Y:S04]  /*dfa0*/  STL.64 [R1+0x3e0], R4 ;  /* 0x0003e00401007387 */ /* 0x0009e80000100a00 */
[----:B------:R0:W-:Y:S01]  /*dfb0*/  STL.64 [R1+0x3e8], R6 ;  /* 0x0003e80601007387 */ /* 0x0001e20000100a00 */
[----:B----4-:R-:W-:-:S03]  /*dfc0*/  IMAD.WIDE R4, R19, 0x2, R16 ;  /* 0x0000000213047825 */ /* 0x010fc600078e0210 */
[----:B0-----:R-:W4:Y:S04]  /*dfd0*/  LDL.LU.64 R6, [R1+0x538] ;  /* 0x0005380001067983 */ /* 0x001f280000300a00 */
[----:B--2---:R-:W-:Y:S04]  /*dfe0*/  STL [R1+0x488], R12 ;  /* 0x0004880c01007387 */ /* 0x004fe80000100800 */
[----:B------:R-:W2:Y:S04]  /*dff0*/  LDL.LU.64 R16, [R1+0x560] ;  /* 0x0005600001107983 */ /* 0x000ea80000300a00 */
[----:B------:R0:W-:Y:S04]  /*e000*/  STL [R1+0x484], R13 ;  /* 0x0004840d01007387 */ /* 0x0001e80000100800 */
[----:B0-----:R-:W2:Y:S01]  /*e010*/  LDL.LU.64 R12, [R1+0x528] ;  /* 0x00052800010c7983 */ /* 0x001ea20000300a00 */
[----:B------:R-:W-:Y:S01]  /*e020*/  HMMA.16816.F32.BF16 R20, R24, R10, R20 ;  /* 0x0000000a1814723c */ /* 0x000fe20000041814 */
[----:B---3--:R-:W-:-:S05]  /*e030*/  IMAD.WIDE R8, R19, 0x2, R8 ;  /* 0x0000000213087825 */ /* 0x008fca00078e0208 */
[----:B------:R-:W-:Y:S04]  /*e040*/  STL [R1+0x480], R8 ;  /* 0x0004800801007387 */ /* 0x000fe80000100800 */
[----:B------:R-:W-:Y:S04]  /*e050*/  STL [R1+0x47c], R9 ;  /* 0x00047c0901007387 */ /* 0x000fe80000100800 */
[----:B------:R-:W-:Y:S04]  /*e060*/  STL [R1+0x478], R4 ;  /* 0x0004780401007387 */ /* 0x000fe80000100800 */
[----:B------:R0:W-:Y:S04]  /*e070*/  STL [R1+0x474], R5 ;  /* 0x0004740501007387 */ /* 0x0001e80000100800 */
[----:B0-----:R-:W3:Y:S01]  /*e080*/  LDL.LU.64 R4, [R1+0x540] ;  /* 0x0005400001047983 */ /* 0x001ee20000300a00 */
[----:B--2---:R-:W-:-:S03]  /*e090*/  IMAD.WIDE R8, R19, 0x2, R12 ;  /* 0x0000000213087825 */ /* 0x004fc600078e020c */
[----:B------:R-:W2:Y:S04]  /*e0a0*/  LDL.LU R12, [R1+0x5cc] ;  /* 0x0005cc00010c7983 */ /* 0x000ea80000300800 */
[----:B------:R-:W-:Y:S04]  /*e0b0*/  STL.64 [R1+0x3d0], R20 ;  /* 0x0003d01401007387 */ /* 0x000fe80000100a00 */
[----:B------:R0:W-:Y:S04]  /*e0c0*/  STL.64 [R1+0x3d8], R22 ;  /* 0x0003d81601007387 */ /* 0x0001e80000100a00 */
[----:B0-----:R-:W2:Y:S04]  /*e0d0*/  LDL.LU.64 R22, [R1+0x630] ;  /* 0x0006300001167983 */ /* 0x001ea80000300a00 */
[----:B------:R-:W2:Y:S04]  /*e0e0*/  LDL.LU.64 R20, [R1+0x628] ;  /* 0x0006280001147983 */ /* 0x000ea80000300a00 */
[----:B------:R0:W-:Y:S04]  /*e0f0*/  STL [R1+0x470], R8 ;  /* 0x0004700801007387 */ /* 0x0001e80000100800 */
[----:B------:R1:W-:Y:S01]  /*e100*/  STL [R1+0x46c], R9 ;  /* 0x00046c0901007387 */ /* 0x0003e20000100800 */
[----:B0-----:R-:W-:-:S03]  /*e110*/  IMAD.MOV.U32 R8, RZ, RZ, R3 ;  /* 0x000000ffff087224 */ /* 0x001fc600078e0003 */
[----:B------:R-:W2:Y:S01]  /*e120*/  LDL.LU R3, [R1+0x620] ;  /* 0x0006200001037983 */ /* 0x000ea20000300800 */
[----:B-1----:R-:W-:Y:S02]  /*e130*/  IMAD.MOV.U32 R9, RZ, RZ, R0 ;  /* 0x000000ffff097224 */ /* 0x002fe400078e0000 */
[----:B------:R-:W-:Y:S01]  /*e140*/  IMAD.MOV.U32 R10, RZ, RZ, R28 ;  /* 0x000000ffff0a7224 */ /* 0x000fe200078e001c */
[----:B------:R-:W2:Y:S01]  /*e150*/  LDL.LU R0, [R1+0x61c] ;  /* 0x00061c0001007983 */ /* 0x000ea20000300800 */
[----:B------:R-:W-:Y:S02]  /*e160*/  IMAD.MOV.U32 R11, RZ, RZ, R29 ;  /* 0x000000ffff0b7224 */ /* 0x000fe400078e001d */
[C---:B----4-:R-:W-:Y:S01]  /*e170*/  IMAD.WIDE R6, R19.reuse, 0x2, R6 ;  /* 0x0000000213067825 */ /* 0x050fe200078e0206 */
[----:B------:R0:W5:Y:S04]  /*e180*/  LDL.LU R28, [R1+0x618] ;  /* 0x00061800011c7983 */ /* 0x0001680000300800 */
[----:B------:R-:W-:Y:S01]  /*e190*/  HMMA.16816.F32.BF16 R24, R24, R14, R8 ;  /* 0x0000000e1818723c */ /* 0x000fe20000041808 */
[C---:B---3--:R-:W-:Y:S01]  /*e1a0*/  IMAD.WIDE R4, R19.reuse, 0x2, R4 ;  /* 0x0000000213047825 */ /* 0x048fe200078e0204 */
[----:B------:R-:W-:Y:S04]  /*e1b0*/  STL [R1+0x468], R6 ;  /* 0x0004680601007387 */ /* 0x000fe80000100800 */
[----:B------:R-:W-:Y:S04]  /*e1c0*/  STL [R1+0x14], R7 ;  /* 0x0000140701007387 */ /* 0x000fe80000100800 */
[----:B------:R-:W-:Y:S04]  /*e1d0*/  STL [R1+0x8], R4 ;  /* 0x0000080401007387 */ /* 0x000fe80000100800 */
[----:B------:R2:W-:Y:S09]  /*e1e0*/  STL [R1], R5 ;  /* 0x0000000501007387 */ /* 0x0005f20000100800 */
[----:B------:R-:W-:Y:S04]  /*e1f0*/  STL.64 [R1+0x230], R24 ;  /* 0x0002301801007387 */ /* 0x000fe80000100a00 */
[----:B------:R1:W-:Y:S01]  /*e200*/  STL.64 [R1+0x238], R26 ;  /* 0x0002381a01007387 */ /* 0x0003e20000100a00 */
[----:B--2---:R-:W-:-:S03]  /*e210*/  IMAD.WIDE R4, R19, 0x2, R2 ;  /* 0x0000000213047825 */ /* 0x004fc600078e0202 */
[----:B------:R-:W2:Y:S04]  /*e220*/  LDL.LU.64 R2, [R1+0x610] ;  /* 0x0006100001027983 */ /* 0x000ea80000300a00 */
[----:B------:R-:W3:Y:S01]  /*e230*/  S2R R29, SR_TID.X ;  /* 0x00000000001d7919 */ /* 0x000ee20000002100 */
[----:B------:R-:W-:-:S05]  /*e240*/  IADD3 R12, R12, -0x1, RZ ;  /* 0xffffffff0c0c7810 */ /* 0x000fca0007ffe0ff */
[----:B------:R0:W-:Y:S01]  /*e250*/  STL [R1+0x5cc], R12 ;  /* 0x0005cc0c01007387 */ /* 0x0001e20000100800 */
[----:B------:R-:W-:Y:S01]  /*e260*/  ISETP.NE.U32.AND P0, PT, R12, RZ, PT ;  /* 0x000000ff0c00720c */ /* 0x000fe20003f05070 */
[----:B------:R-:W-:-:S04]  /*e270*/  IMAD.WIDE R6, R19, 0x2, R20 ;  /* 0x0000000213067825 */ /* 0x000fc800078e0214 */
[----:B------:R-:W-:Y:S02]  /*e280*/  IMAD.MOV.U32 R10, RZ, RZ, c[0x0][0x188] ;  /* 0x00006200ff0a7624 */ /* 0x000fe400078e00ff */
[----:B------:R-:W-:Y:S02]  /*e290*/  IMAD.MOV.U32 R9, RZ, RZ, R26 ;  /* 0x000000ffff097224 */ /* 0x000fe400078e001a */
[----:B-1----:R-:W-:Y:S02]  /*e2a0*/  IMAD.MOV.U32 R26, RZ, RZ, R6 ;  /* 0x000000ffff1a7224 */ /* 0x002fe400078e0006 */
[----:B------:R-:W-:Y:S02]  /*e2b0*/  IMAD.MOV.U32 R25, RZ, RZ, R7 ;  /* 0x000000ffff197224 */ /* 0x000fe400078e0007 */
[----:B------:R-:W-:Y:S02]  /*e2c0*/  IMAD.SHL.U32 R10, R10, 0x20, RZ ;  /* 0x000000200a0a7824 */ /* 0x000fe400078e00ff */
[----:B------:R-:W-:Y:S01]  /*e2d0*/  IMAD.WIDE R6, R19, 0x2, R22 ;  /* 0x0000000213067825 */ /* 0x000fe200078e0216 */
[----:B---3--:R-:W-:-:S03]  /*e2e0*/  LOP3.LUT R29, R29, 0xff, RZ, 0xc0, !PT ;  /* 0x000000ff1d1d7812 */ /* 0x008fc600078ec0ff */
[----:B------:R-:W-:Y:S02]  /*e2f0*/  IMAD.MOV.U32 R24, RZ, RZ, R4 ;  /* 0x000000ffff187224 */ /* 0x000fe400078e0004 */
[----:B------:R-:W-:Y:S02]  /*e300*/  IMAD.MOV.U32 R23, RZ, RZ, R5 ;  /* 0x000000ffff177224 */ /* 0x000fe400078e0005 */
[----:B------:R-:W-:Y:S01]  /*e310*/  IMAD.WIDE R4, R19, 0x2, R16 ;  /* 0x0000000213047825 */ /* 0x000fe200078e0210 */
[----:B------:R-:W-:-:S03]  /*e320*/  IADD3 R0, R0, -0x20, RZ ;  /* 0xffffffe000007810 */ /* 0x000fc60007ffe0ff */
[----:B------:R-:W-:Y:S02]  /*e330*/  IMAD.MOV.U32 R20, RZ, RZ, R4 ;  /* 0x000000ffff147224 */ /* 0x000fe400078e0004 */
[----:B------:R-:W-:Y:S02]  /*e340*/  IMAD.SHL.U32 R29, R29, 0x2, RZ ;  /* 0x000000021d1d7824 */ /* 0x000fe400078e00ff */
[----:B------:R-:W-:Y:S02]  /*e350*/  IMAD.MOV.U32 R8, RZ, RZ, R27 ;  /* 0x000000ffff087224 */ /* 0x000fe400078e001b */
[----:B------:R-:W-:Y:S02]  /*e360*/  IMAD.MOV.U32 R22, RZ, RZ, R6 ;  /* 0x000000ffff167224 */ /* 0x000fe400078e0006 */
[----:B------:R-:W-:Y:S02]  /*e370*/  IMAD.MOV.U32 R21, RZ, RZ, R7 ;  /* 0x000000ffff157224 */ /* 0x000fe400078e0007 */
[----:B------:R-:W-:-:S02]  /*e380*/  IMAD.MOV.U32 R19, RZ, RZ, R5 ;  /* 0x000000ffff137224 */ /* 0x000fc400078e0005 */
[----:B--2---:R-:W-:-:S04]  /*e390*/  IMAD.WIDE R2, R10, 0x2, R2 ;  /* 0x000000020a027825 */ /* 0x004fc800078e0202 */
[----:B------:R-:W-:Y:S02]  /*e3a0*/  IMAD.MOV.U32 R4, RZ, RZ, R2 ;  /* 0x000000ffff047224 */ /* 0x000fe400078e0002 */
[----:B------:R-:W-:Y:S01]  /*e3b0*/  IMAD.MOV.U32 R2, RZ, RZ, R3 ;  /* 0x000000ffff027224 */ /* 0x000fe200078e0003 */
[----:B0-----:R-:W-:Y:S01]  /*e3c0*/  @!P0 CALL.REL.NOINC `(.L_x_2) ;  /* 0x0000001000008944 */ /* 0x001fe20003c00000 */
[----:B------:R-:W-:Y:S05]  /*e3d0*/  BRA `(.L_x_3) ;  /* 0xffff665000007947 */ /* 0x000fea000383ffff */
.L_x_2:
[----:B------:R-:W2:Y:S04]  /*e3e0*/  LDL.LU R0, [R1+0x25c] ;  /* 0x00025c0001007983 */ /* 0x000ea80000300800 */
[----:B--2---:R0:W-:Y:S04]  /*e3f0*/  STL [R1+0x7b8], R0 ;  /* 0x0007b80001007387 */ /* 0x0041e80000100800 */
[----:B0-----:R-:W2:Y:S04]  /*e400*/  LDL.LU R0, [R1+0x24c] ;  /* 0x00024c0001007983 */ /* 0x001ea80000300800 */
        /* <DEDUP_REMOVED lines=33> */
[----:B------:R-:W2:Y:S01]  /*e620*/  LDL.LU R29, [R1+0x258] ;  /* 0x00025800011d7983 */ /* 0x000ea20000300800 */
[----:B0-----:R-:W-:-:S03]  /*e630*/  IMAD.MOV.U32 R0, RZ, RZ, R9 ;  /* 0x000000ffff007224 */ /* 0x001fc600078e0009 */
        /* <DEDUP_REMOVED lines=33> */
[----:B------:R-:W2:Y:S04]  /*e850*/  LDL.LU R4, [R1+0x26c] ;  /* 0x00026c0001047983 */ /* 0x000ea80000300800 */
[----:B------:R-:W2:Y:S04]  /*e860*/  LDL.LU R2, [R1+0x268] ;  /* 0x0002680001027983 */ /* 0x000ea80000300800 */
[----:B------:R-:W3:Y:S04]  /*e870*/  LDL.LU R26, [R1+0x114] ;  /* 0x00011400011a7983 */ /* 0x000ee80000300800 */
[----:B------:R-:W3:Y:S04]  /*e880*/  LDL.LU R24, [R1+0x110] ;  /* 0x0001100001187983 */ /* 0x000ee80000300800 */
        /* <DEDUP_REMOVED lines=8> */
[----:B------:R-:W2:Y:S01]  /*e910*/  LDL.LU R6, [R1+0x2bc] ;  /* 0x0002bc0001067983 */ /* 0x000ea20000300800 */
[----:B0-----:R-:W-:-:S03]  /*e920*/  IMAD.MOV.U32 R29, RZ, RZ, R8 ;  /* 0x000000ffff1d7224 */ /* 0x001fc600078e0008 */
[----:B------:R-:W2:Y:S04]  /*e930*/  LDL.LU R7, [R1+0x2b8] ;  /* 0x0002b80001077983 */ /* 0x000ea80000300800 */
[----:B------:R-:W2:Y:S04]  /*e940*/  LDL.LU R27, [R1+0x2cc] ;  /* 0x0002cc00011b7983 */ /* 0x000ea80000300800 */
[----:B------:R-:W2:Y:S04]  /*e950*/  LDL.LU R14, [R1+0x2c8] ;  /* 0x0002c800010e7983 */ /* 0x000ea80000300800 */
[----:B------:R-:W2:Y:S04]  /*e960*/  LDL.LU R15, [R1+0x2dc] ;  /* 0x0002dc00010f7983 */ /* 0x000ea80000300800 */
[----:B------:R-:W2:Y:S04]  /*e970*/  LDL.LU R8, [R1+0x2d8] ;  /* 0x0002d80001087983 */ /* 0x000ea80000300800 */
[----:B------:R-:W2:Y:S04]  /*e980*/  LDL.LU R9, [R1+0x124] ;  /* 0x0001240001097983 */ /* 0x000ea80000300800 */
[----:B------:R-:W2:Y:S04]  /*e990*/  LDL.LU R10, [R1+0x120] ;  /* 0x00012000010a7983 */ /* 0x000ea80000300800 */
[----:B------:R-:W2:Y:S01]  /*e9a0*/  LDL.LU R11, [R1+0x2b4] ;  /* 0x0002b400010b7983 */ /* 0x000ea20000300800 */
[----:B------:R-:W-:-:S03]  /*e9b0*/  F2FP.BF16.PACK_AB R0, R29, R0 ;  /* 0x000000001d00723e */ /* 0x000fc600000010ff */
[----:B------:R-:W2:Y:S04]  /*e9c0*/  LDL.LU R12, [R1+0x2b0] ;  /* 0x0002b000010c7983 */ /* 0x000ea80000300800 */
[----:B------:R-:W2:Y:S04]  /*e9d0*/  LDL.LU R13, [R1+0x2c4] ;  /* 0x0002c400010d7983 */ /* 0x000ea80000300800 */
[----:B------:R-:W2:Y:S04]  /*e9e0*/  LDL.LU R16, [R1+0x2c0] ;  /* 0x0002c00001107983 */ /* 0x000ea80000300800 */
[----:B------:R-:W2:Y:S04]  /*e9f0*/  LDL.LU R17, [R1+0x2d4] ;  /* 0x0002d40001117983 */ /* 0x000ea80000300800 */
[----:B------:R-:W2:Y:S04]  /*ea00*/  LDL.LU R18, [R1+0x2d0] ;  /* 0x0002d00001127983 */ /* 0x000ea80000300800 */
[----:B-----5:R0:W-:Y:S04]  /*ea10*/  STL [R1+0x610], R28 ;  /* 0x0006101c01007387 */ /* 0x0201e80000100800 */
[----:B0-----:R-:W2:Y:S04]  /*ea20*/  LDL.LU R28, [R1+0x248] ;  /* 0x00024800011c7983 */ /* 0x001ea80000300800 */
[----:B------:R-:W2:Y:S04]  /*ea30*/  LDL.LU R29, [R1+0x840] ;  /* 0x00084000011d7983 */ /* 0x000ea80000300800 */
[----:B------:R0:W-:Y:S04]  /*ea40*/  STL [R1+0x47c], R0 ;  /* 0x00047c0001007387 */ /* 0x0001e80000100800 */
[----:B0-----:R-:W2:Y:S02]  /*ea50*/  LDL.LU R0, [R1+0x83c] ;  /* 0x00083c0001007983 */ /* 0x001ea40000300800 */
[----:B--2---:R-:W-:-:S02]  /*ea60*/  F2FP.BF16.PACK_AB R0, R29, R0 ;  /* 0x000000001d00723e */ /* 0x004fc400000010ff */
        /* <DEDUP_REMOVED lines=65> */
[----:B------:R2:W-:Y:S02]  /*ee80*/  STL [R1+0x3e8], R28 ;  /* 0x0003e81c01007387 */ /* 0x0005e40000100800 */
[----:B--2---:R-:W-:Y:S02]  /*ee90*/  F2FP.BF16.PACK_AB R28, R0, R29 ;  /* 0x0000001d001c723e */ /* 0x004fe400000010ff */
[----:B------:R-:W-:Y:S02]  /*eea0*/  F2FP.BF16.PACK_AB R0, R4, R2 ;  /* 0x000000020400723e */ /* 0x000fe400000010ff */
[----:B---3--:R-:W-:Y:S01]  /*eeb0*/  F2FP.BF16.PACK_AB R4, R26, R24 ;  /* 0x000000181a04723e */ /* 0x008fe200000010ff */
[----:B------:R-:W-:Y:S01]  /*eec0*/  STL [R1+0x3e4], R28 ;  /* 0x0003e41c01007387 */ /* 0x000fe20000100800 */
[----:B----4-:R-:W-:-:S03]  /*eed0*/  F2FP.BF16.PACK_AB R2, R22, R20 ;  /* 0x000000141602723e */ /* 0x010fc600000010ff */
[----:B------:R0:W-:Y:S04]  /*eee0*/  STL [R1+0x3e0], R0 ;  /* 0x0003e00001007387 */ /* 0x0001e80000100800 */
[----:B------:R1:W-:Y:S01]  /*eef0*/  STL [R1+0x3dc], R4 ;  /* 0x0003dc0401007387 */ /* 0x0003e20000100800 */
[----:B0-----:R-:W-:-:S03]  /*ef00*/  F2FP.BF16.PACK_AB R0, R25, R23 ;  /* 0x000000171900723e */ /* 0x001fc600000010ff */
[----:B------:R0:W-:Y:S01]  /*ef10*/  STL [R1+0x3d8], R2 ;  /* 0x0003d80201007387 */ /* 0x0001e20000100800 */
[----:B-1----:R-:W-:-:S03]  /*ef20*/  F2FP.BF16.PACK_AB R4, R21, R19 ;  /* 0x000000131504723e */ /* 0x002fc600000010ff */
[----:B------:R1:W-:Y:S01]  /*ef30*/  STL [R1+0x3d4], R0 ;  /* 0x0003d40001007387 */ /* 0x0003e20000100800 */
[----:B0-----:R-:W-:Y:S02]  /*ef40*/  F2FP.BF16.PACK_AB R2, R3, R5 ;  /* 0x000000050302723e */ /* 0x001fe400000010ff */
[----:B------:R-:W-:Y:S02]  /*ef50*/  F2FP.BF16.PACK_AB R3, R27, R14 ;  /* 0x0000000e1b03723e */ /* 0x000fe400000010ff */
[----:B-1----:R-:W-:Y:S01]  /*ef60*/  F2FP.BF16.PACK_AB R0, R6, R7 ;  /* 0x000000070600723e */ /* 0x002fe200000010ff */
[----:B------:R-:W-:Y:S04]  /*ef70*/  STL [R1+0x3d0], R4 ;  /* 0x0003d00401007387 */ /* 0x000fe80000100800 */
[----:B------:R0:W-:Y:S04]  /*ef80*/  STL [R1+0x26c], R2 ;  /* 0x00026c0201007387 */ /* 0x0001e80000100800 */
[----:B------:R1:W-:Y:S04]  /*ef90*/  STL [R1+0x268], R0 ;  /* 0x0002680001007387 */ /* 0x0003e80000100800 */
[----:B------:R2:W-:Y:S01]  /*efa0*/  STL [R1+0x264], R3 ;  /* 0x0002640301007387 */ /* 0x0005e20000100800 */
[----:B0-----:R-:W-:-:S02]  /*efb0*/  F2FP.BF16.PACK_AB R2, R15, R8 ;  /* 0x000000080f02723e */ /* 0x001fc400000010ff */
[----:B-1----:R-:W-:-:S03]  /*efc0*/  F2FP.BF16.PACK_AB R0, R9, R10 ;  /* 0x0000000a0900723e */ /* 0x002fc600000010ff */
[----:B------:R0:W-:Y:S01]  /*efd0*/  STL [R1+0x260], R2 ;  /* 0x0002600201007387 */ /* 0x0001e20000100800 */
[----:B--2---:R-:W-:-:S03]  /*efe0*/  F2FP.BF16.PACK_AB R3, R11, R12 ;  /* 0x0000000c0b03723e */ /* 0x004fc600000010ff */
[----:B------:R1:W-:Y:S04]  /*eff0*/  STL [R1+0x25c], R0 ;  /* 0x00025c0001007387 */ /* 0x0003e80000100800 */
[----:B------:R-:W-:Y:S04]  /*f000*/  STL [R1+0x258], R3 ;  /* 0x0002580301007387 */ /* 0x000fe80000100800 */
[----:B------:R-:W2:Y:S01]  /*f010*/  LDL.LU R28, [R1+0x328] ;  /* 0x00032800011c7983 */ /* 0x000ea20000300800 */
[----:B0-----:R-:W-:Y:S02]  /*f020*/  F2FP.BF16.PACK_AB R2, R13, R16 ;  /* 0x000000100d02723e */ /* 0x001fe400000010ff */
[----:B-1----:R-:W-:-:S03]  /*f030*/  F2FP.BF16.PACK_AB R0, R17, R18 ;  /* 0x000000121100723e */ /* 0x002fc600000010ff */
[----:B------:R-:W-:Y:S04]  /*f040*/  STL [R1+0x254], R2 ;  /* 0x0002540201007387 */ /* 0x000fe80000100800 */
[----:B--2---:R0:W-:Y:S04]  /*f050*/  STL [R1+0x730], R28 ;  /* 0x0007301c01007387 */ /* 0x0041e80000100800 */
[----:B------:R-:W-:Y:S04]  /*f060*/  STL [R1+0x250], R0 ;  /* 0x0002500001007387 */ /* 0x000fe80000100800 */
        /* <DEDUP_REMOVED lines=33> */
[----:B------:R-:W3:Y:S04]  /*f280*/  LDL.LU R0, [R1+0x33c] ;  /* 0x00033c0001007983 */ /* 0x000ee80000300800 */
[----:B---3--:R0:W-:Y:S04]  /*f290*/  STL [R1+0x72c], R0 ;  /* 0x00072c0001007387 */ /* 0x0081e80000100800 */
[----:B0-----:R-:W3:Y:S04]  /*f2a0*/  LDL.LU R0, [R1+0x32c] ;  /* 0x00032c0001007983 */ /* 0x001ee80000300800 */
        /* <DEDUP_REMOVED lines=33> */
[----:B0-----:R-:W2:Y:S04]  /*f4c0*/  LDL.LU R0, [R1+0x6c] ;  /* 0x00006c0001007983 */ /* 0x001ea80000300800 */
[----:B------:R-:W3:Y:S04]  /*f4d0*/  LDL.LU R29, [R1+0x338] ;  /* 0x00033800011d7983 */ /* 0x000ee80000300800 */
[----:B------:R-:W4:Y:S04]  /*f4e0*/  LDL.LU R4, [R1+0x34c] ;  /* 0x00034c0001047983 */ /* 0x000f280000300800 */
[----:B------:R-:W4:Y:S04]  /*f4f0*/  LDL.LU R2, [R1+0x348] ;  /* 0x0003480001027983 */ /* 0x000f280000300800 */
[----:B------:R-:W3:Y:S04]  /*f500*/  LDL.LU R26, [R1+0x214] ;  /* 0x00021400011a7983 */ /* 0x000ee80000300800 */
        /* <DEDUP_REMOVED lines=22> */
[----:B------:R-:W3:Y:S01]  /*f670*/  LDL.LU R18, [R1+0x3b0] ;  /* 0x0003b00001127983 */ /* 0x000ee20000300800 */
[----:B--2---:R-:W-:-:S03]  /*f680*/  F2FP.BF16.PACK_AB R28, R0, R28 ;  /* 0x0000001c001c723e */ /* 0x004fc600000010ff */
        /* <DEDUP_REMOVED lines=68> */
[----:B------:R-:W3:Y:S04]  /*fad0*/  LDL.LU R0, [R1+0x72c] ;  /* 0x00072c0001007983 */ /* 0x000ee80000300800 */
[----:B------:R3:W-:Y:S02]  /*fae0*/  STL [R1+0x128], R28 ;  /* 0x0001281c01007387 */ /* 0x0007e40000100800 */
[----:B---3--:R-:W-:Y:S02]  /*faf0*/  F2FP.BF16.PACK_AB R28, R0, R29 ;  /* 0x0000001d001c723e */ /* 0x008fe400000010ff */
[----:B----4-:R-:W-:Y:S02]  /*fb00*/  F2FP.BF16.PACK_AB R0, R4, R2 ;  /* 0x000000020400723e */ /* 0x010fe400000010ff */
[----:B------:R-:W-:Y:S01]  /*fb10*/  F2FP.BF16.PACK_AB R4, R26, R24 ;  /* 0x000000181a04723e */ /* 0x000fe200000010ff */
[----:B------:R-:W-:Y:S01]  /*fb20*/  STL [R1+0x124], R28 ;  /* 0x0001241c01007387 */ /* 0x000fe20000100800 */
[----:B------:R-:W-:-:S03]  /*fb30*/  F2FP.BF16.PACK_AB R2, R22, R20 ;  /* 0x000000141602723e */ /* 0x000fc600000010ff */
        /* <DEDUP_REMOVED lines=258> */
[----:B---3--:R0:W-:Y:S04]  /*10b60*/  STL [R1+0x658], R25 ;  /* 0x0006581901007387 */ /* 0x0081e80000100800 */
[----:B0-----:R-:W3:Y:S04]  /*10b70*/  LDL.LU R25, [R1+0x1ec] ;  /* 0x0001ec0001197983 */ /* 0x001ee80000300800 */
[----:B------:R-:W4:Y:S04]  /*10b80*/  LDL.LU R24, [R1+0x208] ;  /* 0x0002080001187983 */ /* 0x000f280000300800 */
[----:B----4-:R0:W-:Y:S04]  /*10b90*/  STL [R1+0x654], R24 ;  /* 0x0006541801007387 */ /* 0x0101e80000100800 */
[----:B0-----:R-:W4:Y:S04]  /*10ba0*/  LDL.LU R24, [R1+0x1fc] ;  /* 0x0001fc0001187983 */ /* 0x001f280000300800 */
[----:B------:R-:W2:Y:S04]  /*10bb0*/  LDL.LU R19, [R1+0x1d0] ;  /* 0x0001d00001137983 */ /* 0x000ea80000300800 */
[----:B--2---:R0:W-:Y:S04]  /*10bc0*/  STL [R1+0x650], R19 ;  /* 0x0006501301007387 */ /* 0x0041e80000100800 */
[----:B0-----:R-:W2:Y:S04]  /*10bd0*/  LDL.LU R19, [R1+0x20c] ;  /* 0x00020c0001137983 */ /* 0x001ea80000300800 */
        /* <DEDUP_REMOVED lines=42> */
[----:B------:R-:W2:Y:S01]  /*10e80*/  LDL.LU R28, [R1+0x44c] ;  /* 0x00044c00011c7983 */ /* 0x000ea20000300800 */
[----:B------:R-:W-:-:S03]  /*10e90*/  F2FP.BF16.PACK_AB R27, R26, R27 ;  /* 0x0000001b1a1b723e */ /* 0x000fc600000010ff */
[----:B--2---:R0:W-:Y:S04]  /*10ea0*/  STL [R1+0x614], R28 ;  /* 0x0006141c01007387 */ /* 0x0041e80000100800 */
[----:B0-----:R-:W2:Y:S04]  /*10eb0*/  LDL.LU R28, [R1+0x43c] ;  /* 0x00043c00011c7983 */ /* 0x001ea80000300800 */
        /* <DEDUP_REMOVED lines=38> */
[----:B------:R0:W-:Y:S04]  /*11120*/  STL [R1], R27 ;  /* 0x0000001b01007387 */ /* 0x0001e80000100800 */
[----:B0-----:R-:W2:Y:S02]  /*11130*/  LDL.LU R27, [R1+0x660] ;  /* 0x00066000011b7983 */ /* 0x001ea40000300800 */
[----:B--2---:R-:W-:-:S02]  /*11140*/  F2FP.BF16.PACK_AB R27, R26, R27 ;  /* 0x0000001b1a1b723e */ /* 0x004fc400000010ff */
[----:B------:R-:W3:Y:S02]  /*11150*/  LDL.LU R26, [R1+0x65c] ;  /* 0x00065c00011a7983 */ /* 0x000ee40000300800 */
[----:B---3--:R-:W-:Y:S02]  /*11160*/  F2FP.BF16.PACK_AB R26, R25, R26 ;  /* 0x0000001a191a723e */ /* 0x008fe400000010ff */
[----:B------:R-:W4:Y:S02]  /*11170*/  LDL.LU R25, [R1+0x658] ;  /* 0x0006580001197983 */ /* 0x000f240000300800 */
[----:B----4-:R-:W-:Y:S02]  /*11180*/  F2FP.BF16.PACK_AB R25, R24, R25 ;  /* 0x000000191819723e */ /* 0x010fe400000010ff */
[----:B------:R-:W2:Y:S02]  /*11190*/  LDL.LU R24, [R1+0x654] ;  /* 0x0006540001187983 */ /* 0x000ea40000300800 */
[----:B--2---:R-:W-:-:S02]  /*111a0*/  F2FP.BF16.PACK_AB R24, R19, R24 ;  /* 0x000000181318723e */ /* 0x004fc400000010ff */
[----:B------:R-:W2:Y:S02]  /*111b0*/  LDL.LU R19, [R1+0x650] ;  /* 0x0006500001137983 */ /* 0x000ea40000300800 */
[----:B--2---:R-:W-:Y:S02]  /*111c0*/  F2FP.BF16.PACK_AB R19, R18, R19 ;  /* 0x000000131213723e */ /* 0x004fe400000010ff */
[----:B------:R-:W2:Y:S02]  /*111d0*/  LDL.LU R18, [R1+0x64c] ;  /* 0x00064c0001127983 */ /* 0x000ea40000300800 */
[----:B--2---:R-:W-:Y:S02]  /*111e0*/  F2FP.BF16.PACK_AB R18, R17, R18 ;  /* 0x000000121112723e */ /* 0x004fe400000010ff */
        /* <DEDUP_REMOVED lines=26> */
[----:B------:R-:W2:Y:S01]  /*11390*/  LDL.LU R28, [R1+0x614] ;  /* 0x00061400011c7983 */ /* 0x000ea20000300800 */
[----:B------:R-:W-:Y:S02]  /*113a0*/  F2FP.BF16.PACK_AB R23, R0, R23 ;  /* 0x000000170017723e */ /* 0x000fe400000010ff */
[----:B------:R-:W-:Y:S02]  /*113b0*/  F2FP.BF16.PACK_AB R22, R29, R22 ;  /* 0x000000161d16723e */ /* 0x000fe400000010ff */
[----:B--2---:R-:W-:Y:S02]  /*113c0*/  F2FP.BF16.PACK_AB R12, R28, R12 ;  /* 0x0000000c1c0c723e */ /* 0x004fe400000010ff */
[----:B------:R0:W5:Y:S01]  /*113d0*/  LDL.LU R28, [R1+0x610] ;  /* 0x00061000011c7983 */ /* 0x0001620000300800 */
[----:B------:R-:W-:Y:S02]  /*113e0*/  F2FP.BF16.PACK_AB R21, R2, R21 ;  /* 0x000000150215723e */ /* 0x000fe400000010ff */
[----:B------:R-:W-:-:S02]  /*113f0*/  F2FP.BF16.PACK_AB R20, R20, R3 ;  /* 0x000000031414723e */ /* 0x000fc400000010ff */
.L_x_1:
[----:B-1----:R-:W2:Y:S04]  /*11400*/  LDL R0, [R1+0x5f0] ;  /* 0x0005f00001007983 */ /* 0x002ea80000100800 */
[----:B------:R-:W3:Y:S04]  /*11410*/  LDL.LU R2, [R1+0x5ec] ;  /* 0x0005ec0001027983 */ /* 0x000ee80000300800 */
[----:B------:R-:W1:Y:S02]  /*11420*/  S2R R29, SR_TID.X ;  /* 0x00000000001d7919 */ /* 0x000e640000002100 */
[----:B01----:R-:W-:-:S02]  /*11430*/  IMAD.SHL.U32 R3, R29, 0x800, RZ ;  /* 0x000008001d037824 */ /* 0x003fc400078e00ff */
[----:B------:R-:W-:-:S03]  /*11440*/  IMAD.SHL.U32 R29, R29, 0x80, RZ ;  /* 0x000000801d1d7824 */ /* 0x000fc600078e00ff */
[----:B------:R-:W-:Y:S02]  /*11450*/  LOP3.LUT R3, R3, 0xc000, RZ, 0xc0, !PT ;  /* 0x0000c00003037812 */ /* 0x000fe400078ec0ff */
[----:B------:R-:W-:Y:S01]  /*11460*/  LOP3.LUT R29, R29, 0x3000, RZ, 0xc0, !PT ;  /* 0x000030001d1d7812 */ /* 0x000fe200078ec0ff */
[----:B------:R-:W-:Y:S01]  /*11470*/  BAR.SYNC.DEFER_BLOCKING 0x0 ;  /* 0x0000000000007b1d */ /* 0x000fe20000010000 */
[----:B--2---:R-:W-:Y:S02]  /*11480*/  ISETP.GE.AND P0, PT, R0, c[0x0][0x178], PT ;  /* 0x00005e0000007a0c */ /* 0x004fe40003f06270 */
[----:B-----5:R-:W-:Y:S02]  /*11490*/  IADD3 R0, R28, 0x1, RZ ;  /* 0x000000011c007810 */ /* 0x020fe40007ffe0ff */
[----:B---3--:R-:W-:Y:S02]  /*114a0*/  LOP3.LUT R2, R2, 0x100, RZ, 0xc0, !PT ;  /* 0x0000010002027812 */ /* 0x008fe400078ec0ff */
[----:B------:R-:W-:-:S02]  /*114b0*/  ISETP.LT.AND P4, PT, R0, c[0x0][0x17c], !P0 ;  /* 0x00005f0000007a0c */ /* 0x000fc40004781270 */
[----:B------:R-:W-:Y:S02]  /*114c0*/  IADD3 R0, R28, 0x2, RZ ;  /* 0x000000021c007810 */ /* 0x000fe40007ffe0ff */
[----:B------:R-:W-:Y:S02]  /*114d0*/  IADD3 R29, R29, R2, R3 ;  /* 0x000000021d1d7210 */ /* 0x000fe40007ffe003 */
[----:B------:R-:W-:Y:S01]  /*114e0*/  ISETP.LT.AND P3, PT, R0, c[0x0][0x17c], !P0 ;  /* 0x00005f0000007a0c */ /* 0x000fe20004761270 */
[----:B------:R-:W0:Y:S01]  /*114f0*/  S2R R3, SR_TID.X ;  /* 0x0000000000037919 */ /* 0x000e220000002100 */
[----:B------:R-:W-:-:S03]  /*11500*/  IADD3 R2, R28, 0x3, RZ ;  /* 0x000000031c027810 */ /* 0x000fc60007ffe0ff */
[----:B------:R-:W1:Y:S01]  /*11510*/  S2R R0, SR_TID.X ;  /* 0x0000000000007919 */ /* 0x000e620000002100 */
[----:B------:R-:W-:-:S03]  /*11520*/  ISETP.LT.AND P2, PT, R2, c[0x0][0x17c], !P0 ;  /* 0x00005f0002007a0c */ /* 0x000fc60004741270 */
[----:B------:R-:W2:Y:S01]  /*11530*/  S2R R2, SR_TID.X ;  /* 0x0000000000027919 */ /* 0x000ea20000002100 */
[----:B0-----:R-:W-:Y:S02]  /*11540*/  IMAD.SHL.U32 R3, R3, 0x4, RZ ;  /* 0x0000000403037824 */ /* 0x001fe400078e00ff */
[----:B-1----:R-:W-:Y:S02]  /*11550*/  IMAD.SHL.U32 R0, R0, 0x20, RZ ;  /* 0x0000002000007824 */ /* 0x002fe400078e00ff */
[----:B--2---:R-:W-:-:S03]  /*11560*/  IMAD.SHL.U32 R2, R2, 0x2000, RZ ;  /* 0x0000200002027824 */ /* 0x004fc600078e00ff */
[----:B------:R-:W-:-:S04]  /*11570*/  LOP3.LUT R0, R0, 0x60, RZ, 0xc0, !PT ;  /* 0x0000006000007812 */ /* 0x000fc800078ec0ff */
[----:B------:R-:W-:Y:S02]  /*11580*/  LOP3.LUT R0, R0, 0x70, R3, 0x78, !PT ;  /* 0x0000007000007812 */ /* 0x000fe400078e7803 */
[----:B------:R-:W-:Y:S02]  /*11590*/  LOP3.LUT R2, R2, 0xc000, RZ, 0xc0, !PT ;  /* 0x0000c00002027812 */ /* 0x000fe400078ec0ff */
[----:B------:R-:W-:Y:S01]  /*115a0*/  IADD3 R3, R28, 0x4, RZ ;  /* 0x000000041c037810 */ /* 0x000fe20007ffe0ff */
[----:B------:R-:W-:Y:S02]  /*115b0*/  IMAD.IADD R0, R0, 0x1, R29 ;  /* 0x0000000100007824 */ /* 0x000fe400078e021d */
[----:B------:R-:W0:Y:S01]  /*115c0*/  S2R R29, SR_TID.X ;  /* 0x00000000001d7919 */ /* 0x000e220000002100 */
[----:B------:R-:W-:-:S03]  /*115d0*/  ISETP.LT.AND P1, PT, R3, c[0x0][0x17c], !P0 ;  /* 0x00005f0003007a0c */ /* 0x000fc60004721270 */
[----:B------:R1:W-:Y:S04]  /*115e0*/  STS.128 [R0], R20 ;  /* 0x0000001400007388 */ /* 0x0003e80000000c00 */
[----:B-1----:R-:W2:Y:S04]  /*115f0*/  LDL.LU R20, [R1+0xa0] ;  /* 0x0000a00001147983 */ /* 0x002ea80000300800 */
[----:B------:R-:W2:Y:S01]  /*11600*/  LDL.LU R21, [R1+0xa4] ;  /* 0x0000a40001157983 */ /* 0x000ea20000300800 */
[----:B0-----:R-:W-:-:S03]  /*11610*/  LOP3.LUT R29, R29, 0xff, RZ, 0xc0, !PT ;  /* 0x000000ff1d1d7812 */ /* 0x001fc600078ec0ff */
[----:B------:R-:W3:Y:S02]  /*11620*/  LDL.LU R22, [R1+0xa8] ;  /* 0x0000a80001167983 */ /* 0x000ee40000300800 */
[----:B------:R-:W-:Y:S02]  /*11630*/  IMAD R29, R29, 0x10, R2 ;  /* 0x000000101d1d7824 */ /* 0x000fe400078e0202 */
[----:B------:R-:W3:Y:S04]  /*11640*/  LDL.LU R23, [R1+0xac] ;  /* 0x0000ac0001177983 */ /* 0x000ee80000300800 */
[----:B---3--:R-:W-:Y:S04]  /*11650*/  STL.64 [R1+0x730], R22 ;  /* 0x0007301601007387 */ /* 0x008fe80000100a00 */
        /* <DEDUP_REMOVED lines=23> */
[----:B------:R-:W-:Y:S04]  /*117d0*/  STS.128 [R0+0x80], R12 ;  /* 0x0000800c00007388 */ /* 0x000fe80000000c00 */
[----:B---3--:R-:W-:Y:S04]  /*117e0*/  STL.64 [R1+0x770], R22 ;  /* 0x0007701601007387 */ /* 0x008fe80000100a00 */
[----:B--2---:R0:W-:Y:S04]  /*117f0*/  STL.64 [R1+0x768], R20 ;  /* 0x0007681401007387 */ /* 0x0041e80000100a00 */
[----:B0-----:R-:W2:Y:S04]  /*11800*/  LDL.LU R20, [R1] ;  /* 0x0000000001147983 */ /* 0x001ea80000300800 */
[----:B------:R-:W2:Y:S04]  /*11810*/  LDL.LU R21, [R1+0x4] ;  /* 0x0000040001157983 */ /* 0x000ea80000300800 */
[----:B------:R-:W2:Y:S04]  /*11820*/  LDL.LU R22, [R1+0x8] ;  /* 0x0000080001167983 */ /* 0x000ea80000300800 */
[----:B------:R-:W2:Y:S04]  /*11830*/  LDL.LU R23, [R1+0xc] ;  /* 0x00000c0001177983 */ /* 0x000ea80000300800 */
[----:B------:R-:W3:Y:S04]  /*11840*/  LDL.LU R12, [R1+0x80] ;  /* 0x00008000010c7983 */ /* 0x000ee80000300800 */
[----:B------:R-:W3:Y:S04]  /*11850*/  LDL.LU R13, [R1+0x84] ;  /* 0x00008400010d7983 */ /* 0x000ee80000300800 */
[----:B------:R-:W3:Y:S04]  /*11860*/  LDL.LU R14, [R1+0x88] ;  /* 0x00008800010e7983 */ /* 0x000ee80000300800 */
[----:B------:R-:W3:Y:S04]  /*11870*/  LDL.LU R15, [R1+0x8c] ;  /* 0x00008c00010f7983 */ /* 0x000ee80000300800 */
[----:B------:R0:W-:Y:S04]  /*11880*/  STS.128 [R0+0x200], R8 ;  /* 0x0002000800007388 */ /* 0x0001e80000000c00 */
[----:B------:R1:W-:Y:S04]  /*11890*/  STS.128 [R0+0x280], R4 ;  /* 0x0002800400007388 */ /* 0x0003e80000000c00 */
[----:B------:R4:W-:Y:S04]  /*118a0*/  STS.128 [R0+0x400], R16 ;  /* 0x0004001000007388 */ /* 0x0009e80000000c00 */
[----:B0-----:R-:W3:Y:S04]  /*118b0*/  LDL.LU R8, [R1+0x70] ;  /* 0x0000700001087983 */ /* 0x001ee80000300800 */
[----:B------:R-:W3:Y:S04]  /*118c0*/  LDL.LU R9, [R1+0x74] ;  /* 0x0000740001097983 */ /* 0x000ee80000300800 */
[----:B------:R-:W3:Y:S04]  /*118d0*/  LDL.LU R10, [R1+0x78] ;  /* 0x00007800010a7983 */ /* 0x000ee80000300800 */
[----:B------:R-:W3:Y:S04]  /*118e0*/  LDL.LU R11, [R1+0x7c] ;  /* 0x00007c00010b7983 */ /* 0x000ee80000300800 */
[----:B-1----:R-:W3:Y:S04]  /*118f0*/  LDL.LU R4, [R1+0x60] ;  /* 0x0000600001047983 */ /* 0x002ee80000300800 */
[----:B------:R-:W3:Y:S04]  /*11900*/  LDL.LU R5, [R1+0x64] ;  /* 0x0000640001057983 */ /* 0x000ee80000300800 */
[----:B------:R-:W3:Y:S04]  /*11910*/  LDL.LU R6, [R1+0x68] ;  /* 0x0000680001067983 */ /* 0x000ee80000300800 */
[----:B------:R-:W3:Y:S04]  /*11920*/  LDL.LU R7, [R1+0x6c] ;  /* 0x00006c0001077983 */ /* 0x000ee80000300800 */
[----:B----4-:R-:W4:Y:S04]  /*11930*/  LDL.LU R16, [R1+0x50] ;  /* 0x0000500001107983 */ /* 0x010f280000300800 */
[----:B------:R-:W4:Y:S04]  /*11940*/  LDL.LU R17, [R1+0x54] ;  /* 0x0000540001117983 */ /* 0x000f280000300800 */
[----:B------:R-:W4:Y:S04]  /*11950*/  LDL.LU R18, [R1+0x58] ;  /* 0x0000580001127983 */ /* 0x000f280000300800 */
[----:B------:R-:W4:Y:S04]  /*11960*/  LDL.LU R19, [R1+0x5c] ;  /* 0x00005c0001137983 */ /* 0x000f280000300800 */
[----:B--2---:R0:W-:Y:S04]  /*11970*/  STS.128 [R0+0x600], R20 ;  /* 0x0006001400007388 */ /* 0x0041e80000000c00 */
[----:B0-----:R-:W2:Y:S04]  /*11980*/  LDL.LU.64 R22, [R1+0x770] ;  /* 0x0007700001167983 */ /* 0x001ea80000300a00 */
[----:B------:R-:W2:Y:S04]  /*11990*/  LDL.LU.64 R20, [R1+0x768] ;  /* 0x0007680001147983 */ /* 0x000ea80000300a00 */
        /* <DEDUP_REMOVED lines=12> */
[----:B------:R0:W-:Y:S04]  /*11a60*/  STS.128 [R0+0x480], R24 ;  /* 0x0004801800007388 */ /* 0x0001e80000000c00 */
[----:B----4-:R-:W-:Y:S04]  /*11a70*/  STS.128 [R0+0xa80], R16 ;  /* 0x000a801000007388 */ /* 0x010fe80000000c00 */
[----:B---3--:R-:W-:Y:S04]  /*11a80*/  STS.128 [R0+0xc00], R4 ;  /* 0x000c000400007388 */ /* 0x008fe80000000c00 */
[----:B------:R-:W-:Y:S04]  /*11a90*/  STS.128 [R0+0xc80], R8 ;  /* 0x000c800800007388 */ /* 0x000fe80000000c00 */
[----:B------:R-:W-:Y:S01]  /*11aa0*/  STS.128 [R0+0xe00], R12 ;  /* 0x000e000c00007388 */ /* 0x000fe20000000c00 */
[----:B------:R-:W-:-:S02]  /*11ab0*/  LOP3.LUT R3, R29, 0x20, RZ, 0x3c, !PT ;  /* 0x000000201d037812 */ /* 0x000fc400078e3cff */
[C---:B------:R-:W-:Y:S02]  /*11ac0*/  LOP3.LUT R2, R29.reuse, 0x40, RZ, 0x3c, !PT ;  /* 0x000000401d027812 */ /* 0x040fe400078e3cff */
[----:B0-----:R-:W-:Y:S01]  /*11ad0*/  LOP3.LUT R26, R29, 0x60, RZ, 0x3c, !PT ;  /* 0x000000601d1a7812 */ /* 0x001fe200078e3cff */
[----:B--2---:R-:W-:Y:S04]  /*11ae0*/  STS.128 [R0+0xe80], R20 ;  /* 0x000e801400007388 */ /* 0x004fe80000000c00 */
[----:B------:R-:W-:Y:S06]  /*11af0*/  BAR.SYNC.DEFER_BLOCKING 0x0 ;  /* 0x0000000000007b1d */ /* 0x000fec0000010000 */
[----:B------:R-:W0:Y:S04]  /*11b00*/  LDS.128 R4, [R29] ;  /* 0x000000001d047984 */ /* 0x000e280000000c00 */
[----:B------:R-:W1:Y:S04]  /*11b10*/  LDS.128 R12, [R29+0x1000] ;  /* 0x001000001d0c7984 */ /* 0x000e680000000c00 */
[----:B------:R-:W2:Y:S04]  /*11b20*/  LDS.128 R8, [R29+0x2000] ;  /* 0x002000001d087984 */ /* 0x000ea80000000c00 */
[----:B------:R-:W-:Y:S04]  /*11b30*/  LDS.128 R16, [R26] ;  /* 0x000000001a107984 */ /* 0x000fe80000000c00 */
[----:B0-----:R-:W-:Y:S01]  /*11b40*/  STL [R1+0x44], R5 ;  /* 0x0000440501007387 */ /* 0x001fe20000100800 */
[----:B------:R-:W-:-:S03]  /*11b50*/  IMAD.MOV.U32 R24, RZ, RZ, R4 ;  /* 0x000000ffff187224 */ /* 0x000fc600078e0004 */
[----:B------:R-:W-:Y:S04]  /*11b60*/  STL.64 [R1+0x48], R6 ;  /* 0x0000480601007387 */ /* 0x000fe80000100a00 */
[----:B------:R-:W0:Y:S04]  /*11b70*/  LDS.128 R4, [R29+0x3000] ;  /* 0x003000001d047984 */ /* 0x000e280000000c00 */
[----:B-1----:R-:W-:Y:S04]  /*11b80*/  STL.64 [R1+0x80], R12 ;  /* 0x0000800c01007387 */ /* 0x002fe80000100a00 */
[----:B------:R-:W-:Y:S04]  /*11b90*/  STL.64 [R1+0x88], R14 ;  /* 0x0000880e01007387 */ /* 0x000fe80000100a00 */
[----:B------:R-:W-:Y:S04]  /*11ba0*/  STL [R1+0x614], R29 ;  /* 0x0006141d01007387 */ /* 0x000fe80000100800 */
[----:B--2---:R-:W-:Y:S04]  /*11bb0*/  STL.64 [R1+0x90], R8 ;  /* 0x0000900801007387 */ /* 0x004fe80000100a00 */
[----:B------:R-:W-:Y:S04]  /*11bc0*/  STL.64 [R1+0x98], R10 ;  /* 0x0000980a01007387 */ /* 0x000fe80000100a00 */
[----:B------:R-:W1:Y:S04]  /*11bd0*/  LDS.128 R12, [R3] ;  /* 0x00000000030c7984 */ /* 0x000e680000000c00 */
[----:B------:R-:W-:Y:S04]  /*11be0*/  LDS.128 R8, [R3+0x1000] ;  /* 0x0010000003087984 */ /* 0x000fe80000000c00 */
[----:B0-----:R-:W-:Y:S04]  /*11bf0*/  STL.64 [R1+0x70], R4 ;  /* 0x0000700401007387 */ /* 0x001fe80000100a00 */
[----:B------:R-:W-:Y:S04]  /*11c00*/  STL.64 [R1+0x78], R6 ;  /* 0x0000780601007387 */ /* 0x000fe80000100a00 */
[----:B------:R-:W0:Y:S04]  /*11c10*/  LDS.128 R4, [R3+0x2000] ;  /* 0x0020000003047984 */ /* 0x000e280000000c00 */
[----:B-1----:R-:W-:Y:S04]  /*11c20*/  STL.64 [R1+0x50], R12 ;  /* 0x0000500c01007387 */ /* 0x002fe80000100a00 */
[----:B------:R-:W-:Y:S04]  /*11c30*/  STL.64 [R1+0x58], R14 ;  /* 0x0000580e01007387 */ /* 0x000fe80000100a00 */
[----:B------:R-:W1:Y:S04]  /*11c40*/  LDS.128 R12, [R3+0x3000] ;  /* 0x00300000030c7984 */ /* 0x000e680000000c00 */
[----:B0-----:R-:W-:Y:S01]  /*11c50*/  STL.64 [R1+0x30], R4 ;  /* 0x0000300401007387 */ /* 0x001fe20000100a00 */
[----:B------:R-:W-:-:S03]  /*11c60*/  IMAD.MOV.U32 R29, RZ, RZ, R7 ;  /* 0x000000ffff1d7224 */ /* 0x000fc600078e0007 */
[----:B------:R-:W-:Y:S04]  /*11c70*/  STL.64 [R1+0x60], R8 ;  /* 0x0000600801007387 */ /* 0x000fe80000100a00 */
[----:B------:R-:W-:Y:S04]  /*11c80*/  STL.64 [R1+0x68], R10 ;  /* 0x0000680a01007387 */ /* 0x000fe80000100a00 */
[----:B------:R-:W-:Y:S04]  /*11c90*/  STL [R1+0x38], R6 ;  /* 0x0000380601007387 */ /* 0x000fe80000100800 */
[----:B------:R-:W0:Y:S04]  /*11ca0*/  LDS.128 R4, [R2+0x1000] ;  /* 0x0010000002047984 */ /* 0x000e280000000c00 */
[----:B------:R-:W2:Y:S04]  /*11cb0*/  LDS.128 R8, [R2] ;  /* 0x0000000002087984 */ /* 0x000ea80000000c00 */
[----:B------:R3:W-:Y:S04]  /*11cc0*/  STL [R1+0x618], R29 ;  /* 0x0006181d01007387 */ /* 0x0007e80000100800 */
[----:B-1----:R-:W-:Y:S04]  /*11cd0*/  STL.64 [R1+0x20], R12 ;  /* 0x0000200c01007387 */ /* 0x002fe80000100a00 */
[----:B------:R-:W-:Y:S04]  /*11ce0*/  STL.64 [R1+0x28], R14 ;  /* 0x0000280e01007387 */ /* 0x000fe80000100a00 */
[----:B------:R-:W-:Y:S04]  /*11cf0*/  LDS.128 R12, [R26+0x1000] ;  /* 0x001000001a0c7984 */ /* 0x000fe80000000c00 */
[----:B0-----:R-:W-:Y:S04]  /*11d00*/  STL.64 [R1], R4 ;  /* 0x0000000401007387 */ /* 0x001fe80000100a00 */
[----:B--2---:R-:W-:Y:S01]  /*11d10*/  STL.64 [R1+0x10], R8 ;  /* 0x0000100801007387 */ /* 0x004fe20000100a00 */
[----:B---3--:R-:W-:-:S03]  /*11d20*/  IMAD.MOV.U32 R29, RZ, RZ, R7 ;  /* 0x000000ffff1d7224 */ /* 0x008fc600078e0007 */
[----:B------:R-:W-:Y:S04]  /*11d30*/  STL.64 [R1+0x18], R10 ;  /* 0x0000180a01007387 */ /* 0x000fe80000100a00 */
[----:B------:R-:W0:Y:S04]  /*11d40*/  LDS.128 R8, [R2+0x2000] ;  /* 0x0020000002087984 */ /* 0x000e280000000c00 */
[----:B------:R-:W-:Y:S04]  /*11d50*/  STL [R1+0x8], R6 ;  /* 0x0000080601007387 */ /* 0x000fe80000100800 */
[----:B------:R-:W1:Y:S04]  /*11d60*/  LDS.128 R4, [R2+0x3000] ;  /* 0x0030000002047984 */ /* 0x000e680000000c00 */
[----:B------:R-:W-:Y:S04]  /*11d70*/  STL [R1+0x61c], R29 ;  /* 0x00061c1d01007387 */ /* 0x000fe80000100800 */
[----:B0-----:R-:W-:Y:S04]  /*11d80*/  STL [R1+0x624], R10 ;  /* 0x0006240a01007387 */ /* 0x001fe80000100800 */
[----:B------:R-:W-:Y:S04]  /*11d90*/  STL [R1+0x620], R11 ;  /* 0x0006200b01007387 */ /* 0x000fe80000100800 */
[----:B------:R-:W-:Y:S04]  /*11da0*/  STL.64 [R1+0x630], R18 ;  /* 0x0006301201007387 */ /* 0x000fe80000100a00 */
[----:B-1----:R-:W-:Y:S04]  /*11db0*/  STL.64 [R1+0xa0], R4 ;  /* 0x0000a00401007387 */ /* 0x002fe80000100a00 */
[----:B------:R-:W-:Y:S04]  /*11dc0*/  STL.64 [R1+0xa8], R6 ;  /* 0x0000a80601007387 */ /* 0x000fe80000100a00 */
[----:B------:R0:W-:Y:S04]  /*11dd0*/  STL.64 [R1+0x628], R16 ;  /* 0x0006281001007387 */ /* 0x0001e80000100a00 */
[----:B------:R-:W-:Y:S04]  /*11de0*/  LDS.128 R4, [R26+0x2000] ;  /* 0x002000001a047984 */ /* 0x000fe80000000c00 */
        /* <DEDUP_REMOVED lines=22> */
[----:B------:R-:W4:Y:S04]  /*11f50*/  LDL.LU R20, [R1+0x260] ;  /* 0x0002600001147983 */ /* 0x000f280000300800 */
        /* <DEDUP_REMOVED lines=8> */
[----:B------:R-:W4:Y:S04]  /*11fe0*/  LDL.LU R23, [R1+0x25c] ;  /* 0x00025c0001177983 */ /* 0x000f280000300800 */
[----:B------:R-:W2:Y:S04]  /*11ff0*/  LDL.LU R2, [R1+0x5f0] ;  /* 0x0005f00001027983 */ /* 0x000ea80000300800 */
[----:B----4-:R-:W-:Y:S04]  /*12000*/  STL.64 [R1+0x6a0], R22 ;  /* 0x0006a01601007387 */ /* 0x010fe80000100a00 */
[----:B--2---:R0:W-:Y:S04]  /*12010*/  STL.64 [R1+0x698], R20 ;  /* 0x0006981401007387 */ /* 0x0041e80000100a00 */
[----:B0-----:R-:W2:Y:S04]  /*12020*/  LDL.LU R20, [R1+0x240] ;  /* 0x0002400001147983 */ /* 0x001ea80000300800 */
[----:B------:R-:W2:Y:S04]  /*12030*/  LDL.LU R21, [R1+0x244] ;  /* 0x0002440001157983 */ /* 0x000ea80000300800 */
[----:B------:R-:W4:Y:S04]  /*12040*/  LDL.LU R22, [R1+0x248] ;  /* 0x0002480001167983 */ /* 0x000f280000300800 */
[----:B------:R-:W4:Y:S04]  /*12050*/  LDL.LU R23, [R1+0x24c] ;  /* 0x00024c0001177983 */ /* 0x000f280000300800 */
        /* <DEDUP_REMOVED lines=43> */
[----:B--2---:R-:W-:Y:S04]  /*12310*/  STL.64 [R1+0x718], R20 ;  /* 0x0007181401007387 */ /* 0x004fe80000100a00 */
[----:B---3--:R-:W-:Y:S04]  /*12320*/  STL.64 [R1+0x670], R18 ;  /* 0x0006701201007387 */ /* 0x008fe80000100a00 */
[----:B------:R0:W-:Y:S04]  /*12330*/  STL.64 [R1+0x668], R16 ;  /* 0x0006681001007387 */ /* 0x0001e80000100a00 */
[----:B------:R-:W1:Y:S04]  /*12340*/  LDS.128 R20, [R26+0x3000] ;  /* 0x003000001a147984 */ /* 0x000e680000000c00 */
[----:B0-----:R-:W2:Y:S04]  /*12350*/  LDL.LU R16, [R1+0x3e0] ;  /* 0x0003e00001107983 */ /* 0x001ea80000300800 */
[----:B------:R-:W2:Y:S04]  /*12360*/  LDL.LU R17, [R1+0x3e4] ;  /* 0x0003e40001117983 */ /* 0x000ea80000300800 */
[----:B------:R-:W3:Y:S04]  /*12370*/  LDL.LU R18, [R1+0x3e8] ;  /* 0x0003e80001127983 */ /* 0x000ee80000300800 */
[----:B------:R-:W3:Y:S01]  /*12380*/  LDL.LU R19, [R1+0x3ec] ;  /* 0x0003ec0001137983 */ /* 0x000ee20000300800 */
[----:B-1----:R-:W-:-:S02]  /*12390*/  IMAD.MOV.U32 R29, RZ, RZ, R22 ;  /* 0x000000ffff1d7224 */ /* 0x002fc400078e0016 */
[----:B------:R-:W-:Y:S02]  /*123a0*/  IMAD.MOV.U32 R27, RZ, RZ, R23 ;  /* 0x000000ffff1b7224 */ /* 0x000fe400078e0017 */
[----:B------:R-:W-:Y:S02]  /*123b0*/  IMAD.MOV.U32 R10, RZ, RZ, R20 ;  /* 0x000000ffff0a7224 */ /* 0x000fe400078e0014 */
[----:B------:R-:W-:Y:S01]  /*123c0*/  IMAD.MOV.U32 R11, RZ, RZ, R21 ;  /* 0x000000ffff0b7224 */ /* 0x000fe200078e0015 */
[----:B------:R-:W-:Y:S06]  /*123d0*/  BAR.SYNC.DEFER_BLOCKING 0x0 ;  /* 0x0000000000007b1d */ /* 0x000fec0000010000 */
[----:B---3--:R-:W-:Y:S04]  /*123e0*/  STL.64 [R1+0x680], R18 ;  /* 0x0006801201007387 */ /* 0x008fe80000100a00 */
[----:B--2---:R0:W-:Y:S04]  /*123f0*/  STL.64 [R1+0x678], R16 ;  /* 0x0006781001007387 */ /* 0x0041e80000100a00 */
[----:B0-----:R-:W2:Y:S04]  /*12400*/  LDL.LU R16, [R1+0x3d0] ;  /* 0x0003d00001107983 */ /* 0x001ea80000300800 */
[----:B------:R-:W2:Y:S04]  /*12410*/  LDL.LU R17, [R1+0x3d4] ;  /* 0x0003d40001117983 */ /* 0x000ea80000300800 */
[----:B------:R-:W2:Y:S04]  /*12420*/  LDL.LU R18, [R1+0x3d8] ;  /* 0x0003d80001127983 */ /* 0x000ea80000300800 */
[----:B------:R-:W2:Y:S04]  /*12430*/  LDL.LU R19, [R1+0x3dc] ;  /* 0x0003dc0001137983 */ /* 0x000ea80000300800 */
[----:B------:R-:W3:Y:S04]  /*12440*/  LDL.LU.64 R22, [R1+0x720] ;  /* 0x0007200001167983 */ /* 0x000ee80000300a00 */
[----:B------:R-:W3:Y:S04]  /*12450*/  LDL.LU.64 R20, [R1+0x718] ;  /* 0x0007180001147983 */ /* 0x000ee80000300a00 */
[----:B---3--:R0:W-:Y:S04]  /*12460*/  STS.128 [R0], R20 ;  /* 0x0000001400007388 */ /* 0x0081e80000000c00 */
[----:B0-----:R-:W3:Y:S04]  /*12470*/  LDL.LU.64 R22, [R1+0x710] ;  /* 0x0007100001167983 */ /* 0x001ee80000300a00 */
[----:B------:R-:W3:Y:S04]  /*12480*/  LDL.LU.64 R20, [R1+0x708] ;  /* 0x0007080001147983 */ /* 0x000ee80000300a00 */
[----:B---3--:R0:W-:Y:S04]  /*12490*/  STS.128 [R0+0x80], R20 ;  /* 0x0000801400007388 */ /* 0x0081e80000000c00 */
        /* <DEDUP_REMOVED lines=20> */
[----:B--2---:R-:W-:Y:S04]  /*125e0*/  STS.128 [R0+0xa00], R16 ;  /* 0x000a001000007388 */ /* 0x004fe80000000c00 */
[----:B---3--:R0:W-:Y:S04]  /*125f0*/  STS.128 [R0+0x800], R20 ;  /* 0x0008001400007388 */ /* 0x0081e80000000c00 */
[----:B0-----:R-:W2:Y:S04]  /*12600*/  LDL.LU.64 R22, [R1+0x690] ;  /* 0x0006900001167983 */ /* 0x001ea80000300a00 */
[----:B------:R-:W2:Y:S04]  /*12610*/  LDL.LU.64 R20, [R1+0x688] ;  /* 0x0006880001147983 */ /* 0x000ea80000300a00 */
[----:B------:R-:W3:Y:S04]  /*12620*/  LDL.LU.64 R18, [R1+0x680] ;  /* 0x0006800001127983 */ /* 0x000ee80000300a00 */
        /* <DEDUP_REMOVED lines=13> */
[----:B--2---:R0:W-:Y:S01]  /*12700*/  STS.128 [R0+0x880], R20 ;  /* 0x0008801400007388 */ /* 0x0041e20000000c00 */
[----:B------:R-:W-:Y:S01]  /*12710*/  IMAD R2, R2, c[0x0][0x194], RZ ;  /* 0x0000650002027a24 */ /* 0x000fe200078e02ff */
[----:B------:R-:W-:-:S04]  /*12720*/  ISETP.LT.AND P5, PT, R28, c[0x0][0x17c], !P0 ;  /* 0x00005f001c007a0c */ /* 0x000fc800047a1270 */
[----:B------:R-:W-:-:S04]  /*12730*/  LEA R3, P6, R2, c[0x0][0x170], 0x1 ;  /* 0x00005c0002037a11 */ /* 0x000fc800078c08ff */
[----:B------:R-:W-:Y:S01]  /*12740*/  LEA.HI.X.SX32 R2, R2, c[0x0][0x174], 0x1, P6 ;  /* 0x00005d0002027a11 */ /* 0x000fe200030f0eff */
[----:B0-----:R-:W-:-:S05]  /*12750*/  IMAD R21, R28, c[0x0][0x198], RZ ;  /* 0x000066001c157a24 */ /* 0x001fca00078e02ff */
[CC--:B------:R-:W-:Y:S02]  /*12760*/  LEA R20, P6, R21.reuse, R3.reuse, 0x1 ;  /* 0x0000000315147211 */ /* 0x0c0fe400078c08ff */
[C---:B------:R-:W-:Y:S02]  /*12770*/  IADD3 R23, R21.reuse, c[0x0][0x198], RZ ;  /* 0x0000660015177a10 */ /* 0x040fe40007ffe0ff */
[----:B------:R-:W-:Y:S02]  /*12780*/  LEA.HI.X.SX32 R21, R21, R2, 0x1, P6 ;  /* 0x0000000215157211 */ /* 0x000fe400030f0eff */
[C---:B------:R-:W-:Y:S02]  /*12790*/  LEA R22, P6, R23.reuse, R3, 0x1 ;  /* 0x0000000317167211 */ /* 0x040fe400078c08ff */
[----:B------:R-:W-:Y:S01]  /*127a0*/  PRMT R25, R24, 0x7632, R25 ;  /* 0x0000763218197816 */ /* 0x000fe20000000019 */
[----:B---3--:R0:W-:Y:S04]  /*127b0*/  STS.128 [R0+0xe80], R16 ;  /* 0x000e801000007388 */ /* 0x0081e80000000c00 */
[----:B------:R-:W-:Y:S06]  /*127c0*/  BAR.SYNC.DEFER_BLOCKING 0x0 ;  /* 0x0000000000007b1d */ /* 0x000fec0000010000 */
[----:B0-----:R-:W2:Y:S04]  /*127d0*/  LDL.LU.64 R18, [R1+0x630] ;  /* 0x0006300001127983 */ /* 0x001ea80000300a00 */
[----:B------:R-:W3:Y:S04]  /*127e0*/  LDL.LU.64 R16, [R1+0x628] ;  /* 0x0006280001107983 */ /* 0x000ee80000300a00 */
[----:B------:R0:W-:Y:S02]  /*127f0*/  @P5 STG.E.U16 [R20.64], R24 ;  /* 0x0000001814005986 */ /* 0x0001e4000c101504 */
[----:B0-----:R-:W-:-:S02]  /*12800*/  IADD3 R21, R23, c[0x0][0x198], RZ ;  /* 0x0000660017157a10 */ /* 0x001fc40007ffe0ff */
[----:B------:R-:W-:Y:S02]  /*12810*/  LEA.HI.X.SX32 R23, R23, R2, 0x1, P6 ;  /* 0x0000000217177211 */ /* 0x000fe400030f0eff */
[----:B------:R-:W-:-:S03]  /*12820*/  IADD3 R24, R28, 0x6, RZ ;  /* 0x000000061c187810 */ /* 0x000fc60007ffe0ff */
[----:B------:R0:W-:Y:S01]  /*12830*/  @P4 STG.E.U16 [R22.64], R25 ;  /* 0x0000001916004986 */ /* 0x0001e2000c101504 */
[----:B------:R-:W-:-:S03]  /*12840*/  ISETP.LT.AND P4, PT, R24, c[0x0][0x17c], !P0 ;  /* 0x00005f0018007a0c */ /* 0x000fc60004781270 */
[----:B------:R-:W4:Y:S01]  /*12850*/  LDL.LU R24, [R1+0x50] ;  /* 0x0000500001187983 */ /* 0x000f220000300800 */
[----:B------:R-:W-:Y:S02]  /*12860*/  IADD3 R0, R28, 0x5, RZ ;  /* 0x000000051c007810 */ /* 0x000fe40007ffe0ff */
[C---:B------:R-:W-:Y:S02]  /*12870*/  LEA R20, P6, R21.reuse, R3, 0x1 ;  /* 0x0000000315147211 */ /* 0x040fe400078c08ff */
[----:B------:R-:W-:Y:S02]  /*12880*/  ISETP.LT.AND P5, PT, R0, c[0x0][0x17c], !P0 ;  /* 0x00005f0000007a0c */ /* 0x000fe400047a1270 */
[C---:B------:R-:W-:Y:S02]  /*12890*/  IADD3 R0, R21.reuse, c[0x0][0x198], RZ ;  /* 0x0000660015007a10 */ /* 0x040fe40007ffe0ff */
[----:B------:R-:W-:Y:S02]  /*128a0*/  LEA.HI.X.SX32 R21, R21, R2, 0x1, P6 ;  /* 0x0000000215157211 */ /* 0x000fe400030f0eff */
[----:B0-----:R-:W-:-:S02]  /*128b0*/  IADD3 R23, R28, 0x7, RZ ;  /* 0x000000071c177810 */ /* 0x001fc40007ffe0ff */
[C---:B------:R-:W-:Y:S01]  /*128c0*/  LEA R22, P6, R0.reuse, R3, 0x1 ;  /* 0x0000000300167211 */ /* 0x040fe200078c08ff */
[----:B----4-:R0:W-:Y:S01]  /*128d0*/  @P3 STG.E.U16 [R20.64], R24 ;  /* 0x0000001814003986 */ /* 0x0101e2000c101504 */
[----:B------:R-:W-:Y:S02]  /*128e0*/  ISETP.LT.AND P3, PT, R23, c[0x0][0x17c], !P0 ;  /* 0x00005f0017007a0c */ /* 0x000fe40004761270 */
[----:B------:R-:W-:Y:S02]  /*128f0*/  LEA.HI.X.SX32 R23, R0, R2, 0x1, P6 ;  /* 0x0000000200177211 */ /* 0x000fe400030f0eff */
[----:B------:R-:W-:Y:S02]  /*12900*/  PRMT R25, R24, 0x7632, R25 ;  /* 0x0000763218197816 */ /* 0x000fe40000000019 */
[----:B0-----:R-:W-:-:S03]  /*12910*/  IADD3 R24, R28, 0x8, RZ ;  /* 0x000000081c187810 */ /* 0x001fc60007ffe0ff */
[----:B------:R0:W-:Y:S01]  /*12920*/  @P2 STG.E.U16 [R22.64], R25 ;  /* 0x0000001916002986 */ /* 0x0001e2000c101504 */
[----:B------:R-:W-:-:S03]  /*12930*/  ISETP.LT.AND P2, PT, R24, c[0x0][0x17c], !P0 ;  /* 0x00005f0018007a0c */ /* 0x000fc60004741270 */
[----:B------:R-:W4:Y:S01]  /*12940*/  LDL.LU R24, [R1+0x10] ;  /* 0x0000100001187983 */ /* 0x000f220000300800 */
[----:B------:R-:W-:-:S04]  /*12950*/  IADD3 R21, R0, c[0x0][0x198], RZ ;  /* 0x0000660000157a10 */ /* 0x000fc80007ffe0ff */
[CC--:B------:R-:W-:Y:S02]  /*12960*/  LEA R20, P6, R21.reuse, R3.reuse, 0x1 ;  /* 0x0000000315147211 */ /* 0x0c0fe400078c08ff */
[C---:B------:R-:W-:Y:S02]  /*12970*/  IADD3 R0, R21.reuse, c[0x0][0x198], RZ ;  /* 0x0000660015007a10 */ /* 0x040fe40007ffe0ff */
[----:B------:R-:W-:Y:S02]  /*12980*/  LEA.HI.X.SX32 R21, R21, R2, 0x1, P6 ;  /* 0x0000000215157211 */ /* 0x000fe400030f0eff */
[----:B0-----:R-:W-:Y:S02]  /*12990*/  IADD3 R23, R28, 0x9, RZ ;  /* 0x000000091c177810 */ /* 0x001fe40007ffe0ff */
[----:B------:R-:W-:Y:S01]  /*129a0*/  LEA R22, P6, R0, R3, 0x1 ;  /* 0x0000000300167211 */ /* 0x000fe200078c08ff */
[----:B----4-:R0:W-:Y:S01]  /*129b0*/  @P1 STG.E.U16 [R20.64], R24 ;  /* 0x0000001814001986 */ /* 0x0101e2000c101504 */
[----:B------:R-:W-:-:S02]  /*129c0*/  ISETP.LT.AND P1, PT, R23, c[0x0][0x17c], !P0 ;  /* 0x00005f0017007a0c */ /* 0x000fc40004721270 */
[----:B------:R-:W-:Y:S02]  /*129d0*/  LEA.HI.X.SX32 R23, R0, R2, 0x1, P6 ;  /* 0x0000000200177211 */ /* 0x000fe400030f0eff */
[----:B------:R-:W-:Y:S02]  /*129e0*/  PRMT R25, R24, 0x7632, R25 ;  /* 0x0000763218197816 */ /* 0x000fe40000000019 */
[----:B0-----:R-:W-:-:S04]  /*129f0*/  IADD3 R21, R0, c[0x0][0x198], RZ ;  /* 0x0000660000157a10 */ /* 0x001fc80007ffe0ff */
[C---:B------:R-:W-:Y:S02]  /*12a00*/  LEA R20, P6, R21.reuse, R3, 0x1 ;  /* 0x0000000315147211 */ /* 0x040fe400078c08ff */
[C---:B------:R-:W-:Y:S01]  /*12a10*/  IADD3 R0, R21.reuse, c[0x0][0x198], RZ ;  /* 0x0000660015007a10 */ /* 0x040fe20007ffe0ff */
[----:B------:R0:W-:Y:S01]  /*12a20*/  @P5 STG.E.U16 [R22.64], R25 ;  /* 0x0000001916005986 */ /* 0x0001e2000c101504 */
[----:B------:R-:W-:Y:S02]  /*12a30*/  LEA.HI.X.SX32 R21, R21, R2, 0x1, P6 ;  /* 0x0000000215157211 */ /* 0x000fe400030f0eff */
[----:B------:R-:W-:-:S03]  /*12a40*/  IADD3 R24, R28, 0xa, RZ ;  /* 0x0000000a1c187810 */ /* 0x000fc60007ffe0ff */
[----:B---3--:R-:W-:Y:S01]  /*12a50*/  @P4 STG.E.U16 [R20.64], R16 ;  /* 0x0000001014004986 */ /* 0x008fe2000c101504 */
[----:B------:R-:W-:Y:S02]  /*12a60*/  ISETP.LT.AND P5, PT, R24, c[0x0][0x17c], !P0 ;  /* 0x00005f0018007a0c */ /* 0x000fe400047a1270 */
[----:B0-----:R-:W-:Y:S02]  /*12a70*/  IADD3 R23, R28, 0xb, RZ ;  /* 0x0000000b1c177810 */ /* 0x001fe40007ffe0ff */
[C---:B------:R-:W-:Y:S02]  /*12a80*/  LEA R22, P6, R0.reuse, R3, 0x1 ;  /* 0x0000000300167211 */ /* 0x040fe400078c08ff */
[----:B------:R-:W-:Y:S02]  /*12a90*/  ISETP.LT.AND P4, PT, R23, c[0x0][0x17c], !P0 ;  /* 0x00005f0017007a0c */ /* 0x000fe40004781270 */
[----:B------:R-:W-:Y:S02]  /*12aa0*/  LEA.HI.X.SX32 R23, R0, R2, 0x1, P6 ;  /* 0x0000000200177211 */ /* 0x000fe400030f0eff */
[----:B------:R-:W-:-:S05]  /*12ab0*/  PRMT R24, R16, 0x7632, R24 ;  /* 0x0000763210187816 */ /* 0x000fca0000000018 */
[----:B------:R0:W-:Y:S04]  /*12ac0*/  @P3 STG.E.U16 [R22.64], R24 ;  /* 0x0000001816003986 */ /* 0x0001e8000c101504 */
[----:B0-----:R-:W3:Y:S01]  /*12ad0*/  LDL.LU R24, [R1+0x80] ;  /* 0x0000800001187983 */ /* 0x001ee20000300800 */
[----:B------:R-:W-:-:S04]  /*12ae0*/  IADD3 R21, R0, c[0x0][0x198], RZ ;  /* 0x0000660000157a10 */ /* 0x000fc80007ffe0ff */
[CC--:B------:R-:W-:Y:S02]  /*12af0*/  LEA R20, P6, R21.reuse, R3.reuse, 0x1 ;  /* 0x0000000315147211 */ /* 0x0c0fe400078c08ff */
[C---:B------:R-:W-:Y:S02]  /*12b00*/  IADD3 R0, R21.reuse, c[0x0][0x198], RZ ;  /* 0x0000660015007a10 */ /* 0x040fe40007ffe0ff */
[----:B------:R-:W-:Y:S02]  /*12b10*/  LEA.HI.X.SX32 R21, R21, R2, 0x1, P6 ;  /* 0x0000000215157211 */ /* 0x000fe400030f0eff */
[----:B------:R-:W-:Y:S02]  /*12b20*/  IADD3 R23, R28, 0xd, RZ ;  /* 0x0000000d1c177810 */ /* 0x000fe40007ffe0ff */
[----:B------:R-:W-:Y:S01]  /*12b30*/  LEA R22, P6, R0, R3, 0x1 ;  /* 0x0000000300167211 */ /* 0x000fe200078c08ff */
[----:B---3--:R0:W-:Y:S01]  /*12b40*/  @P2 STG.E.U16 [R20.64], R24 ;  /* 0x0000001814002986 */ /* 0x0081e2000c101504 */
[----:B------:R-:W-:-:S02]  /*12b50*/  ISETP.LT.AND P2, PT, R23, c[0x0][0x17c], !P0 ;  /* 0x00005f0017007a0c */ /* 0x000fc40004741270 */
[----:B------:R-:W-:Y:S02]  /*12b60*/  LEA.HI.X.SX32 R23, R0, R2, 0x1, P6 ;  /* 0x0000000200177211 */ /* 0x000fe400030f0eff */
[----:B------:R-:W-:Y:S02]  /*12b70*/  PRMT R25, R24, 0x7632, R25 ;  /* 0x0000763218197816 */ /* 0x000fe40000000019 */
[----:B0-----:R-:W-:-:S03]  /*12b80*/  IADD3 R24, R28, 0xe, RZ ;  /* 0x0000000e1c187810 */ /* 0x001fc60007ffe0ff */
[----:B------:R0:W-:Y:S01]  /*12b90*/  @P1 STG.E.U16 [R22.64], R25 ;  /* 0x0000001916001986 */ /* 0x0001e2000c101504 */
[----:B------:R-:W-:-:S03]  /*12ba0*/  ISETP.LT.AND P1, PT, R24, c[0x0][0x17c], !P0 ;  /* 0x00005f0018007a0c */ /* 0x000fc60004721270 */
[----:B------:R-:W3:Y:S01]  /*12bb0*/  LDL.LU R24, [R1+0x60] ;  /* 0x0000600001187983 */ /* 0x000ee20000300800 */
[----:B------:R-:W-:-:S04]  /*12bc0*/  IADD3 R16, R28, 0xc, RZ ;  /* 0x0000000c1c107810 */ /* 0x000fc80007ffe0ff */
[----:B------:R-:W-:Y:S02]  /*12bd0*/  ISETP.LT.AND P3, PT, R16, c[0x0][0x17c], !P0 ;  /* 0x00005f0010007a0c */ /* 0x000fe40004761270 */
[----:B------:R-:W-:-:S04]  /*12be0*/  IADD3 R16, R0, c[0x0][0x198], RZ ;  /* 0x0000660000107a10 */ /* 0x000fc80007ffe0ff */
[CC--:B------:R-:W-:Y:S02]  /*12bf0*/  LEA R20, P6, R16.reuse, R3.reuse, 0x1 ;  /* 0x0000000310147211 */ /* 0x0c0fe400078c08ff */
[C---:B------:R-:W-:Y:S02]  /*12c00*/  IADD3 R0, R16.reuse, c[0x0][0x198], RZ ;  /* 0x0000660010007a10 */ /* 0x040fe40007ffe0ff */
[----:B------:R-:W-:Y:S02]  /*12c10*/  LEA.HI.X.SX32 R21, R16, R2, 0x1, P6 ;  /* 0x0000000210157211 */ /* 0x000fe400030f0eff */
[----:B0-----:R-:W-:Y:S02]  /*12c20*/  IADD3 R23, R28, 0xf, RZ ;  /* 0x0000000f1c177810 */ /* 0x001fe40007ffe0ff */
        /* <DEDUP_REMOVED lines=8> */
[----:B------:R-:W3:Y:S01]  /*12cb0*/  LDL.LU R24, [R1] ;  /* 0x0000000001187983 */ /* 0x000ee20000300800 */
[----:B------:R-:W-:-:S04]  /*12cc0*/  IADD3 R16, R0, c[0x0][0x198], RZ ;  /* 0x0000660000107a10 */ /* 0x000fc80007ffe0ff */
[CC--:B------:R-:W-:Y:S02]  /*12cd0*/  LEA R20, P6, R16.reuse, R3.reuse, 0x1 ;  /* 0x0000000310147211 */ /* 0x0c0fe400078c08ff */
[C---:B------:R-:W-:Y:S02]  /*12ce0*/  IADD3 R0, R16.reuse, c[0x0][0x198], RZ ;  /* 0x0000660010007a10 */ /* 0x040fe40007ffe0ff */
[----:B------:R-:W-:Y:S02]  /*12cf0*/  LEA.HI.X.SX32 R21, R16, R2, 0x1, P6 ;  /* 0x0000000210157211 */ /* 0x000fe400030f0eff */
[----:B0-----:R-:W-:Y:S02]  /*12d00*/  IADD3 R23, R28, 0x11, RZ ;  /* 0x000000111c177810 */ /* 0x001fe40007ffe0ff */
[C---:B------:R-:W-:Y:S02]  /*12d10*/  LEA R22, P6, R0.reuse, R3, 0x1 ;  /* 0x0000000300167211 */ /* 0x040fe400078c08ff */
[----:B------:R-:W-:Y:S01]  /*12d20*/  IADD3 R16, R0, c[0x0][0x198], RZ ;  /* 0x0000660000107a10 */ /* 0x000fe20007ffe0ff */
[----:B---3--:R0:W-:Y:S01]  /*12d30*/  @P3 STG.E.U16 [R20.64], R24 ;  /* 0x0000001814003986 */ /* 0x0081e2000c101504 */
[----:B------:R-:W-:-:S02]  /*12d40*/  ISETP.LT.AND P3, PT, R23, c[0x0][0x17c], !P0 ;  /* 0x00005f0017007a0c */ /* 0x000fc40004761270 */
[-C--:B------:R-:W-:Y:S02]  /*12d50*/  LEA.HI.X.SX32 R23, R0, R2.reuse, 0x1, P6 ;  /* 0x0000000200177211 */ /* 0x080fe400030f0eff */
[----:B------:R-:W-:Y:S02]  /*12d60*/  PRMT R25, R24, 0x7632, R25 ;  /* 0x0000763218197816 */ /* 0x000fe40000000019 */
[C---:B------:R-:W-:Y:S02]  /*12d70*/  IADD3 R0, R16.reuse, c[0x0][0x198], RZ ;  /* 0x0000660010007a10 */ /* 0x040fe40007ffe0ff */
[C---:B0-----:R-:W-:Y:S01]  /*12d80*/  LEA R20, P6, R16.reuse, R3, 0x1 ;  /* 0x0000000310147211 */ /* 0x041fe200078c08ff */
[----:B------:R0:W-:Y:S03]  /*12d90*/  @P2 STG.E.U16 [R22.64], R25 ;  /* 0x0000001916002986 */ /* 0x0001e6000c101504 */
[----:B------:R-:W-:-:S02]  /*12da0*/  LEA.HI.X.SX32 R21, R16, R2, 0x1, P6 ;  /* 0x0000000210157211 */ /* 0x000fc400030f0eff */
[----:B------:R-:W-:-:S03]  /*12db0*/  IADD3 R24, R28, 0x12, RZ ;  /* 0x000000121c187810 */ /* 0x000fc60007ffe0ff */
[----:B------:R1:W-:Y:S01]  /*12dc0*/  @P1 STG.E.U16 [R20.64], R12 ;  /* 0x0000000c14001986 */ /* 0x0003e2000c101504 */
[----:B0-----:R-:W-:-:S03]  /*12dd0*/  IADD3 R23, R28, 0x13, RZ ;  /* 0x000000131c177810 */ /* 0x001fc60007ffe0ff */
[----:B------:R-:W3:Y:S01]  /*12de0*/  LDL.LU R25, [R1+0x30] ;  /* 0x0000300001197983 */ /* 0x000ee20000300800 */
[----:B------:R-:W-:Y:S02]  /*12df0*/  LEA R22, P6, R0, R3, 0x1 ;  /* 0x0000000300167211 */ /* 0x000fe400078c08ff */
[----:B------:R-:W-:Y:S02]  /*12e00*/  ISETP.LT.AND P1, PT, R23, c[0x0][0x17c], !P0 ;  /* 0x00005f0017007a0c */ /* 0x000fe40004721270 */
[----:B------:R-:W-:Y:S02]  /*12e10*/  ISETP.LT.AND P2, PT, R24, c[0x0][0x17c], !P0 ;  /* 0x00005f0018007a0c */ /* 0x000fe40004741270 */
[----:B------:R-:W-:Y:S02]  /*12e20*/  LEA.HI.X.SX32 R23, R0, R2, 0x1, P6 ;  /* 0x0000000200177211 */ /* 0x000fe400030f0eff */
[----:B-1----:R-:W-:Y:S02]  /*12e30*/  PRMT R12, R12, 0x7632, R12 ;  /* 0x000076320c0c7816 */ /* 0x002fe4000000000c */
[----:B------:R-:W-:-:S03]  /*12e40*/  IADD3 R24, R28, 0x14, RZ ;  /* 0x000000141c187810 */ /* 0x000fc60007ffe0ff */
[----:B------:R0:W-:Y:S01]  /*12e50*/  @P5 STG.E.U16 [R22.64], R12 ;  /* 0x0000000c16005986 */ /* 0x0001e2000c101504 */
[----:B------:R-:W-:-:S03]  /*12e60*/  ISETP.LT.AND P5, PT, R24, c[0x0][0x17c], !P0 ;  /* 0x00005f0018007a0c */ /* 0x000fc600047a1270 */
[----:B------:R-:W4:Y:S01]  /*12e70*/  LDL.LU R24, [R1+0x90] ;  /* 0x0000900001187983 */ /* 0x000f220000300800 */
[----:B------:R-:W-:-:S04]  /*12e80*/  IADD3 R16, R0, c[0x0][0x198], RZ ;  /* 0x0000660000107a10 */ /* 0x000fc80007ffe0ff */
[CC--:B------:R-:W-:Y:S02]  /*12e90*/  LEA R20, P6, R16.reuse, R3.reuse, 0x1 ;  /* 0x0000000310147211 */ /* 0x0c0fe400078c08ff */
[C---:B------:R-:W-:Y:S02]  /*12ea0*/  IADD3 R0, R16.reuse, c[0x0][0x198], RZ ;  /* 0x0000660010007a10 */ /* 0x040fe40007ffe0ff */
[----:B------:R-:W-:Y:S02]  /*12eb0*/  LEA.HI.X.SX32 R21, R16, R2, 0x1, P6 ;  /* 0x0000000210157211 */ /* 0x000fe400030f0eff */
[----:B------:R-:W-:Y:S02]  /*12ec0*/  IADD3 R16, R28, 0x15, RZ ;  /* 0x000000151c107810 */ /* 0x000fe40007ffe0ff */
[C---:B0-----:R-:W-:Y:S02]  /*12ed0*/  LEA R22, P6, R0.reuse, R3, 0x1 ;  /* 0x0000000300167211 */ /* 0x041fe400078c08ff */
[----:B------:R-:W-:-:S02]  /*12ee0*/  IADD3 R12, R0, c[0x0][0x198], RZ ;  /* 0x00006600000c7a10 */ /* 0x000fc40007ffe0ff */
[----:B------:R-:W-:Y:S02]  /*12ef0*/  LEA.HI.X.SX32 R23, R0, R2, 0x1, P6 ;  /* 0x0000000200177211 */ /* 0x000fe400030f0eff */
[----:B------:R-:W-:Y:S01]  /*12f00*/  IADD3 R0, R12, c[0x0][0x198], RZ ;  /* 0x000066000c007a10 */ /* 0x000fe20007ffe0ff */
[----:B----4-:R0:W-:Y:S01]  /*12f10*/  @P4 STG.E.U16 [R20.64], R24 ;  /* 0x0000001814004986 */ /* 0x0101e2000c101504 */
[----:B------:R-:W-:Y:S02]  /*12f20*/  ISETP.LT.AND P4, PT, R16, c[0x0][0x17c], !P0 ;  /* 0x00005f0010007a0c */ /* 0x000fe40004781270 */
[----:B------:R-:W-:Y:S02]  /*12f30*/  PRMT R16, R24, 0x7632, R16 ;  /* 0x0000763218107816 */ /* 0x000fe40000000010 */
[----:B0-----:R-:W-:-:S03]  /*12f40*/  LEA R20, P6, R12, R3, 0x1 ;  /* 0x000000030c147211 */ /* 0x001fc600078c08ff */
[----:B------:R0:W-:Y:S01]  /*12f50*/  @P3 STG.E.U16 [R22.64], R16 ;  /* 0x0000001016003986 */ /* 0x0001e2000c101504 */
[----:B------:R-:W-:Y:S02]  /*12f60*/  LEA.HI.X.SX32 R21, R12, R2, 0x1, P6 ;  /* 0x000000020c157211 */ /* 0x000fe400030f0eff */
[----:B------:R-:W-:-:S03]  /*12f70*/  IADD3 R12, R0, c[0x0][0x198], RZ ;  /* 0x00006600000c7a10 */ /* 0x000fc60007ffe0ff */
[----:B---3--:R1:W-:Y:S01]  /*12f80*/  @P2 STG.E.U16 [R20.64], R25 ;  /* 0x0000001914002986 */ /* 0x0083e2000c101504 */
[----:B0-----:R-:W-:Y:S02]  /*12f90*/  IADD3 R16, R28, 0x17, RZ ;  /* 0x000000171c107810 */ /* 0x001fe40007ffe0ff */
[-C--:B------:R-:W-:Y:S02]  /*12fa0*/  LEA R22, P6, R0, R3.reuse, 0x1 ;  /* 0x0000000300167211 */ /* 0x080fe400078c08ff */
[----:B------:R-:W-:Y:S02]  /*12fb0*/  ISETP.LT.AND P2, PT, R16, c[0x0][0x17c], !P0 ;  /* 0x00005f0010007a0c */ /* 0x000fe40004741270 */
[----:B------:R-:W-:Y:S02]  /*12fc0*/  LEA.HI.X.SX32 R23, R0, R2, 0x1, P6 ;  /* 0x0000000200177211 */ /* 0x000fe400030f0eff */
[----:B------:R-:W-:Y:S02]  /*12fd0*/  PRMT R16, R25, 0x7632, R16 ;  /* 0x0000763219107816 */ /* 0x000fe40000000010 */
[C---:B-1----:R-:W-:Y:S01]  /*12fe0*/  LEA R20, P6, R12.reuse, R3, 0x1 ;  /* 0x000000030c147211 */ /* 0x042fe200078c08ff */
[----:B------:R-:W3:Y:S01]  /*12ff0*/  LDL.LU R25, [R1+0xa0] ;  /* 0x0000a00001197983 */ /* 0x000ee20000300800 */
[----:B------:R-:W-:-:S02]  /*13000*/  IADD3 R0, R12, c[0x0][0x198], RZ ;  /* 0x000066000c007a10 */ /* 0x000fc40007ffe0ff */
[----:B------:R-:W-:Y:S01]  /*13010*/  LEA.HI.X.SX32 R21, R12, R2, 0x1, P6 ;  /* 0x000000020c157211 */ /* 0x000fe200030f0eff */
[----:B------:R0:W-:Y:S01]  /*13020*/  @P1 STG.E.U16 [R22.64], R16 ;  /* 0x0000001016001986 */ /* 0x0001e2000c101504 */
[----:B------:R-:W-:-:S03]  /*13030*/  IADD3 R24, R28, 0x16, RZ ;  /* 0x000000161c187810 */ /* 0x000fc60007ffe0ff */
[----:B------:R1:W-:Y:S01]  /*13040*/  @P5 STG.E.U16 [R20.64], R8 ;  /* 0x0000000814005986 */ /* 0x0003e2000c101504 */
[----:B------:R-:W-:Y:S02]  /*13050*/  ISETP.LT.AND P3, PT, R24, c[0x0][0x17c], !P0 ;  /* 0x00005f0018007a0c */ /* 0x000fe40004761270 */
[C---:B------:R-:W-:Y:S02]  /*13060*/  IADD3 R24, R28.reuse, 0x18, RZ ;  /* 0x000000181c187810 */ /* 0x040fe40007ffe0ff */
[----:B0-----:R-:W-:Y:S02]  /*13070*/  IADD3 R16, R28, 0x19, RZ ;  /* 0x000000191c107810 */ /* 0x001fe40007ffe0ff */
[----:B------:R-:W-:Y:S02]  /*13080*/  LEA R22, P6, R0, R3, 0x1 ;  /* 0x0000000300167211 */ /* 0x000fe400078c08ff */
[----:B------:R-:W-:Y:S02]  /*13090*/  ISETP.LT.AND P5, PT, R16, c[0x0][0x17c], !P0 ;  /* 0x00005f0010007a0c */ /* 0x000fe400047a1270 */
[----:B------:R-:W-:-:S02]  /*130a0*/  LEA.HI.X.SX32 R23, R0, R2, 0x1, P6 ;  /* 0x0000000200177211 */ /* 0x000fc400030f0eff */
[----:B-1----:R-:W-:Y:S02]  /*130b0*/  PRMT R8, R8, 0x7632, R8 ;  /* 0x0000763208087816 */ /* 0x002fe40000000008 */
[----:B------:R-:W-:Y:S02]  /*130c0*/  IADD3 R16, R28, 0x1a, RZ ;  /* 0x0000001a1c107810 */ /* 0x000fe40007ffe0ff */
[----:B------:R-:W-:Y:S01]  /*130d0*/  ISETP.LT.AND P1, PT, R24, c[0x0][0x17c], !P0 ;  /* 0x00005f0018007a0c */ /* 0x000fe20004721270 */
[----:B------:R0:W-:Y:S01]  /*130e0*/  @P4 STG.E.U16 [R22.64], R8 ;  /* 0x0000000816004986 */ /* 0x0001e2000c101504 */
[----:B------:R-:W-:-:S03]  /*130f0*/  ISETP.LT.AND P4, PT, R16, c[0x0][0x17c], !P0 ;  /* 0x00005f0010007a0c */ /* 0x000fc60004781270 */
[----:B------:R-:W4:Y:S04]  /*13100*/  LDL.LU R24, [R1+0x20] ;  /* 0x0000200001187983 */ /* 0x000f280000300800 */
[----:B------:R-:W2:Y:S01]  /*13110*/  LDL.LU R16, [R1+0x70] ;  /* 0x0000700001107983 */ /* 0x000ea20000300800 */
[----:B------:R-:W-:-:S04]  /*13120*/  IADD3 R12, R0, c[0x0][0x198], RZ ;  /* 0x00006600000c7a10 */ /* 0x000fc80007ffe0ff */
[CC--:B------:R-:W-:Y:S02]  /*13130*/  LEA R20, P6, R12.reuse, R3.reuse, 0x1 ;  /* 0x000000030c147211 */ /* 0x0c0fe400078c08ff */
[C---:B------:R-:W-:Y:S02]  /*13140*/  IADD3 R0, R12.reuse, c[0x0][0x198], RZ ;  /* 0x000066000c007a10 */ /* 0x040fe40007ffe0ff */
[-C--:B------:R-:W-:Y:S02]  /*13150*/  LEA.HI.X.SX32 R21, R12, R2.reuse, 0x1, P6 ;  /* 0x000000020c157211 */ /* 0x080fe400030f0eff */
[C---:B0-----:R-:W-:Y:S02]  /*13160*/  LEA R22, P6, R0.reuse, R3, 0x1 ;  /* 0x0000000300167211 */ /* 0x041fe400078c08ff */
[C---:B------:R-:W-:Y:S01]  /*13170*/  IADD3 R8, R0.reuse, c[0x0][0x198], RZ ;  /* 0x0000660000087a10 */ /* 0x040fe20007ffe0ff */
[----:B------:R0:W-:Y:S01]  /*13180*/  @P3 STG.E.U16 [R20.64], R4 ;  /* 0x0000000414003986 */ /* 0x0001e2000c101504 */
[----:B------:R-:W-:-:S02]  /*13190*/  LEA.HI.X.SX32 R23, R0, R2, 0x1, P6 ;  /* 0x0000000200177211 */ /* 0x000fc400030f0eff */
[----:B------:R-:W-:Y:S02]  /*131a0*/  IADD3 R0, R8, c[0x0][0x198], RZ ;  /* 0x0000660008007a10 */ /* 0x000fe40007ffe0ff */
[----:B0-----:R-:W-:Y:S02]  /*131b0*/  PRMT R4, R4, 0x7632, R4 ;  /* 0x0000763204047816 */ /* 0x001fe40000000004 */
[----:B------:R-:W-:-:S03]  /*131c0*/  LEA R20, P6, R8, R3, 0x1 ;  /* 0x0000000308147211 */ /* 0x000fc600078c08ff */
[----:B------:R0:W-:Y:S01]  /*131d0*/  @P2 STG.E.U16 [R22.64], R4 ;  /* 0x0000000416002986 */ /* 0x0001e2000c101504 */
[-C--:B------:R-:W-:Y:S02]  /*131e0*/  LEA.HI.X.SX32 R21, R8, R2.reuse, 0x1, P6 ;  /* 0x0000000208157211 */ /* 0x080fe400030f0eff */
[C---:B------:R-:W-:Y:S02]  /*131f0*/  IADD3 R8, R28.reuse, 0x1d, RZ ;  /* 0x0000001d1c087810 */ /* 0x040fe40007ffe0ff */
[----:B------:R-:W-:Y:S02]  /*13200*/  IADD3 R12, R28, 0x1b, RZ ;  /* 0x0000001b1c0c7810 */ /* 0x000fe40007ffe0ff */
[C---:B0-----:R-:W-:Y:S02]  /*13210*/  LEA R22, P6, R0.reuse, R3, 0x1 ;  /* 0x0000000300167211 */ /* 0x041fe400078c08ff */
[C---:B------:R-:W-:Y:S02]  /*13220*/  IADD3 R4, R0.reuse, c[0x0][0x198], RZ ;  /* 0x0000660000047a10 */ /* 0x040fe40007ffe0ff */
[----:B------:R-:W-:-:S02]  /*13230*/  LEA.HI.X.SX32 R23, R0, R2, 0x1, P6 ;  /* 0x0000000200177211 */ /* 0x000fc400030f0eff */
[----:B------:R-:W-:Y:S02]  /*13240*/  ISETP.LT.AND P3, PT, R12, c[0x0][0x17c], !P0 ;  /* 0x00005f000c007a0c */ /* 0x000fe40004761270 */
[----:B------:R-:W-:Y:S02]  /*13250*/  IADD3 R0, R4, c[0x0][0x198], RZ ;  /* 0x0000660004007a10 */ /* 0x000fe40007ffe0ff */
[----:B------:R-:W-:-:S04]  /*13260*/  IADD3 R12, R28, 0x1c, RZ ;  /* 0x0000001c1c0c7810 */ /* 0x000fc80007ffe0ff */
[----:B------:R-:W-:Y:S02]  /*13270*/  ISETP.LT.AND P2, PT, R12, c[0x0][0x17c], !P0 ;  /* 0x00005f000c007a0c */ /* 0x000fe40004741270 */
[----:B------:R-:W-:Y:S01]  /*13280*/  IADD3 R12, R28, 0x1e, RZ ;  /* 0x0000001e1c0c7810 */ /* 0x000fe20007ffe0ff */
[----:B--2---:R0:W-:Y:S01]  /*13290*/  @P1 STG.E.U16 [R20.64], R16 ;  /* 0x0000001014001986 */ /* 0x0041e2000c101504 */
[----:B------:R-:W-:Y:S02]  /*132a0*/  ISETP.LT.AND P1, PT, R8, c[0x0][0x17c], !P0 ;  /* 0x00005f0008007a0c */ /* 0x000fe40004721270 */
[----:B------:R-:W-:Y:S02]  /*132b0*/  PRMT R8, R16, 0x7632, R8 ;  /* 0x0000763210087816 */ /* 0x000fe40000000008 */
[----:B0-----:R-:W-:-:S03]  /*132c0*/  LEA R20, P6, R4, R3, 0x1 ;  /* 0x0000000304147211 */ /* 0x001fc600078c08ff */
[----:B------:R0:W-:Y:S01]  /*132d0*/  @P5 STG.E.U16 [R22.64], R8 ;  /* 0x0000000816005986 */ /* 0x0001e2000c101504 */
[----:B------:R-:W-:-:S03]  /*132e0*/  LEA.HI.X.SX32 R21, R4, R2, 0x1, P6 ;  /* 0x0000000204157211 */ /* 0x000fc600030f0eff */
[----:B------:R-:W2:Y:S01]  /*132f0*/  LDL.LU R16, [R1+0x44] ;  /* 0x0000440001107983 */ /* 0x000ea20000300800 */
[----:B------:R-:W-:-:S03]  /*13300*/  IADD3 R4, R0, c[0x0][0x198], RZ ;  /* 0x0000660000047a10 */ /* 0x000fc60007ffe0ff */
[----:B----4-:R1:W-:Y:S01]  /*13310*/  @P4 STG.E.U16 [R20.64], R24 ;  /* 0x0000001814004986 */ /* 0x0103e2000c101504 */
[----:B0-----:R-:W-:Y:S02]  /*13320*/  IADD3 R8, R28, 0x1f, RZ ;  /* 0x0000001f1c087810 */ /* 0x001fe40007ffe0ff */
[-C--:B------:R-:W-:Y:S02]  /*13330*/  LEA R22, P6, R0, R3.reuse, 0x1 ;  /* 0x0000000300167211 */ /* 0x080fe400078c08ff */
[----:B------:R-:W-:Y:S02]  /*13340*/  ISETP.LT.AND P4, PT, R8, c[0x0][0x17c], !P0 ;  /* 0x00005f0008007a0c */ /* 0x000fe40004781270 */
[----:B------:R-:W-:Y:S02]  /*13350*/  LEA.HI.X.SX32 R23, R0, R2, 0x1, P6 ;  /* 0x0000000200177211 */ /* 0x000fe400030f0eff */
[----:B------:R-:W-:Y:S02]  /*13360*/  PRMT R8, R24, 0x7632, R8 ;  /* 0x0000763218087816 */ /* 0x000fe40000000008 */
[C---:B-1----:R-:W-:Y:S01]  /*13370*/  LEA R20, P6, R4.reuse, R3, 0x1 ;  /* 0x0000000304147211 */ /* 0x042fe200078c08ff */
[----:B------:R-:W4:Y:S01]  /*13380*/  LDL.LU R24, [R1+0x54] ;  /* 0x0000540001187983 */ /* 0x000f220000300800 */
[----:B------:R-:W-:-:S02]  /*13390*/  IADD3 R0, R4, c[0x0][0x198], RZ ;  /* 0x0000660004007a10 */ /* 0x000fc40007ffe0ff */
[----:B------:R-:W-:Y:S01]  /*133a0*/  LEA.HI.X.SX32 R21, R4, R2, 0x1, P6 ;  /* 0x0000000204157211 */ /* 0x000fe200030f0eff */
[----:B------:R0:W-:Y:S01]  /*133b0*/  @P3 STG.E.U16 [R22.64], R8 ;  /* 0x0000000816003986 */ /* 0x0001e2000c101504 */
[----:B------:R-:W-:Y:S02]  /*133c0*/  ISETP.LT.AND P5, PT, R12, c[0x0][0x17c], !P0 ;  /* 0x00005f000c007a0c */ /* 0x000fe400047a1270 */
[----:B------:R-:W-:Y:S01]  /*133d0*/  IADD3 R4, R0, c[0x0][0x198], RZ ;  /* 0x0000660000047a10 */ /* 0x000fe20007ffe0ff */
[----:B---3--:R1:W-:Y:S01]  /*133e0*/  @P2 STG.E.U16 [R20.64], R25 ;  /* 0x0000001914002986 */ /* 0x0083e2000c101504 */
[----:B0-----:R-:W-:Y:S02]  /*133f0*/  IADD3 R8, R28, 0x21, RZ ;  /* 0x000000211c087810 */ /* 0x001fe40007ffe0ff */
[----:B------:R-:W-:Y:S02]  /*13400*/  LEA R22, P6, R0, R3, 0x1 ;  /* 0x0000000300167211 */ /* 0x000fe400078c08ff */
[----:B------:R-:W-:-:S02]  /*13410*/  ISETP.LT.AND P2, PT, R8, c[0x0][0x17c], !P0 ;  /* 0x00005f0008007a0c */ /* 0x000fc40004741270 */
[----:B------:R-:W-:Y:S02]  /*13420*/  LEA.HI.X.SX32 R23, R0, R2, 0x1, P6 ;  /* 0x0000000200177211 */ /* 0x000fe400030f0eff */
[----:B------:R-:W-:Y:S02]  /*13430*/  PRMT R8, R25, 0x7632, R8 ;  /* 0x0000763219087816 */ /* 0x000fe40000000008 */
[----:B-1----:R-:W-:-:S03]  /*13440*/  LEA R20, P6, R4, R3, 0x1 ;  /* 0x0000000304147211 */ /* 0x002fc600078c08ff */
[----:B------:R0:W-:Y:S01]  /*13450*/  @P1 STG.E.U16 [R22.64], R8 ;  /* 0x0000000816001986 */ /* 0x0001e2000c101504 */
[----:B------:R-:W-:-:S05]  /*13460*/  LEA.HI.X.SX32 R21, R4, R2, 0x1, P6 ;  /* 0x0000000204157211 */ /* 0x000fca00030f0eff */
[----:B------:R1:W-:Y:S01]  /*13470*/  @P5 STG.E.U16 [R20.64], R10 ;  /* 0x0000000a14005986 */ /* 0x0003e2000c101504 */
[----:B0-----:R-:W-:-:S04]  /*13480*/  IADD3 R8, R28, 0x23, RZ ;  /* 0x000000231c087810 */ /* 0x001fc80007ffe0ff */
[----:B------:R-:W-:Y:S02]  /*13490*/  ISETP.LT.AND P5, PT, R8, c[0x0][0x17c], !P0 ;  /* 0x00005f0008007a0c */ /* 0x000fe400047a1270 */
[----:B------:R-:W-:Y:S02]  /*134a0*/  PRMT R8, R10, 0x7632, R8 ;  /* 0x000076320a087816 */ /* 0x000fe40000000008 */
[----:B-1----:R-:W3:Y:S04]  /*134b0*/  LDL.LU R10, [R1+0x624] ;  /* 0x00062400010a7983 */ /* 0x002ee80000300800 */
[----:B------:R-:W3:Y:S01]  /*134c0*/  LDL.LU R25, [R1+0x14] ;  /* 0x0000140001197983 */ /* 0x000ee20000300800 */
[----:B------:R-:W-:Y:S02]  /*134d0*/  IADD3 R0, R4, c[0x0][0x198], RZ ;  /* 0x0000660004007a10 */ /* 0x000fe40007ffe0ff */
[----:B------:R-:W-:-:S02]  /*134e0*/  IADD3 R12, R28, 0x20, RZ ;  /* 0x000000201c0c7810 */ /* 0x000fc40007ffe0ff */
[-C--:B------:R-:W-:Y:S02]  /*134f0*/  LEA R22, P6, R0, R3.reuse, 0x1 ;  /* 0x0000000300167211 */ /* 0x080fe400078c08ff */
[----:B------:R-:W-:Y:S02]  /*13500*/  ISETP.LT.AND P3, PT, R12, c[0x0][0x17c], !P0 ;  /* 0x00005f000c007a0c */ /* 0x000fe40004761270 */
[C---:B------:R-:W-:Y:S02]  /*13510*/  IADD3 R4, R0.reuse, c[0x0][0x198], RZ ;  /* 0x0000660000047a10 */ /* 0x040fe40007ffe0ff */
[----:B------:R-:W-:Y:S02]  /*13520*/  LEA.HI.X.SX32 R23, R0, R2, 0x1, P6 ;  /* 0x0000000200177211 */ /* 0x000fe400030f0eff */
[C---:B------:R-:W-:Y:S02]  /*13530*/  LEA R20, P6, R4.reuse, R3, 0x1 ;  /* 0x0000000304147211 */ /* 0x040fe400078c08ff */
[----:B------:R-:W-:-:S02]  /*13540*/  IADD3 R0, R4, c[0x0][0x198], RZ ;  /* 0x0000660004007a10 */ /* 0x000fc40007ffe0ff */
[----:B------:R-:W-:Y:S01]  /*13550*/  IADD3 R12, R28, 0x22, RZ ;  /* 0x000000221c0c7810 */ /* 0x000fe20007ffe0ff */
[----:B------:R0:W-:Y:S01]  /*13560*/  @P4 STG.E.U16 [R22.64], R8 ;  /* 0x0000000816004986 */ /* 0x0001e2000c101504 */
[----:B------:R-:W-:Y:S02]  /*13570*/  LEA.HI.X.SX32 R21, R4, R2, 0x1, P6 ;  /* 0x0000000204157211 */ /* 0x000fe400030f0eff */
[----:B------:R-:W-:Y:S02]  /*13580*/  ISETP.LT.AND P1, PT, R12, c[0x0][0x17c], !P0 ;  /* 0x00005f000c007a0c */ /* 0x000fe40004721270 */
[----:B------:R-:W-:Y:S02]  /*13590*/  IADD3 R4, R0, c[0x0][0x198], RZ ;  /* 0x0000660000047a10 */ /* 0x000fe40007ffe0ff */
[----:B0-----:R-:W-:Y:S02]  /*135a0*/  IADD3 R8, R28, 0x25, RZ ;  /* 0x000000251c087810 */ /* 0x001fe40007ffe0ff */
[----:B------:R-:W-:-:S04]  /*135b0*/  LEA R22, P6, R0, R3, 0x1 ;  /* 0x0000000300167211 */ /* 0x000fc800078c08ff */
[----:B------:R-:W-:Y:S02]  /*135c0*/  LEA.HI.X.SX32 R23, R0, R2, 0x1, P6 ;  /* 0x0000000200177211 */ /* 0x000fe400030f0eff */
        /* <DEDUP_REMOVED lines=9> */
[----:B------:R-:W-:Y:S02]  /*13660*/  LEA.HI.X.SX32 R21, R4, R2, 0x1, P6 ;  /* 0x0000000204157211 */ /* 0x000fe400030f0eff */
        /* <DEDUP_REMOVED lines=8> */
[----:B------:R-:W2:Y:S01]  /*136f0*/  LDL.LU R24, [R1+0x64] ;  /* 0x0000640001187983 */ /* 0x000ea20000300800 */
[----:B------:R-:W-:-:S02]  /*13700*/  IADD3 R0, R4, c[0x0][0x198], RZ ;  /* 0x0000660004007a10 */ /* 0x000fc40007ffe0ff */
[----:B------:R-:W-:Y:S01]  /*13710*/  LEA.HI.X.SX32 R21, R4, R2, 0x1, P6 ;  /* 0x0000000204157211 */ /* 0x000fe200030f0eff */
[----:B------:R0:W-:Y:S01]  /*13720*/  @P5 STG.E.U16 [R22.64], R8 ;  /* 0x0000000816005986 */ /* 0x0001e2000c101504 */
[----:B------:R-:W-:Y:S02]  /*13730*/  ISETP.LT.AND P2, PT, R12, c[0x0][0x17c], !P0 ;  /* 0x00005f000c007a0c */ /* 0x000fe40004741270 */
[----:B------:R-:W-:Y:S02]  /*13740*/  IADD3 R4, R0, c[0x0][0x198], RZ ;  /* 0x0000660000047a10 */ /* 0x000fe40007ffe0ff */
[----:B0-----:R-:W-:Y:S02]  /*13750*/  IADD3 R8, R28, 0x29, RZ ;  /* 0x000000291c087810 */ /* 0x001fe40007ffe0ff */
[----:B------:R-:W-:-:S04]  /*13760*/  LEA R22, P6, R0, R3, 0x1 ;  /* 0x0000000300167211 */ /* 0x000fc800078c08ff */
[----:B------:R-:W-:Y:S02]  /*13770*/  LEA.HI.X.SX32 R23, R0, R2, 0x1, P6 ;  /* 0x0000000200177211 */ /* 0x000fe400030f0eff */
[----:B------:R-:W-:Y:S01]  /*13780*/  IADD3 R0, R4, c[0x0][0x198], RZ ;  /* 0x0000660004007a10 */ /* 0x000fe20007ffe0ff */
[----:B---3--:R0:W-:Y:S01]  /*13790*/  @P4 STG.E.U16 [R20.64], R25 ;  /* 0x0000001914004986 */ /* 0x0081e2000c101504 */
[----:B------:R-:W-:Y:S02]  /*137a0*/  ISETP.LT.AND P4, PT, R8, c[0x0][0x17c], !P0 ;  /* 0x00005f0008007a0c */ /* 0x000fe40004781270 */
[----:B------:R-:W-:Y:S02]  /*137b0*/  PRMT R8, R25, 0x7632, R8 ;  /* 0x0000763219087816 */ /* 0x000fe40000000008 */
[----:B0-----:R-:W-:-:S03]  /*137c0*/  LEA R20, P6, R4, R3, 0x1 ;  /* 0x0000000304147211 */ /* 0x001fc600078c08ff */
[----:B------:R0:W-:Y:S01]  /*137d0*/  @P3 STG.E.U16 [R22.64], R8 ;  /* 0x0000000816003986 */ /* 0x0001e2000c101504 */
[----:B------:R-:W-:-:S03]  /*137e0*/  LEA.HI.X.SX32 R21, R4, R2, 0x1, P6 ;  /* 0x0000000204157211 */ /* 0x000fc600030f0eff */
[----:B------:R-:W3:Y:S04]  /*137f0*/  LDL.LU R25, [R1+0x4] ;  /* 0x0000040001197983 */ /* 0x000ee80000300800 */
[----:B------:R-:W-:Y:S01]  /*13800*/  @P2 STG.E.U16 [R20.64], R17 ;  /* 0x0000001114002986 */ /* 0x000fe2000c101504 */
[----:B0-----:R-:W-:Y:S02]  /*13810*/  IADD3 R8, R28, 0x2b, RZ ;  /* 0x0000002b1c087810 */ /* 0x001fe40007ffe0ff */
[----:B------:R-:W-:Y:S02]  /*13820*/  LEA R22, P6, R0, R3, 0x1 ;  /* 0x0000000300167211 */ /* 0x000fe400078c08ff */
[----:B------:R-:W-:Y:S02]  /*13830*/  ISETP.LT.AND P2, PT, R8, c[0x0][0x17c], !P0 ;  /* 0x00005f0008007a0c */ /* 0x000fe40004741270 */
[----:B------:R-:W-:-:S02]  /*13840*/  LEA.HI.X.SX32 R23, R0, R2, 0x1, P6 ;  /* 0x0000000200177211 */ /* 0x000fc400030f0eff */
[----:B------:R-:W-:-:S05]  /*13850*/  PRMT R8, R17, 0x7632, R8 ;  /* 0x0000763211087816 */ /* 0x000fca0000000008 */
[----:B------:R0:W-:Y:S04]  /*13860*/  @P1 STG.E.U16 [R22.64], R8 ;  /* 0x0000000816001986 */ /* 0x0001e8000c101504 */
[----:B0-----:R-:W4:Y:S01]  /*13870*/  LDL.LU R23, [R1+0x84] ;  /* 0x0000840001177983 */ /* 0x001f220000300800 */
[----:B------:R-:W-:Y:S02]  /*13880*/  IADD3 R12, R28, 0x28, RZ ;  /* 0x000000281c0c7810 */ /* 0x000fe40007ffe0ff */
[----:B------:R-:W-:Y:S02]  /*13890*/  IADD3 R4, R0, c[0x0][0x198], RZ ;  /* 0x0000660000047a10 */ /* 0x000fe40007ffe0ff */
[----:B------:R-:W-:Y:S02]  /*138a0*/  ISETP.LT.AND P5, PT, R12, c[0x0][0x17c], !P0 ;  /* 0x00005f000c007a0c */ /* 0x000fe400047a1270 */
[----:B------:R-:W-:-:S02]  /*138b0*/  LEA R16, P6, R4, R3, 0x1 ;  /* 0x0000000304107211 */ /* 0x000fc400078c08ff */
[----:B------:R-:W-:Y:S02]  /*138c0*/  IADD3 R0, R4, c[0x0][0x198], RZ ;  /* 0x0000660004007a10 */ /* 0x000fe40007ffe0ff */
[----:B------:R-:W-:Y:S02]  /*138d0*/  IADD3 R12, R28, 0x2a, RZ ;  /* 0x0000002a1c0c7810 */ /* 0x000fe40007ffe0ff */
[----:B------:R-:W-:Y:S02]  /*138e0*/  LEA.HI.X.SX32 R17, R4, R2, 0x1, P6 ;  /* 0x0000000204117211 */ /* 0x000fe400030f0eff */
[----:B------:R-:W-:Y:S02]  /*138f0*/  IADD3 R8, R28, 0x2d, RZ ;  /* 0x0000002d1c087810 */ /* 0x000fe40007ffe0ff */
[----:B------:R-:W-:Y:S02]  /*13900*/  LEA R20, P6, R0, R3, 0x1 ;  /* 0x0000000300147211 */ /* 0x000fe400078c08ff */
[----:B------:R-:W-:-:S02]  /*13910*/  ISETP.LT.AND P3, PT, R12, c[0x0][0x17c], !P0 ;  /* 0x00005f000c007a0c */ /* 0x000fc40004761270 */
[C---:B------:R-:W-:Y:S02]  /*13920*/  IADD3 R4, R0.reuse, c[0x0][0x198], RZ ;  /* 0x0000660000047a10 */ /* 0x040fe40007ffe0ff */
[----:B------:R-:W-:Y:S02]  /*13930*/  LEA.HI.X.SX32 R21, R0, R2, 0x1, P6 ;  /* 0x0000000200157211 */ /* 0x000fe400030f0eff */
[----:B------:R-:W-:Y:S02]  /*13940*/  IADD3 R0, R4, c[0x0][0x198], RZ ;  /* 0x0000660004007a10 */ /* 0x000fe40007ffe0ff */
[----:B------:R-:W-:-:S04]  /*13950*/  IADD3 R12, R28, 0x2c, RZ ;  /* 0x0000002c1c0c7810 */ /* 0x000fc80007ffe0ff */
[----:B------:R-:W-:Y:S01]  /*13960*/  ISETP.LT.AND P1, PT, R12, c[0x0][0x17c], !P0 ;  /* 0x00005f000c007a0c */ /* 0x000fe20004721270 */
[----:B----4-:R0:W-:Y:S01]  /*13970*/  @P5 STG.E.U16 [R16.64], R23 ;  /* 0x0000001710005986 */ /* 0x0101e2000c101504 */
[----:B------:R-:W-:Y:S02]  /*13980*/  ISETP.LT.AND P5, PT, R8, c[0x0][0x17c], !P0 ;  /* 0x00005f0008007a0c */ /* 0x000fe400047a1270 */
[----:B------:R-:W-:Y:S02]  /*13990*/  PRMT R8, R23, 0x7632, R8 ;  /* 0x0000763217087816 */ /* 0x000fe40000000008 */
[----:B0-----:R-:W-:-:S03]  /*139a0*/  LEA R16, P6, R4, R3, 0x1 ;  /* 0x0000000304107211 */ /* 0x001fc600078c08ff */
[----:B------:R0:W-:Y:S01]  /*139b0*/  @P4 STG.E.U16 [R20.64], R8 ;  /* 0x0000000814004986 */ /* 0x0001e2000c101504 */
[----:B------:R-:W-:Y:S02]  /*139c0*/  LEA.HI.X.SX32 R17, R4, R2, 0x1, P6 ;  /* 0x0000000204117211 */ /* 0x000fe400030f0eff */
[----:B------:R-:W-:-:S03]  /*139d0*/  IADD3 R4, R0, c[0x0][0x198], RZ ;  /* 0x0000660000047a10 */ /* 0x000fc60007ffe0ff */
[----:B--2---:R1:W-:Y:S01]  /*139e0*/  @P3 STG.E.U16 [R16.64], R24 ;  /* 0x0000001810003986 */ /* 0x0043e2000c101504 */
[----:B0-----:R-:W-:Y:S02]  /*139f0*/  IADD3 R8, R28, 0x2f, RZ ;  /* 0x0000002f1c087810 */ /* 0x001fe40007ffe0ff */
[----:B------:R-:W-:Y:S02]  /*13a00*/  LEA R20, P6, R0, R3, 0x1 ;  /* 0x0000000300147211 */ /* 0x000fe400078c08ff */
[----:B------:R-:W-:Y:S02]  /*13a10*/  ISETP.LT.AND P3, PT, R8, c[0x0][0x17c], !P0 ;  /* 0x00005f0008007a0c */ /* 0x000fe40004761270 */
[----:B------:R-:W-:Y:S02]  /*13a20*/  PRMT R8, R24, 0x7632, R8 ;  /* 0x0000763218087816 */ /* 0x000fe40000000008 */
[----:B-1----:R-:W2:Y:S01]  /*13a30*/  LDL.LU R24, [R1+0x94] ;  /* 0x0000940001187983 */ /* 0x002ea20000300800 */
[----:B------:R-:W-:-:S02]  /*13a40*/  LEA.HI.X.SX32 R21, R0, R2, 0x1, P6 ;  /* 0x0000000200157211 */ /* 0x000fc400030f0eff */
[----:B------:R-:W-:-:S03]  /*13a50*/  LEA R16, P6, R4, R3, 0x1 ;  /* 0x0000000304107211 */ /* 0x000fc600078c08ff */
[----:B------:R0:W-:Y:S01]  /*13a60*/  @P2 STG.E.U16 [R20.64], R8 ;  /* 0x0000000814002986 */ /* 0x0001e2000c101504 */
[----:B------:R-:W-:-:S05]  /*13a70*/  LEA.HI.X.SX32 R17, R4, R2, 0x1, P6 ;  /* 0x0000000204117211 */ /* 0x000fca00030f0eff */
[----:B---3--:R1:W-:Y:S01]  /*13a80*/  @P1 STG.E.U16 [R16.64], R25 ;  /* 0x0000001910001986 */ /* 0x0083e2000c101504 */
[----:B0-----:R-:W-:-:S04]  /*13a90*/  IADD3 R8, R28, 0x31, RZ ;  /* 0x000000311c087810 */ /* 0x001fc80007ffe0ff */
[----:B------:R-:W-:Y:S02]  /*13aa0*/  ISETP.LT.AND P1, PT, R8, c[0x0][0x17c], !P0 ;  /* 0x00005f0008007a0c */ /* 0x000fe40004721270 */
[----:B------:R-:W-:Y:S02]  /*13ab0*/  PRMT R8, R25, 0x7632, R8 ;  /* 0x0000763219087816 */ /* 0x000fe40000000008 */
[----:B-1----:R-:W3:Y:S01]  /*13ac0*/  LDL.LU R25, [R1+0x34] ;  /* 0x0000340001197983 */ /* 0x002ee20000300800 */
[----:B------:R-:W-:Y:S02]  /*13ad0*/  IADD3 R0, R4, c[0x0][0x198], RZ ;  /* 0x0000660004007a10 */ /* 0x000fe40007ffe0ff */
[----:B------:R-:W-:Y:S01]  /*13ae0*/  IADD3 R12, R28, 0x2e, RZ ;  /* 0x0000002e1c0c7810 */ /* 0x000fe20007ffe0ff */
[----:B------:R-:W4:Y:S01]  /*13af0*/  LDL.LU R23, [R1+0x74] ;  /* 0x0000740001177983 */ /* 0x000f220000300800 */
[----:B------:R-:W-:Y:S02]  /*13b00*/  LEA R20, P6, R0, R3, 0x1 ;  /* 0x0000000300147211 */ /* 0x000fe400078c08ff */
[----:B------:R-:W-:-:S02]  /*13b10*/  ISETP.LT.AND P4, PT, R12, c[0x0][0x17c], !P0 ;  /* 0x00005f000c007a0c */ /* 0x000fc40004781270 */
[C---:B------:R-:W-:Y:S02]  /*13b20*/  IADD3 R4, R0.reuse, c[0x0][0x198], RZ ;  /* 0x0000660000047a10 */ /* 0x040fe40007ffe0ff */
[-C--:B------:R-:W-:Y:S02]  /*13b30*/  LEA.HI.X.SX32 R21, R0, R2.reuse, 0x1, P6 ;  /* 0x0000000200157211 */ /* 0x080fe400030f0eff */
[----:B------:R-:W-:Y:S02]  /*13b40*/  LEA R16, P6, R4, R3, 0x1 ;  /* 0x0000000304107211 */ /* 0x000fe400078c08ff */
[----:B------:R-:W-:Y:S02]  /*13b50*/  IADD3 R12, R28, 0x30, RZ ;  /* 0x000000301c0c7810 */ /* 0x000fe40007ffe0ff */
[C---:B------:R-:W-:Y:S01]  /*13b60*/  IADD3 R0, R4.reuse, c[0x0][0x198], RZ ;  /* 0x0000660004007a10 */ /* 0x040fe20007ffe0ff */
[----:B------:R0:W-:Y:S01]  /*13b70*/  @P5 STG.E.U16 [R20.64], R8 ;  /* 0x0000000814005986 */ /* 0x0001e2000c101504 */
[----:B------:R-:W-:-:S02]  /*13b80*/  LEA.HI.X.SX32 R17, R4, R2, 0x1, P6 ;  /* 0x0000000204117211 */ /* 0x000fc400030f0eff */
[----:B------:R-:W-:Y:S02]  /*13b90*/  ISETP.LT.AND P2, PT, R12, c[0x0][0x17c], !P0 ;  /* 0x00005f000c007a0c */ /* 0x000fe40004741270 */
[----:B------:R-:W-:Y:S02]  /*13ba0*/  IADD3 R12, R28, 0x32, RZ ;  /* 0x000000321c0c7810 */ /* 0x000fe40007ffe0ff */
[----:B------:R-:W-:Y:S01]  /*13bb0*/  IADD3 R4, R0, c[0x0][0x198], RZ ;  /* 0x0000660000047a10 */ /* 0x000fe20007ffe0ff */
[----:B------:R1:W-:Y:S01]  /*13bc0*/  @P4 STG.E.U16 [R16.64], R13 ;  /* 0x0000000d10004986 */ /* 0x0003e2000c101504 */
[----:B0-----:R-:W-:Y:S02]  /*13bd0*/  IADD3 R8, R28, 0x33, RZ ;  /* 0x000000331c087810 */ /* 0x001fe40007ffe0ff */
[----:B------:R-:W-:Y:S02]  /*13be0*/  LEA R20, P6, R0, R3, 0x1 ;  /* 0x0000000300147211 */ /* 0x000fe400078c08ff */
[----:B------:R-:W-:-:S02]  /*13bf0*/  ISETP.LT.AND P5, PT, R12, c[0x0][0x17c], !P0 ;  /* 0x00005f000c007a0c */ /* 0x000fc400047a1270 */
[----:B------:R-:W-:Y:S02]  /*13c00*/  ISETP.LT.AND P4, PT, R8, c[0x0][0x17c], !P0 ;  /* 0x00005f0008007a0c */ /* 0x000fe40004781270 */
[-C--:B------:R-:W-:Y:S02]  /*13c10*/  LEA.HI.X.SX32 R21, R0, R2.reuse, 0x1, P6 ;  /* 0x0000000200157211 */ /* 0x080fe400030f0eff */
[----:B------:R-:W-:Y:S02]  /*13c20*/  PRMT R8, R13, 0x7632, R8 ;  /* 0x000076320d087816 */ /* 0x000fe40000000008 */
[----:B------:R-:W-:Y:S02]  /*13c30*/  LEA R12, P6, R4, R3, 0x1 ;  /* 0x00000003040c7211 */ /* 0x000fe400078c08ff */
[----:B-1----:R-:W-:Y:S01]  /*13c40*/  IADD3 R16, R28, 0x34, RZ ;  /* 0x000000341c107810 */ /* 0x002fe20007ffe0ff */
[----:B------:R0:W-:Y:S01]  /*13c50*/  @P3 STG.E.U16 [R20.64], R8 ;  /* 0x0000000814003986 */ /* 0x0001e2000c101504 */
[----:B------:R-:W-:-:S02]  /*13c60*/  LEA.HI.X.SX32 R13, R4, R2, 0x1, P6 ;  /* 0x00000002040d7211 */ /* 0x000fc400030f0eff */
[----:B------:R-:W-:Y:S02]  /*13c70*/  IADD3 R0, R4, c[0x0][0x198], RZ ;  /* 0x0000660004007a10 */ /* 0x000fe40007ffe0ff */
[----:B------:R-:W-:Y:S02]  /*13c80*/  ISETP.LT.AND P3, PT, R16, c[0x0][0x17c], !P0 ;  /* 0x00005f0010007a0c */ /* 0x000fe40004761270 */
[----:B------:R-:W-:Y:S02]  /*13c90*/  LEA R16, P6, R0, R3, 0x1 ;  /* 0x0000000300107211 */ /* 0x000fe400078c08ff */
[----:B0-----:R-:W-:Y:S02]  /*13ca0*/  IADD3 R8, R28, 0x35, RZ ;  /* 0x000000351c087810 */ /* 0x001fe40007ffe0ff */
[C---:B------:R-:W-:Y:S02]  /*13cb0*/  IADD3 R4, R0.reuse, c[0x0][0x198], RZ ;  /* 0x0000660000047a10 */ /* 0x040fe40007ffe0ff */
[----:B------:R-:W-:Y:S01]  /*13cc0*/  LEA.HI.X.SX32 R17, R0, R2, 0x1, P6 ;  /* 0x0000000200117211 */ /* 0x000fe200030f0eff */
[----:B--2---:R0:W-:Y:S01]  /*13cd0*/  @P2 STG.E.U16 [R12.64], R24 ;  /* 0x000000180c002986 */ /* 0x0041e2000c101504 */
[----:B------:R-:W-:-:S02]  /*13ce0*/  ISETP.LT.AND P2, PT, R8, c[0x0][0x17c], !P0 ;  /* 0x00005f0008007a0c */ /* 0x000fc40004741270 */
[----:B------:R-:W-:Y:S02]  /*13cf0*/  PRMT R8, R24, 0x7632, R8 ;  /* 0x0000763218087816 */ /* 0x000fe40000000008 */
[----:B0-----:R-:W2:Y:S01]  /*13d00*/  LDL.LU R24, [R1+0x24] ;  /* 0x0000240001187983 */ /* 0x001ea20000300800 */
[----:B------:R-:W-:-:S03]  /*13d10*/  LEA R12, P6, R4, R3, 0x1 ;  /* 0x00000003040c7211 */ /* 0x000fc600078c08ff */
[----:B------:R0:W-:Y:S01]  /*13d20*/  @P1 STG.E.U16 [R16.64], R8 ;  /* 0x0000000810001986 */ /* 0x0001e2000c101504 */
[----:B------:R-:W-:Y:S02]  /*13d30*/  LEA.HI.X.SX32 R13, R4, R2, 0x1, P6 ;  /* 0x00000002040d7211 */ /* 0x000fe400030f0eff */
[----:B0-----:R-:W-:-:S03]  /*13d40*/  IADD3 R8, R28, 0x37, RZ ;  /* 0x000000371c087810 */ /* 0x001fc60007ffe0ff */
[----:B---3--:R0:W-:Y:S01]  /*13d50*/  @P5 STG.E.U16 [R12.64], R25 ;  /* 0x000000190c005986 */ /* 0x0081e2000c101504 */
[----:B------:R-:W-:Y:S02]  /*13d60*/  ISETP.LT.AND P5, PT, R8, c[0x0][0x17c], !P0 ;  /* 0x00005f0008007a0c */ /* 0x000fe400047a1270 */
[----:B------:R-:W-:Y:S02]  /*13d70*/  PRMT R8, R25, 0x7632, R8 ;  /* 0x0000763219087816 */ /* 0x000fe40000000008 */
[----:B0-----:R-:W3:Y:S01]  /*13d80*/  LDL.LU R25, [R1+0xa4] ;  /* 0x0000a40001197983 */ /* 0x001ee20000300800 */
[----:B------:R-:W-:-:S04]  /*13d90*/  IADD3 R0, R4, c[0x0][0x198], RZ ;  /* 0x0000660004007a10 */ /* 0x000fc80007ffe0ff */
[CC--:B------:R-:W-:Y:S02]  /*13da0*/  LEA R16, P6, R0.reuse, R3.reuse, 0x1 ;  /* 0x0000000300107211 */ /* 0x0c0fe400078c08ff */
[C---:B------:R-:W-:Y:S02]  /*13db0*/  IADD3 R4, R0.reuse, c[0x0][0x198], RZ ;  /* 0x0000660000047a10 */ /* 0x040fe40007ffe0ff */
[-C--:B------:R-:W-:Y:S02]  /*13dc0*/  LEA.HI.X.SX32 R17, R0, R2.reuse, 0x1, P6 ;  /* 0x0000000200117211 */ /* 0x080fe400030f0eff */
[C---:B------:R-:W-:Y:S02]  /*13dd0*/  LEA R12, P6, R4.reuse, R3, 0x1 ;  /* 0x00000003040c7211 */ /* 0x040fe400078c08ff */
[----:B------:R-:W-:Y:S02]  /*13de0*/  IADD3 R0, R4, c[0x0][0x198], RZ ;  /* 0x0000660004007a10 */ /* 0x000fe40007ffe0ff */
[----:B------:R-:W-:Y:S01]  /*13df0*/  IADD3 R20, R28, 0x36, RZ ;  /* 0x000000361c147810 */ /* 0x000fe20007ffe0ff */
[----:B------:R0:W-:Y:S01]  /*13e00*/  @P4 STG.E.U16 [R16.64], R8 ;  /* 0x0000000810004986 */ /* 0x0001e2000c101504 */
[----:B------:R-:W-:-:S02]  /*13e10*/  LEA.HI.X.SX32 R13, R4, R2, 0x1, P6 ;  /* 0x00000002040d7211 */ /* 0x000fc400030f0eff */
[----:B------:R-:W-:Y:S02]  /*13e20*/  ISETP.LT.AND P1, PT, R20, c[0x0][0x17c], !P0 ;  /* 0x00005f0014007a0c */ /* 0x000fe40004721270 */
[----:B------:R-:W-:Y:S01]  /*13e30*/  IADD3 R4, R0, c[0x0][0x198], RZ ;  /* 0x0000660000047a10 */ /* 0x000fe20007ffe0ff */
[----:B------:R1:W-:Y:S01]  /*13e40*/  @P3 STG.E.U16 [R12.64], R9 ;  /* 0x000000090c003986 */ /* 0x0003e2000c101504 */
[----:B0-----:R-:W-:Y:S02]  /*13e50*/  IADD3 R8, R28, 0x39, RZ ;  /* 0x000000391c087810 */ /* 0x001fe40007ffe0ff */
[----:B------:R-:W-:Y:S02]  /*13e60*/  LEA R16, P6, R0, R3, 0x1 ;  /* 0x0000000300107211 */ /* 0x000fe400078c08ff */
[----:B------:R-:W-:Y:S02]  /*13e70*/  ISETP.LT.AND P3, PT, R8, c[0x0][0x17c], !P0 ;  /* 0x00005f0008007a0c */ /* 0x000fe40004761270 */
[----:B------:R-:W-:-:S02]  /*13e80*/  LEA.HI.X.SX32 R17, R0, R2, 0x1, P6 ;  /* 0x0000000200117211 */ /* 0x000fc400030f0eff */
[C---:B------:R-:W-:Y:S02]  /*13e90*/  LEA R8, P6, R4.reuse, R3, 0x1 ;  /* 0x0000000304087211 */ /* 0x040fe400078c08ff */
[----:B-1----:R-:W-:Y:S02]  /*13ea0*/  PRMT R12, R9, 0x7632, R12 ;  /* 0x00007632090c7816 */ /* 0x002fe4000000000c */
[C---:B------:R-:W-:Y:S02]  /*13eb0*/  LEA.HI.X.SX32 R9, R4.reuse, R2, 0x1, P6 ;  /* 0x0000000204097211 */ /* 0x040fe400030f0eff */
[----:B------:R-:W-:Y:S02]  /*13ec0*/  IADD3 R0, R4, c[0x0][0x198], RZ ;  /* 0x0000660004007a10 */ /* 0x000fe40007ffe0ff */
[C---:B------:R-:W-:Y:S01]  /*13ed0*/  IADD3 R20, R28.reuse, 0x38, RZ ;  /* 0x000000381c147810 */ /* 0x040fe20007ffe0ff */
[----:B------:R0:W-:Y:S01]  /*13ee0*/  @P2 STG.E.U16 [R16.64], R12 ;  /* 0x0000000c10002986 */ /* 0x0001e2000c101504 */
[----:B------:R-:W-:-:S02]  /*13ef0*/  IADD3 R13, R28, 0x3a, RZ ;  /* 0x0000003a1c0d7810 */ /* 0x000fc40007ffe0ff */
[----:B------:R-:W-:Y:S01]  /*13f00*/  IADD3 R4, R28, 0x3b, RZ ;  /* 0x0000003b1c047810 */ /* 0x000fe20007ffe0ff */
[----:B------:R1:W-:Y:S01]  /*13f10*/  @P1 STG.E.U16 [R8.64], R5 ;  /* 0x0000000508001986 */ /* 0x0003e2000c101504 */
[----:B------:R-:W-:Y:S02]  /*13f20*/  ISETP.LT.AND P4, PT, R20, c[0x0][0x17c], !P0 ;  /* 0x00005f0014007a0c */ /* 0x000fe40004781270 */
[----:B------:R-:W-:Y:S02]  /*13f30*/  ISETP.LT.AND P2, PT, R13, c[0x0][0x17c], !P0 ;  /* 0x00005f000d007a0c */ /* 0x000fe40004741270 */
[C---:B0-----:R-:W-:Y:S02]  /*13f40*/  LEA R12, P6, R0.reuse, R3, 0x1 ;  /* 0x00000003000c7211 */ /* 0x041fe400078c08ff */
[----:B-1----:R-:W-:Y:S02]  /*13f50*/  IADD3 R8, R0, c[0x0][0x198], RZ ;  /* 0x0000660000087a10 */ /* 0x002fe40007ffe0ff */
[----:B------:R-:W-:-:S02]  /*13f60*/  ISETP.LT.AND P1, PT, R4, c[0x0][0x17c], !P0 ;  /* 0x00005f0004007a0c */ /* 0x000fc40004721270 */
[-C--:B------:R-:W-:Y:S02]  /*13f70*/  LEA.HI.X.SX32 R13, R0, R2.reuse, 0x1, P6 ;  /* 0x00000002000d7211 */ /* 0x080fe400030f0eff */
[CC--:B------:R-:W-:Y:S02]  /*13f80*/  LEA R4, P6, R8.reuse, R3.reuse, 0x1 ;  /* 0x0000000308047211 */ /* 0x0c0fe400078c08ff */
[----:B------:R-:W-:Y:S02]  /*13f90*/  PRMT R9, R5, 0x7632, R9 ;  /* 0x0000763205097816 */ /* 0x000fe40000000009 */
[C---:B------:R-:W-:Y:S02]  /*13fa0*/  LEA.HI.X.SX32 R5, R8.reuse, R2, 0x1, P6 ;  /* 0x0000000208057211 */ /* 0x040fe400030f0eff */
[----:B------:R-:W-:Y:S01]  /*13fb0*/  IADD3 R0, R8, c[0x0][0x198], RZ ;  /* 0x0000660008007a10 */ /* 0x000fe20007ffe0ff */
[----:B------:R0:W-:Y:S03]  /*13fc0*/  @P5 STG.E.U16 [R12.64], R9 ;  /* 0x000000090c005986 */ /* 0x0001e6000c101504 */
[----:B------:R-:W-:Y:S01]  /*13fd0*/  LEA R8, P6, R0, R3, 0x1 ;  /* 0x0000000300087211 */ /* 0x000fe200078c08ff */
[----:B----4-:R1:W-:Y:S01]  /*13fe0*/  @P4 STG.E.U16 [R4.64], R23 ;  /* 0x0000001704004986 */ /* 0x0103e2000c101504 */
[----:B0-----:R-:W-:-:S02]  /*13ff0*/  IADD3 R9, R28, 0x3d, RZ ;  /* 0x0000003d1c097810 */ /* 0x001fc40007ffe0ff */
[C---:B-1----:R-:W-:Y:S02]  /*14000*/  IADD3 R5, R0.reuse, c[0x0][0x198], RZ ;  /* 0x0000660000057a10 */ /* 0x042fe40007ffe0ff */
[----:B------:R-:W-:Y:S02]  /*14010*/  ISETP.LT.AND P4, PT, R9, c[0x0][0x17c], !P0 ;  /* 0x00005f0009007a0c */ /* 0x000fe40004781270 */
[-C--:B------:R-:W-:Y:S02]  /*14020*/  LEA.HI.X.SX32 R9, R0, R2.reuse, 0x1, P6 ;  /* 0x0000000200097211 */ /* 0x080fe400030f0eff */
[----:B------:R-:W-:Y:S02]  /*14030*/  LEA R4, P6, R5, R3, 0x1 ;  /* 0x0000000305047211 */ /* 0x000fe400078c08ff */
[----:B------:R-:W-:Y:S02]  /*14040*/  PRMT R12, R23, 0x7632, R12 ;  /* 0x00007632170c7816 */ /* 0x000fe4000000000c */
[C---:B------:R-:W-:Y:S01]  /*14050*/  IADD3 R0, R5.reuse, c[0x0][0x198], RZ ;  /* 0x0000660005007a10 */ /* 0x040fe20007ffe0ff */
[----:B------:R-:W4:Y:S01]  /*14060*/  LDL.LU R23, [R1+0x48] ;  /* 0x0000480001177983 */ /* 0x000f220000300800 */
[----:B------:R-:W-:-:S02]  /*14070*/  LEA.HI.X.SX32 R5, R5, R2, 0x1, P6 ;  /* 0x0000000205057211 */ /* 0x000fc400030f0eff */
[----:B------:R-:W-:Y:S01]  /*14080*/  IADD3 R16, R28, 0x3c, RZ ;  /* 0x0000003c1c107810 */ /* 0x000fe20007ffe0ff */
[----:B------:R0:W-:Y:S03]  /*14090*/  @P3 STG.E.U16 [R8.64], R12 ;  /* 0x0000000c08003986 */ /* 0x0001e6000c101504 */
[----:B------:R-:W-:Y:S02]  /*140a0*/  ISETP.LT.AND P5, PT, R16, c[0x0][0x17c], !P0 ;  /* 0x00005f0010007a0c */ /* 0x000fe400047a1270 */
[----:B0-----:R-:W-:Y:S02]  /*140b0*/  IADD3 R9, R28, 0x3f, RZ ;  /* 0x0000003f1c097810 */ /* 0x001fe40007ffe0ff */
[----:B------:R-:W-:Y:S02]  /*140c0*/  LEA R8, P6, R0, R3, 0x1 ;  /* 0x0000000300087211 */ /* 0x000fe400078c08ff */
[----:B------:R-:W-:-:S04]  /*140d0*/  IADD3 R13, R28, 0x3e, RZ ;  /* 0x0000003e1c0d7810 */ /* 0x000fc80007ffe0ff */
[----:B------:R-:W-:Y:S01]  /*140e0*/  ISETP.LT.AND P3, PT, R13, c[0x0][0x17c], !P0 ;  /* 0x00005f000d007a0c */ /* 0x000fe20004761270 */
[----:B--2---:R0:W-:Y:S01]  /*140f0*/  @P2 STG.E.U16 [R4.64], R24 ;  /* 0x0000001804002986 */ /* 0x0041e2000c101504 */
[----:B------:R-:W-:Y:S02]  /*14100*/  ISETP.LT.AND P2, PT, R9, c[0x0][0x17c], !P0 ;  /* 0x00005f0009007a0c */ /* 0x000fe40004741270 */
[----:B------:R-:W-:Y:S02]  /*14110*/  LEA.HI.X.SX32 R9, R0, R2, 0x1, P6 ;  /* 0x0000000200097211 */ /* 0x000fe400030f0eff */
[----:B------:R-:W-:Y:S02]  /*14120*/  PRMT R12, R24, 0x7632, R12 ;  /* 0x00007632180c7816 */ /* 0x000fe4000000000c */
[----:B0-----:R-:W-:Y:S01]  /*14130*/  IADD3 R5, R0, c[0x0][0x198], RZ ;  /* 0x0000660000057a10 */ /* 0x001fe20007ffe0ff */
[----:B------:R-:W2:Y:S03]  /*14140*/  LDL.LU R24, [R1+0x58] ;  /* 0x0000580001187983 */ /* 0x000ea60000300800 */
[----:B------:R-:W-:-:S02]  /*14150*/  LEA R4, P6, R5, R3, 0x1 ;  /* 0x0000000305047211 */ /* 0x000fc400078c08ff */
[C---:B------:R-:W-:Y:S02]  /*14160*/  IADD3 R0, R5.reuse, c[0x0][0x198], RZ ;  /* 0x0000660005007a10 */ /* 0x040fe40007ffe0ff */
[----:B------:R-:W-:Y:S01]  /*14170*/  LEA.HI.X.SX32 R5, R5, R2, 0x1, P6 ;  /* 0x0000000205057211 */ /* 0x000fe200030f0eff */
[----:B------:R0:W-:Y:S04]  /*14180*/  @P1 STG.E.U16 [R8.64], R12 ;  /* 0x0000000c08001986 */ /* 0x0001e8000c101504 */
[----:B---3--:R1:W-:Y:S01]  /*14190*/  @P5 STG.E.U16 [R4.64], R25 ;  /* 0x0000001904005986 */ /* 0x0083e2000c101504 */
[----:B0-----:R-:W-:Y:S02]  /*141a0*/  IADD3 R9, R28, 0x41, RZ ;  /* 0x000000411c097810 */ /* 0x001fe40007ffe0ff */
[----:B------:R-:W-:-:S02]  /*141b0*/  LEA R8, P6, R0, R3, 0x1 ;  /* 0x0000000300087211 */ /* 0x000fc400078c08ff */
[----:B------:R-:W-:Y:S02]  /*141c0*/  ISETP.LT.AND P5, PT, R9, c[0x0][0x17c], !P0 ;  /* 0x00005f0009007a0c */ /* 0x000fe400047a1270 */
[C---:B-1----:R-:W-:Y:S02]  /*141d0*/  IADD3 R5, R0.reuse, c[0x0][0x198], RZ ;  /* 0x0000660000057a10 */ /* 0x042fe40007ffe0ff */
[----:B------:R-:W-:Y:S02]  /*141e0*/  LEA.HI.X.SX32 R9, R0, R2, 0x1, P6 ;  /* 0x0000000200097211 */ /* 0x000fe400030f0eff */
[----:B------:R-:W-:Y:S02]  /*141f0*/  LEA R4, P6, R5, R3, 0x1 ;  /* 0x0000000305047211 */ /* 0x000fe400078c08ff */
[----:B------:R-:W-:Y:S02]  /*14200*/  PRMT R12, R25, 0x7632, R12 ;  /* 0x00007632190c7816 */ /* 0x000fe4000000000c */
[----:B------:R-:W-:-:S02]  /*14210*/  IADD3 R0, R5, c[0x0][0x198], RZ ;  /* 0x0000660005007a10 */ /* 0x000fc40007ffe0ff */
[----:B------:R-:W-:Y:S01]  /*14220*/  LEA.HI.X.SX32 R5, R5, R2, 0x1, P6 ;  /* 0x0000000205057211 */ /* 0x000fe200030f0eff */
[----:B------:R0:W-:Y:S04]  /*14230*/  @P4 STG.E.U16 [R8.64], R12 ;  /* 0x0000000c08004986 */ /* 0x0001e8000c101504 */
[----:B------:R1:W-:Y:S01]  /*14240*/  @P3 STG.E.U16 [R4.64], R11 ;  /* 0x0000000b04003986 */ /* 0x0003e2000c101504 */
[----:B0-----:R-:W-:-:S03]  /*14250*/  PRMT R12, R11, 0x7632, R12 ;  /* 0x000076320b0c7816 */ /* 0x001fc6000000000c */
[----:B-1----:R-:W3:Y:S04]  /*14260*/  LDL.LU R11, [R1+0x620] ;  /* 0x00062000010b7983 */ /* 0x002ee80000300800 */
[----:B------:R-:W3:Y:S01]  /*14270*/  LDL.LU R25, [R1+0x18] ;  /* 0x0000180001197983 */ /* 0x000ee20000300800 */
[C---:B------:R-:W-:Y:S02]  /*14280*/  IADD3 R13, R28.reuse, 0x40, RZ ;  /* 0x000000401c0d7810 */ /* 0x040fe40007ffe0ff */
[----:B------:R-:W-:Y:S02]  /*14290*/  IADD3 R9, R28, 0x43, RZ ;  /* 0x000000431c097810 */ /* 0x000fe40007ffe0ff */
[----:B------:R-:W-:Y:S02]  /*142a0*/  LEA R8, P6, R0, R3, 0x1 ;  /* 0x0000000300087211 */ /* 0x000fe400078c08ff */
[----:B------:R-:W-:-:S02]  /*142b0*/  ISETP.LT.AND P1, PT, R13, c[0x0][0x17c], !P0 ;  /* 0x00005f000d007a0c */ /* 0x000fc40004721270 */
[C---:B------:R-:W-:Y:S02]  /*142c0*/  IADD3 R5, R0.reuse, c[0x0][0x198], RZ ;  /* 0x0000660000057a10 */ /* 0x040fe40007ffe0ff */
[----:B------:R-:W-:Y:S02]  /*142d0*/  ISETP.LT.AND P3, PT, R9, c[0x0][0x17c], !P0 ;  /* 0x00005f0009007a0c */ /* 0x000fe40004761270 */
[-C--:B------:R-:W-:Y:S02]  /*142e0*/  LEA.HI.X.SX32 R9, R0, R2.reuse, 0x1, P6 ;  /* 0x0000000200097211 */ /* 0x080fe400030f0eff */
[C---:B------:R-:W-:Y:S02]  /*142f0*/  LEA R4, P6, R5.reuse, R3, 0x1 ;  /* 0x0000000305047211 */ /* 0x040fe400078c08ff */
[C---:B------:R-:W-:Y:S02]  /*14300*/  IADD3 R0, R5.reuse, c[0x0][0x198], RZ ;  /* 0x0000660005007a10 */ /* 0x040fe40007ffe0ff */
[----:B------:R-:W-:Y:S01]  /*14310*/  LEA.HI.X.SX32 R5, R5, R2, 0x1, P6 ;  /* 0x0000000205057211 */ /* 0x000fe200030f0eff */
[----:B------:R0:W-:Y:S01]  /*14320*/  @P2 STG.E.U16 [R8.64], R12 ;  /* 0x0000000c08002986 */ /* 0x0001e2000c101504 */
[----:B------:R-:W-:-:S04]  /*14330*/  IADD3 R13, R28, 0x42, RZ ;  /* 0x000000421c0d7810 */ /* 0x000fc80007ffe0ff */
[----:B------:R-:W-:Y:S02]  /*14340*/  ISETP.LT.AND P4, PT, R13, c[0x0][0x17c], !P0 ;  /* 0x00005f000d007a0c */ /* 0x000fe40004781270 */
[----:B0-----:R-:W-:Y:S02]  /*14350*/  IADD3 R9, R28, 0x45, RZ ;  /* 0x000000451c097810 */ /* 0x001fe40007ffe0ff */
[----:B------:R-:W-:Y:S02]  /*14360*/  LEA R8, P6, R0, R3, 0x1 ;  /* 0x0000000300087211 */ /* 0x000fe400078c08ff */
[----:B------:R-:W-:-:S04]  /*14370*/  IADD3 R13, R28, 0x44, RZ ;  /* 0x000000441c0d7810 */ /* 0x000fc80007ffe0ff */
[----:B------:R-:W-:Y:S01]  /*14380*/  ISETP.LT.AND P2, PT, R13, c[0x0][0x17c], !P0 ;  /* 0x00005f000d007a0c */ /* 0x000fe20004741270 */
[----:B----4-:R0:W-:Y:S01]  /*14390*/  @P1 STG.E.U16 [R4.64], R23 ;  /* 0x0000001704001986 */ /* 0x0101e2000c101504 */
[----:B------:R-:W-:Y:S02]  /*143a0*/  PRMT R12, R23, 0x7632, R12 ;  /* 0x00007632170c7816 */ /* 0x000fe4000000000c */
[----:B------:R-:W-:Y:S02]  /*143b0*/  ISETP.LT.AND P1, PT, R9, c[0x0][0x17c], !P0 ;  /* 0x00005f0009007a0c */ /* 0x000fe40004721270 */
[C---:B------:R-:W-:Y:S02]  /*143c0*/  LEA.HI.X.SX32 R9, R0.reuse, R2, 0x1, P6 ;  /* 0x0000000200097211 */ /* 0x040fe400030f0eff */
[----:B0-----:R-:W-:Y:S01]  /*143d0*/  IADD3 R5, R0, c[0x0][0x198], RZ ;  /* 0x0000660000057a10 */ /* 0x001fe20007ffe0ff */
[----:B------:R-:W4:Y:S03]  /*143e0*/  LDL.LU R23, [R1+0x88] ;  /* 0x0000880001177983 */ /* 0x000f260000300800 */
[----:B------:R-:W-:-:S02]  /*143f0*/  LEA R4, P6, R5, R3, 0x1 ;  /* 0x0000000305047211 */ /* 0x000fc400078c08ff */
[C---:B------:R-:W-:Y:S02]  /*14400*/  IADD3 R0, R5.reuse, c[0x0][0x198], RZ ;  /* 0x0000660005007a10 */ /* 0x040fe40007ffe0ff */
[----:B------:R-:W-:Y:S01]  /*14410*/  LEA.HI.X.SX32 R5, R5, R2, 0x1, P6 ;  /* 0x0000000205057211 */ /* 0x000fe200030f0eff */
[----:B------:R0:W-:Y:S02]  /*14420*/  @P5 STG.E.U16 [R8.64], R12 ;  /* 0x0000000c08005986 */ /* 0x0001e4000c101504 */
[----:B0-----:R-:W-:Y:S02]  /*14430*/  IADD3 R9, R28, 0x47, RZ ;  /* 0x000000471c097810 */ /* 0x001fe40007ffe0ff */
[----:B------:R-:W-:Y:S01]  /*14440*/  LEA R8, P6, R0, R3, 0x1 ;  /* 0x0000000300087211 */ /* 0x000fe200078c08ff */
[----:B--2---:R0:W-:Y:S01]  /*14450*/  @P4 STG.E.U16 [R4.64], R24 ;  /* 0x0000001804004986 */ /* 0x0041e2000c101504 */
[----:B------:R-:W-:Y:S02]  /*14460*/  PRMT R12, R24, 0x7632, R12 ;  /* 0x00007632180c7816 */ /* 0x000fe4000000000c */
[----:B------:R-:W-:-:S02]  /*14470*/  ISETP.LT.AND P4, PT, R9, c[0x0][0x17c], !P0 ;  /* 0x00005f0009007a0c */ /* 0x000fc40004781270 */
[CC--:B------:R-:W-:Y:S02]  /*14480*/  LEA.HI.X.SX32 R9, R0.reuse, R2.reuse, 0x1, P6 ;  /* 0x0000000200097211 */ /* 0x0c0fe400030f0eff */
[----:B0-----:R-:W-:Y:S01]  /*14490*/  IADD3 R5, R0, c[0x0][0x198], RZ ;  /* 0x0000660000057a10 */ /* 0x001fe20007ffe0ff */
[----:B------:R-:W2:Y:S03]  /*144a0*/  LDL.LU R24, [R1+0x68] ;  /* 0x0000680001187983 */ /* 0x000ea60000300800 */
[C---:B------:R-:W-:Y:S02]  /*144b0*/  LEA R4, P6, R5.reuse, R3, 0x1 ;  /* 0x0000000305047211 */ /* 0x040fe400078c08ff */
[C---:B------:R-:W-:Y:S02]  /*144c0*/  IADD3 R0, R5.reuse, c[0x0][0x198], RZ ;  /* 0x0000660005007a10 */ /* 0x040fe40007ffe0ff */
[----:B------:R-:W-:Y:S01]  /*144d0*/  LEA.HI.X.SX32 R5, R5, R2, 0x1, P6 ;  /* 0x0000000205057211 */ /* 0x000fe200030f0eff */
[----:B------:R0:W-:Y:S04]  /*144e0*/  @P3 STG.E.U16 [R8.64], R12 ;  /* 0x0000000c08003986 */ /* 0x0001e8000c101504 */
[----:B---3--:R1:W-:Y:S01]  /*144f0*/  @P2 STG.E.U16 [R4.64], R25 ;  /* 0x0000001904002986 */ /* 0x0083e2000c101504 */
[----:B0-----:R-:W-:-:S03]  /*14500*/  PRMT R12, R25, 0x7632, R12 ;  /* 0x00007632190c7816 */ /* 0x001fc6000000000c */
[----:B-1----:R-:W3:Y:S01]  /*14510*/  LDL.LU R25, [R1+0x8] ;  /* 0x0000080001197983 */ /* 0x002ee20000300800 */
[C---:B------:R-:W-:Y:S02]  /*14520*/  IADD3 R13, R28.reuse, 0x46, RZ ;  /* 0x000000461c0d7810 */ /* 0x040fe40007ffe0ff */
[----:B------:R-:W-:Y:S02]  /*14530*/  IADD3 R9, R28, 0x49, RZ ;  /* 0x000000491c097810 */ /* 0x000fe40007ffe0ff */
[C---:B------:R-:W-:Y:S02]  /*14540*/  LEA R8, P6, R0.reuse, R3, 0x1 ;  /* 0x0000000300087211 */ /* 0x040fe400078c08ff */
[----:B------:R-:W-:Y:S02]  /*14550*/  ISETP.LT.AND P5, PT, R13, c[0x0][0x17c], !P0 ;  /* 0x00005f000d007a0c */ /* 0x000fe400047a1270 */
[----:B------:R-:W-:Y:S02]  /*14560*/  IADD3 R5, R0, c[0x0][0x198], RZ ;  /* 0x0000660000057a10 */ /* 0x000fe40007ffe0ff */
[----:B------:R-:W-:-:S02]  /*14570*/  ISETP.LT.AND P2, PT, R9, c[0x0][0x17c], !P0 ;  /* 0x00005f0009007a0c */ /* 0x000fc40004741270 */
[-C--:B------:R-:W-:Y:S02]  /*14580*/  LEA.HI.X.SX32 R9, R0, R2.reuse, 0x1, P6 ;  /* 0x0000000200097211 */ /* 0x080fe400030f0eff */
[C---:B------:R-:W-:Y:S02]  /*14590*/  LEA R4, P6, R5.reuse, R3, 0x1 ;  /* 0x0000000305047211 */ /* 0x040fe400078c08ff */
[C---:B------:R-:W-:Y:S02]  /*145a0*/  IADD3 R0, R5.reuse, c[0x0][0x198], RZ ;  /* 0x0000660005007a10 */ /* 0x040fe40007ffe0ff */
[----:B------:R-:W-:Y:S01]  /*145b0*/  LEA.HI.X.SX32 R5, R5, R2, 0x1, P6 ;  /* 0x0000000205057211 */ /* 0x000fe200030f0eff */
[----:B------:R0:W-:Y:S01]  /*145c0*/  @P1 STG.E.U16 [R8.64], R12 ;  /* 0x0000000c08001986 */ /* 0x0001e2000c101504 */
[----:B------:R-:W-:-:S03]  /*145d0*/  IADD3 R13, R28, 0x48, RZ ;  /* 0x000000481c0d7810 */ /* 0x000fc60007ffe0ff */
[----:B------:R1:W-:Y:S01]  /*145e0*/  @P5 STG.E.U16 [R4.64], R18 ;  /* 0x0000001204005986 */ /* 0x0003e2000c101504 */
[----:B------:R-:W-:Y:S02]  /*145f0*/  ISETP.LT.AND P3, PT, R13, c[0x0][0x17c], !P0 ;  /* 0x00005f000d007a0c */ /* 0x000fe40004761270 */
[----:B0-----:R-:W-:Y:S02]  /*14600*/  IADD3 R9, R28, 0x4b, RZ ;  /* 0x0000004b1c097810 */ /* 0x001fe40007ffe0ff */
[C---:B------:R-:W-:Y:S02]  /*14610*/  LEA R8, P6, R0.reuse, R3, 0x1 ;  /* 0x0000000300087211 */ /* 0x040fe400078c08ff */
[C---:B-1----:R-:W-:Y:S02]  /*14620*/  IADD3 R5, R0.reuse, c[0x0][0x198], RZ ;  /* 0x0000660000057a10 */ /* 0x042fe40007ffe0ff */
[----:B------:R-:W-:Y:S02]  /*14630*/  ISETP.LT.AND P5, PT, R9, c[0x0][0x17c], !P0 ;  /* 0x00005f0009007a0c */ /* 0x000fe400047a1270 */
[----:B------:R-:W-:-:S02]  /*14640*/  LEA.HI.X.SX32 R9, R0, R2, 0x1, P6 ;  /* 0x0000000200097211 */ /* 0x000fc400030f0eff */
[C---:B------:R-:W-:Y:S02]  /*14650*/  LEA R4, P6, R5.reuse, R3, 0x1 ;  /* 0x0000000305047211 */ /* 0x040fe400078c08ff */
[----:B------:R-:W-:Y:S02]  /*14660*/  PRMT R18, R18, 0x7632, R18 ;  /* 0x0000763212127816 */ /* 0x000fe40000000012 */
[C---:B------:R-:W-:Y:S02]  /*14670*/  IADD3 R0, R5.reuse, c[0x0][0x198], RZ ;  /* 0x0000660005007a10 */ /* 0x040fe40007ffe0ff */
[----:B------:R-:W-:Y:S01]  /*14680*/  LEA.HI.X.SX32 R5, R5, R2, 0x1, P6 ;  /* 0x0000000205057211 */ /* 0x000fe200030f0eff */
[----:B------:R0:W-:Y:S01]  /*14690*/  @P4 STG.E.U16 [R8.64], R18 ;  /* 0x0000001208004986 */ /* 0x0001e2000c101504 */
[C---:B------:R-:W-:Y:S02]  /*146a0*/  IADD3 R13, R28.reuse, 0x4a, RZ ;  /* 0x0000004a1c0d7810 */ /* 0x040fe40007ffe0ff */
[----:B------:R-:W-:-:S02]  /*146b0*/  IADD3 R12, R28, 0x4c, RZ ;  /* 0x0000004c1c0c7810 */ /* 0x000fc40007ffe0ff */
[----:B------:R-:W-:Y:S01]  /*146c0*/  ISETP.LT.AND P1, PT, R13, c[0x0][0x17c], !P0 ;  /* 0x00005f000d007a0c */ /* 0x000fe20004721270 */
[----:B----4-:R1:W-:Y:S01]  /*146d0*/  @P3 STG.E.U16 [R4.64], R23 ;  /* 0x0000001704003986 */ /* 0x0103e2000c101504 */
[----:B0-----:R-:W-:Y:S02]  /*146e0*/  IADD3 R9, R28, 0x4d, RZ ;  /* 0x0000004d1c097810 */ /* 0x001fe40007ffe0ff */
[C---:B------:R-:W-:Y:S02]  /*146f0*/  LEA R8, P6, R0.reuse, R3, 0x1 ;  /* 0x0000000300087211 */ /* 0x040fe400078c08ff */
[----:B------:R-:W-:Y:S02]  /*14700*/  ISETP.LT.AND P3, PT, R9, c[0x0][0x17c], !P0 ;  /* 0x00005f0009007a0c */ /* 0x000fe40004761270 */
[C---:B------:R-:W-:Y:S02]  /*14710*/  LEA.HI.X.SX32 R9, R0.reuse, R2, 0x1, P6 ;  /* 0x0000000200097211 */ /* 0x040fe400030f0eff */
[----:B-1----:R-:W-:-:S02]  /*14720*/  IADD3 R5, R0, c[0x0][0x198], RZ ;  /* 0x0000660000057a10 */ /* 0x002fc40007ffe0ff */
[----:B------:R-:W-:Y:S02]  /*14730*/  ISETP.LT.AND P4, PT, R12, c[0x0][0x17c], !P0 ;  /* 0x00005f000c007a0c */ /* 0x000fe40004781270 */
[----:B------:R-:W-:Y:S02]  /*14740*/  LEA R4, P6, R5, R3, 0x1 ;  /* 0x0000000305047211 */ /* 0x000fe400078c08ff */
[----:B------:R-:W-:Y:S02]  /*14750*/  PRMT R12, R23, 0x7632, R12 ;  /* 0x00007632170c7816 */ /* 0x000fe4000000000c */
[C---:B------:R-:W-:Y:S02]  /*14760*/  IADD3 R0, R5.reuse, c[0x0][0x198], RZ ;  /* 0x0000660005007a10 */ /* 0x040fe40007ffe0ff */
[----:B------:R-:W-:Y:S01]  /*14770*/  LEA.HI.X.SX32 R5, R5, R2, 0x1, P6 ;  /* 0x0000000205057211 */ /* 0x000fe200030f0eff */
[----:B------:R0:W-:Y:S02]  /*14780*/  @P2 STG.E.U16 [R8.64], R12 ;  /* 0x0000000c08002986 */ /* 0x0001e4000c101504 */
[----:B0-----:R-:W-:-:S02]  /*14790*/  IADD3 R9, R28, 0x4f, RZ ;  /* 0x0000004f1c097810 */ /* 0x001fc40007ffe0ff */
[-C--:B------:R-:W-:Y:S01]  /*147a0*/  LEA R8, P6, R0, R3.reuse, 0x1 ;  /* 0x0000000300087211 */ /* 0x080fe200078c08ff */
[----:B--2---:R0:W-:Y:S01]  /*147b0*/  @P1 STG.E.U16 [R4.64], R24 ;  /* 0x0000001804001986 */ /* 0x0041e2000c101504 */
[----:B------:R-:W-:Y:S02]  /*147c0*/  PRMT R12, R24, 0x7632, R12 ;  /* 0x00007632180c7816 */ /* 0x000fe4000000000c */
[----:B------:R-:W-:Y:S02]  /*147d0*/  ISETP.LT.AND P1, PT, R9, c[0x0][0x17c], !P0 ;  /* 0x00005f0009007a0c */ /* 0x000fe40004721270 */
[C---:B------:R-:W-:Y:S02]  /*147e0*/  LEA.HI.X.SX32 R9, R0.reuse, R2, 0x1, P6 ;  /* 0x0000000200097211 */ /* 0x040fe400030f0eff */
[----:B0-----:R-:W-:Y:S01]  /*147f0*/  IADD3 R5, R0, c[0x0][0x198], RZ ;  /* 0x0000660000057a10 */ /* 0x001fe20007ffe0ff */
[----:B------:R-:W2:Y:S03]  /*14800*/  LDL.LU R24, [R1+0x98] ;  /* 0x0000980001187983 */ /* 0x000ea60000300800 */
[----:B------:R-:W-:-:S02]  /*14810*/  LEA R4, P6, R5, R3, 0x1 ;  /* 0x0000000305047211 */ /* 0x000fc400078c08ff */
[C---:B------:R-:W-:Y:S02]  /*14820*/  IADD3 R0, R5.reuse, c[0x0][0x198], RZ ;  /* 0x0000660005007a10 */ /* 0x040fe40007ffe0ff */
[----:B------:R-:W-:Y:S01]  /*14830*/  LEA.HI.X.SX32 R5, R5, R2, 0x1, P6 ;  /* 0x0000000205057211 */ /* 0x000fe200030f0eff */
[----:B------:R0:W-:Y:S04]  /*14840*/  @P5 STG.E.U16 [R8.64], R12 ;  /* 0x0000000c08005986 */ /* 0x0001e8000c101504 */
[----:B---3--:R1:W-:Y:S01]  /*14850*/  @P4 STG.E.U16 [R4.64], R25 ;  /* 0x0000001904004986 */ /* 0x0083e2000c101504 */
[----:B0-----:R-:W-:-:S03]  /*14860*/  PRMT R12, R25, 0x7632, R12 ;  /* 0x00007632190c7816 */ /* 0x001fc6000000000c */
[----:B-1----:R-:W3:Y:S01]  /*14870*/  LDL.LU R25, [R1+0x38] ;  /* 0x0000380001197983 */ /* 0x002ee20000300800 */
[C---:B------:R-:W-:Y:S02]  /*14880*/  IADD3 R13, R28.reuse, 0x4e, RZ ;  /* 0x0000004e1c0d7810 */ /* 0x040fe40007ffe0ff */
[----:B------:R-:W-:Y:S01]  /*14890*/  IADD3 R9, R28, 0x51, RZ ;  /* 0x000000511c097810 */ /* 0x000fe20007ffe0ff */
[----:B------:R-:W4:Y:S01]  /*148a0*/  LDL.LU R23, [R1+0x78] ;  /* 0x0000780001177983 */ /* 0x000f220000300800 */
        /* <DEDUP_REMOVED lines=20> */
[C---:B------:R-:W-:Y:S02]  /*149f0*/  IADD3 R12, R28.reuse, 0x54, RZ ;  /* 0x000000541c0c7810 */ /* 0x040fe40007ffe0ff */
[----:B------:R-:W-:Y:S01]  /*14a00*/  LEA.HI.X.SX32 R5, R5, R2, 0x1, P6 ;  /* 0x0000000205057211 */ /* 0x000fe200030f0eff */
[----:B------:R0:W-:Y:S01]  /*14a10*/  @P1 STG.E.U16 [R8.64], R14 ;  /* 0x0000000e08001986 */ /* 0x0001e2000c101504 */
[----:B------:R-:W-:-:S02]  /*14a20*/  IADD3 R13, R28, 0x52, RZ ;  /* 0x000000521c0d7810 */ /* 0x000fc40007ffe0ff */
[----:B------:R-:W-:Y:S02]  /*14a30*/  ISETP.LT.AND P1, PT, R12, c[0x0][0x17c], !P0 ;  /* 0x00005f000c007a0c */ /* 0x000fe40004721270 */
[----:B------:R-:W-:Y:S02]  /*14a40*/  ISETP.LT.AND P3, PT, R13, c[0x0][0x17c], !P0 ;  /* 0x00005f000d007a0c */ /* 0x000fe40004761270 */
        /* <DEDUP_REMOVED lines=15> */
[----:B------:R-:W-:Y:S02]  /*14b40*/  IADD3 R9, R28, 0x57, RZ ;  /* 0x000000571c097810 */ /* 0x000fe40007ffe0ff */
[CC--:B------:R-:W-:Y:S02]  /*14b50*/  LEA R8, P6, R0.reuse, R3.reuse, 0x1 ;  /* 0x0000000300087211 */ /* 0x0c0fe400078c08ff */
[C---:B------:R-:W-:Y:S02]  /*14b60*/  IADD3 R5, R0.reuse, c[0x0][0x198], RZ ;  /* 0x0000660000057a10 */ /* 0x040fe40007ffe0ff */
[----:B------:R-:W-:Y:S02]  /*14b70*/  ISETP.LT.AND P3, PT, R9, c[0x0][0x17c], !P0 ;  /* 0x00005f0009007a0c */ /* 0x000fe40004761270 */
[----:B------:R-:W-:Y:S02]  /*14b80*/  LEA.HI.X.SX32 R9, R0, R2, 0x1, P6 ;  /* 0x0000000200097211 */ /* 0x000fe400030f0eff */
[----:B------:R-:W-:-:S02]  /*14b90*/  LEA R4, P6, R5, R3, 0x1 ;  /* 0x0000000305047211 */ /* 0x000fc400078c08ff */
        /* <DEDUP_REMOVED lines=24> */
[CC--:B------:R-:W-:Y:S02]  /*14d20*/  LEA R4, P6, R5.reuse, R3.reuse, 0x1 ;  /* 0x0000000305047211 */ /* 0x0c0fe400078c08ff */
[----:B------:R-:W-:Y:S02]  /*14d30*/  PRMT R6, R6, 0x7632, R6 ;  /* 0x0000763206067816 */ /* 0x000fe40000000006 */
[C---:B------:R-:W-:Y:S02]  /*14d40*/  IADD3 R0, R5.reuse, c[0x0][0x198], RZ ;  /* 0x0000660005007a10 */ /* 0x040fe40007ffe0ff */
[----:B------:R-:W-:Y:S02]  /*14d50*/  LEA.HI.X.SX32 R5, R5, R2, 0x1, P6 ;  /* 0x0000000205057211 */ /* 0x000fe400030f0eff */
[----:B------:R-:W-:Y:S01]  /*14d60*/  IADD3 R12, R28, 0x5a, RZ ;  /* 0x0000005a1c0c7810 */ /* 0x000fe20007ffe0ff */
[----:B------:R0:W-:Y:S03]  /*14d70*/  @P3 STG.E.U16 [R8.64], R6 ;  /* 0x0000000608003986 */ /* 0x0001e6000c101504 */
[----:B------:R-:W-:Y:S01]  /*14d80*/  ISETP.LT.AND P5, PT, R12, c[0x0][0x17c], !P0 ;  /* 0x00005f000c007a0c */ /* 0x000fe200047a1270 */
[----:B----4-:R1:W-:Y:S01]  /*14d90*/  @P2 STG.E.U16 [R4.64], R23 ;  /* 0x0000001704002986 */ /* 0x0103e2000c101504 */
[----:B0-----:R-:W-:-:S02]  /*14da0*/  LEA R8, P6, R0, R3, 0x1 ;  /* 0x0000000300087211 */ /* 0x001fc400078c08ff */
[----:B------:R-:W-:Y:S02]  /*14db0*/  IADD3 R6, R28, 0x5d, RZ ;  /* 0x0000005d1c067810 */ /* 0x000fe40007ffe0ff */
[C---:B-1----:R-:W-:Y:S02]  /*14dc0*/  IADD3 R5, R0.reuse, c[0x0][0x198], RZ ;  /* 0x0000660000057a10 */ /* 0x042fe40007ffe0ff */
[----:B------:R-:W-:Y:S02]  /*14dd0*/  LEA.HI.X.SX32 R9, R0, R2, 0x1, P6 ;  /* 0x0000000200097211 */ /* 0x000fe400030f0eff */
[----:B------:R-:W-:Y:S02]  /*14de0*/  LEA R4, P6, R5, R3, 0x1 ;  /* 0x0000000305047211 */ /* 0x000fe400078c08ff */
[----:B------:R-:W-:Y:S02]  /*14df0*/  ISETP.LT.AND P2, PT, R6, c[0x0][0x17c], !P0 ;  /* 0x00005f0006007a0c */ /* 0x000fe40004741270 */
[----:B------:R-:W-:-:S02]  /*14e00*/  PRMT R6, R23, 0x7632, R6 ;  /* 0x0000763217067816 */ /* 0x000fc40000000006 */
[C---:B------:R-:W-:Y:S01]  /*14e10*/  IADD3 R0, R5.reuse, c[0x0][0x198], RZ ;  /* 0x0000660005007a10 */ /* 0x040fe20007ffe0ff */
[----:B------:R-:W4:Y:S01]  /*14e20*/  LDL.LU R23, [R1+0x4c] ;  /* 0x00004c0001177983 */ /* 0x000f220000300800 */
[----:B------:R-:W-:Y:S02]  /*14e30*/  LEA.HI.X.SX32 R5, R5, R2, 0x1, P6 ;  /* 0x0000000205057211 */ /* 0x000fe400030f0eff */
[----:B------:R-:W-:Y:S01]  /*14e40*/  IADD3 R10, R28, 0x5c, RZ ;  /* 0x0000005c1c0a7810 */ /* 0x000fe20007ffe0ff */
[----:B------:R0:W-:Y:S03]  /*14e50*/  @P1 STG.E.U16 [R8.64], R6 ;  /* 0x0000000608001986 */ /* 0x0001e6000c101504 */
[----:B------:R-:W-:Y:S02]  /*14e60*/  ISETP.LT.AND P3, PT, R10, c[0x0][0x17c], !P0 ;  /* 0x00005f000a007a0c */ /* 0x000fe40004761270 */
[----:B0-----:R-:W-:-:S02]  /*14e70*/  LEA R8, P6, R0, R3, 0x1 ;  /* 0x0000000300087211 */ /* 0x001fc400078c08ff */
[----:B------:R-:W-:Y:S02]  /*14e80*/  IADD3 R6, R28, 0x5f, RZ ;  /* 0x0000005f1c067810 */ /* 0x000fe40007ffe0ff */
[----:B------:R-:W-:Y:S02]  /*14e90*/  LEA.HI.X.SX32 R9, R0, R2, 0x1, P6 ;  /* 0x0000000200097211 */ /* 0x000fe400030f0eff */
[----:B------:R-:W-:-:S04]  /*14ea0*/  IADD3 R10, R28, 0x5e, RZ ;  /* 0x0000005e1c0a7810 */ /* 0x000fc80007ffe0ff */
[----:B------:R-:W-:Y:S01]  /*14eb0*/  ISETP.LT.AND P1, PT, R10, c[0x0][0x17c], !P0 ;  /* 0x00005f000a007a0c */ /* 0x000fe20004721270 */
[----:B--2---:R0:W-:Y:S01]  /*14ec0*/  @P5 STG.E.U16 [R4.64], R24 ;  /* 0x0000001804005986 */ /* 0x0041e2000c101504 */
[----:B------:R-:W-:Y:S02]  /*14ed0*/  ISETP.LT.AND P5, PT, R6, c[0x0][0x17c], !P0 ;  /* 0x00005f0006007a0c */ /* 0x000fe400047a1270 */
[----:B------:R-:W-:Y:S02]  /*14ee0*/  PRMT R6, R24, 0x7632, R6 ;  /* 0x0000763218067816 */ /* 0x000fe40000000006 */
[----:B0-----:R-:W-:Y:S01]  /*14ef0*/  IADD3 R5, R0, c[0x0][0x198], RZ ;  /* 0x0000660000057a10 */ /* 0x001fe20007ffe0ff */
[----:B------:R-:W2:Y:S03]  /*14f00*/  LDL.LU R24, [R1+0x5c] ;  /* 0x00005c0001187983 */ /* 0x000ea60000300800 */
[----:B------:R-:W-:-:S02]  /*14f10*/  LEA R4, P6, R5, R3, 0x1 ;  /* 0x0000000305047211 */ /* 0x000fc400078c08ff */
[C---:B------:R-:W-:Y:S02]  /*14f20*/  IADD3 R0, R5.reuse, c[0x0][0x198], RZ ;  /* 0x0000660005007a10 */ /* 0x040fe40007ffe0ff */
[----:B------:R-:W-:Y:S01]  /*14f30*/  LEA.HI.X.SX32 R5, R5, R2, 0x1, P6 ;  /* 0x0000000205057211 */ /* 0x000fe200030f0eff */
[----:B------:R0:W-:Y:S02]  /*14f40*/  @P4 STG.E.U16 [R8.64], R6 ;  /* 0x0000000608004986 */ /* 0x0001e4000c101504 */
[----:B0-----:R-:W-:Y:S02]  /*14f50*/  IADD3 R6, R28, 0x61, RZ ;  /* 0x000000611c067810 */ /* 0x001fe40007ffe0ff */
[----:B------:R-:W-:-:S04]  /*14f60*/  LEA R8, P6, R0, R3, 0x1 ;  /* 0x0000000300087211 */ /* 0x000fc800078c08ff */
[----:B------:R-:W-:Y:S01]  /*14f70*/  LEA.HI.X.SX32 R9, R0, R2, 0x1, P6 ;  /* 0x0000000200097211 */ /* 0x000fe200030f0eff */
[----:B---3--:R0:W-:Y:S01]  /*14f80*/  @P3 STG.E.U16 [R4.64], R25 ;  /* 0x0000001904003986 */ /* 0x0081e2000c101504 */
[----:B------:R-:W-:Y:S02]  /*14f90*/  ISETP.LT.AND P3, PT, R6, c[0x0][0x17c], !P0 ;  /* 0x00005f0006007a0c */ /* 0x000fe40004761270 */
[----:B------:R-:W-:Y:S02]  /*14fa0*/  PRMT R6, R25, 0x7632, R6 ;  /* 0x0000763219067816 */ /* 0x000fe40000000006 */
[----:B0-----:R-:W-:-:S04]  /*14fb0*/  IADD3 R5, R0, c[0x0][0x198], RZ ;  /* 0x0000660000057a10 */ /* 0x001fc80007ffe0ff */
[C---:B------:R-:W-:Y:S02]  /*14fc0*/  LEA R4, P6, R5.reuse, R3, 0x1 ;  /* 0x0000000305047211 */ /* 0x040fe400078c08ff */
[C---:B------:R-:W-:Y:S01]  /*14fd0*/  IADD3 R0, R5.reuse, c[0x0][0x198], RZ ;  /* 0x0000660005007a10 */ /* 0x040fe20007ffe0ff */
        /* <DEDUP_REMOVED lines=8> */
[----:B------:R-:W-:Y:S02]  /*15060*/  IADD3 R10, R28, 0x60, RZ ;  /* 0x000000601c0a7810 */ /* 0x000fe40007ffe0ff */
[----:B------:R-:W-:-:S02]  /*15070*/  LEA R8, P6, R0, R3, 0x1 ;  /* 0x0000000300087211 */ /* 0x000fc400078c08ff */
[----:B------:R-:W-:Y:S02]  /*15080*/  ISETP.LT.AND P4, PT, R10, c[0x0][0x17c], !P0 ;  /* 0x00005f000a007a0c */ /* 0x000fe40004781270 */
[C---:B------:R-:W-:Y:S02]  /*15090*/  IADD3 R5, R0.reuse, c[0x0][0x198], RZ ;  /* 0x0000660000057a10 */ /* 0x040fe40007ffe0ff */
[-C--:B------:R-:W-:Y:S02]  /*150a0*/  LEA.HI.X.SX32 R9, R0, R2.reuse, 0x1, P6 ;  /* 0x0000000200097211 */ /* 0x080fe400030f0eff */
[C---:B------:R-:W-:Y:S02]  /*150b0*/  LEA R4, P6, R5.reuse, R3, 0x1 ;  /* 0x0000000305047211 */ /* 0x040fe400078c08ff */
[C---:B------:R-:W-:Y:S02]  /*150c0*/  IADD3 R0, R5.reuse, c[0x0][0x198], RZ ;  /* 0x0000660005007a10 */ /* 0x040fe40007ffe0ff */
[----:B------:R-:W-:-:S02]  /*150d0*/  LEA.HI.X.SX32 R5, R5, R2, 0x1, P6 ;  /* 0x0000000205057211 */ /* 0x000fc400030f0eff */
[----:B------:R-:W-:Y:S01]  /*150e0*/  IADD3 R10, R28, 0x62, RZ ;  /* 0x000000621c0a7810 */ /* 0x000fe20007ffe0ff */
[----:B------:R0:W-:Y:S03]  /*150f0*/  @P5 STG.E.U16 [R8.64], R6 ;  /* 0x0000000608005986 */ /* 0x0001e6000c101504 */
[----:B------:R-:W-:Y:S02]  /*15100*/  ISETP.LT.AND P2, PT, R10, c[0x0][0x17c], !P0 ;  /* 0x00005f000a007a0c */ /* 0x000fe40004741270 */
[C---:B------:R-:W-:Y:S02]  /*15110*/  IADD3 R10, R28.reuse, 0x64, RZ ;  /* 0x000000641c0a7810 */ /* 0x040fe40007ffe0ff */
[----:B0-----:R-:W-:Y:S02]  /*15120*/  IADD3 R6, R28, 0x65, RZ ;  /* 0x000000651c067810 */ /* 0x001fe40007ffe0ff */
[----:B------:R-:W-:-:S02]  /*15130*/  LEA R8, P6, R0, R3, 0x1 ;  /* 0x0000000300087211 */ /* 0x000fc400078c08ff */
[----:B------:R-:W-:Y:S02]  /*15140*/  ISETP.LT.AND P5, PT, R10, c[0x0][0x17c], !P0 ;  /* 0x00005f000a007a0c */ /* 0x000fe400047a1270 */
[----:B------:R-:W-:Y:S02]  /*15150*/  LEA.HI.X.SX32 R9, R0, R2, 0x1, P6 ;  /* 0x0000000200097211 */ /* 0x000fe400030f0eff */
[C---:B------:R-:W-:Y:S02]  /*15160*/  IADD3 R10, R28.reuse, 0x66, RZ ;  /* 0x000000661c0a7810 */ /* 0x040fe40007ffe0ff */
[----:B------:R-:W-:Y:S01]  /*15170*/  IADD3 R12, R28, 0x67, RZ ;  /* 0x000000671c0c7810 */ /* 0x000fe20007ffe0ff */
[----:B----4-:R0:W-:Y:S01]  /*15180*/  @P4 STG.E.U16 [R4.64], R23 ;  /* 0x0000001704004986 */ /* 0x0101e2000c101504 */
[----:B------:R-:W-:Y:S02]  /*15190*/  ISETP.LT.AND P4, PT, R6, c[0x0][0x17c], !P0 ;  /* 0x00005f0006007a0c */ /* 0x000fe40004781270 */
[----:B------:R-:W-:-:S02]  /*151a0*/  PRMT R6, R23, 0x7632, R6 ;  /* 0x0000763217067816 */ /* 0x000fc40000000006 */
[----:B0-----:R-:W-:-:S04]  /*151b0*/  IADD3 R5, R0, c[0x0][0x198], RZ ;  /* 0x0000660000057a10 */ /* 0x001fc80007ffe0ff */
[CC--:B------:R-:W-:Y:S02]  /*151c0*/  LEA R4, P6, R5.reuse, R3.reuse, 0x1 ;  /* 0x0000000305047211 */ /* 0x0c0fe400078c08ff */
[C---:B------:R-:W-:Y:S01]  /*151d0*/  IADD3 R0, R5.reuse, c[0x0][0x198], RZ ;  /* 0x0000660005007a10 */ /* 0x040fe20007ffe0ff */
[----:B------:R0:W-:Y:S01]  /*151e0*/  @P3 STG.E.U16 [R8.64], R6 ;  /* 0x0000000608003986 */ /* 0x0001e2000c101504 */
[----:B------:R-:W-:Y:S02]  /*151f0*/  LEA.HI.X.SX32 R5, R5, R2, 0x1, P6 ;  /* 0x0000000205057211 */ /* 0x000fe400030f0eff */
[----:B------:R-:W-:Y:S02]  /*15200*/  ISETP.LT.AND P3, PT, R10, c[0x0][0x17c], !P0 ;  /* 0x00005f000a007a0c */ /* 0x000fe40004761270 */
[C---:B------:R-:W-:Y:S02]  /*15210*/  IADD3 R10, R0.reuse, c[0x0][0x198], RZ ;  /* 0x00006600000a7a10 */ /* 0x040fe40007ffe0ff */
[----:B0-----:R-:W-:-:S04]  /*15220*/  LEA R8, P6, R0, R3, 0x1 ;  /* 0x0000000300087211 */ /* 0x001fc800078c08ff */
[----:B------:R-:W-:Y:S01]  /*15230*/  LEA.HI.X.SX32 R9, R0, R2, 0x1, P6 ;  /* 0x0000000200097211 */ /* 0x000fe200030f0eff */
[----:B--2---:R0:W-:Y:S01]  /*15240*/  @P2 STG.E.U16 [R4.64], R24 ;  /* 0x0000001804002986 */ /* 0x0041e2000c101504 */
[----:B------:R-:W-:Y:S02]  /*15250*/  PRMT R13, R24, 0x7632, R13 ;  /* 0x00007632180d7816 */ /* 0x000fe4000000000d */
[----:B------:R-:W-:Y:S02]  /*15260*/  ISETP.LT.AND P2, PT, R12, c[0x0][0x17c], !P0 ;  /* 0x00005f000c007a0c */ /* 0x000fe40004741270 */
[----:B------:R-:W-:Y:S01]  /*15270*/  IADD3 R12, R28, 0x68, RZ ;  /* 0x000000681c0c7810 */ /* 0x000fe20007ffe0ff */
[----:B0-----:R-:W2:Y:S01]  /*15280*/  LDL.LU R24, [R1+0x8c] ;  /* 0x00008c0001187983 */ /* 0x001ea20000300800 */
[----:B------:R-:W-:-:S04]  /*15290*/  LEA R4, P6, R10, R3, 0x1 ;  /* 0x000000030a047211 */ /* 0x000fc800078c08ff */
[----:B------:R-:W-:Y:S01]  /*152a0*/  LEA.HI.X.SX32 R5, R10, R2, 0x1, P6 ;  /* 0x000000020a057211 */ /* 0x000fe200030f0eff */
[----:B------:R-:W-:Y:S01]  /*152b0*/  @P1 STG.E.U16 [R8.64], R13 ;  /* 0x0000000d08001986 */ /* 0x000fe2000c101504 */
[----:B------:R-:W-:-:S03]  /*152c0*/  ISETP.LT.AND P1, PT, R12, c[0x0][0x17c], !P0 ;  /* 0x00005f000c007a0c */ /* 0x000fc60004721270 */
[----:B---3--:R0:W-:Y:S01]  /*152d0*/  @P5 STG.E.U16 [R4.64], R25 ;  /* 0x0000001904005986 */ /* 0x0081e2000c101504 */
[----:B------:R-:W-:-:S03]  /*152e0*/  PRMT R12, R25, 0x7632, R12 ;  /* 0x00007632190c7816 */ /* 0x000fc6000000000c */
[----:B0-----:R-:W3:Y:S01]  /*152f0*/  LDL.LU R25, [R1+0x6c] ;  /* 0x00006c0001197983 */ /* 0x001ee20000300800 */
[----:B------:R-:W-:Y:S02]  /*15300*/  IADD3 R0, R10, c[0x0][0x198], RZ ;  /* 0x000066000a007a10 */ /* 0x000fe40007ffe0ff */
[----:B------:R-:W-:Y:S02]  /*15310*/  IADD3 R10, R28, 0x69, RZ ;  /* 0x000000691c0a7810 */ /* 0x000fe40007ffe0ff */
[C---:B------:R-:W-:Y:S02]  /*15320*/  LEA R8, P6, R0.reuse, R3, 0x1 ;  /* 0x0000000300087211 */ /* 0x040fe400078c08ff */
[C---:B------:R-:W-:Y:S02]  /*15330*/  IADD3 R6, R0.reuse, c[0x0][0x198], RZ ;  /* 0x0000660000067a10 */ /* 0x040fe40007ffe0ff */
[----:B------:R-:W-:Y:S02]  /*15340*/  LEA.HI.X.SX32 R9, R0, R2, 0x1, P6 ;  /* 0x0000000200097211 */ /* 0x000fe400030f0eff */
[----:B------:R-:W-:-:S02]  /*15350*/  ISETP.LT.AND P5, PT, R10, c[0x0][0x17c], !P0 ;  /* 0x00005f000a007a0c */ /* 0x000fc400047a1270 */
[----:B------:R-:W-:Y:S02]  /*15360*/  LEA R4, P6, R6, R3, 0x1 ;  /* 0x0000000306047211 */ /* 0x000fe400078c08ff */
[----:B------:R-:W-:Y:S02]  /*15370*/  IADD3 R10, R28, 0x6a, RZ ;  /* 0x0000006a1c0a7810 */ /* 0x000fe40007ffe0ff */
[C---:B------:R-:W-:Y:S01]  /*15380*/  IADD3 R0, R6.reuse, c[0x0][0x198], RZ ;  /* 0x0000660006007a10 */ /* 0x040fe20007ffe0ff */
[----:B------:R0:W-:Y:S01]  /*15390*/  @P4 STG.E.U16 [R8.64], R12 ;  /* 0x0000000c08004986 */ /* 0x0001e2000c101504 */
[----:B------:R-:W-:Y:S02]  /*153a0*/  LEA.HI.X.SX32 R5, R6, R2, 0x1, P6 ;  /* 0x0000000206057211 */ /* 0x000fe400030f0eff */
[----:B------:R-:W-:Y:S02]  /*153b0*/  ISETP.LT.AND P4, PT, R10, c[0x0][0x17c], !P0 ;  /* 0x00005f000a007a0c */ /* 0x000fe40004781270 */
[----:B------:R-:W-:-:S02]  /*153c0*/  IADD3 R10, R28, 0x6b, RZ ;  /* 0x0000006b1c0a7810 */ /* 0x000fc40007ffe0ff */
[C---:B------:R-:W-:Y:S01]  /*153d0*/  IADD3 R6, R0.reuse, c[0x0][0x198], RZ ;  /* 0x0000660000067a10 */ /* 0x040fe20007ffe0ff */
[----:B------:R1:W-:Y:S01]  /*153e0*/  @P3 STG.E.U16 [R4.64], R19 ;  /* 0x0000001304003986 */ /* 0x0003e2000c101504 */
[CC--:B0-----:R-:W-:Y:S02]  /*153f0*/  LEA R8, P6, R0.reuse, R3.reuse, 0x1 ;  /* 0x0000000300087211 */ /* 0x0c1fe400078c08ff */
[----:B------:R-:W-:Y:S02]  /*15400*/  PRMT R13, R19, 0x7632, R13 ;  /* 0x00007632130d7816 */ /* 0x000fe4000000000d */
[----:B------:R-:W-:Y:S02]  /*15410*/  LEA.HI.X.SX32 R9, R0, R2, 0x1, P6 ;  /* 0x0000000200097211 */ /* 0x000fe400030f0eff */
[----:B------:R-:W-:Y:S02]  /*15420*/  ISETP.LT.AND P3, PT, R10, c[0x0][0x17c], !P0 ;  /* 0x00005f000a007a0c */ /* 0x000fe40004761270 */
[----:B-1----:R-:W-:-:S02]  /*15430*/  LEA R4, P6, R6, R3, 0x1 ;  /* 0x0000000306047211 */ /* 0x002fc400078c08ff */
[----:B------:R-:W-:Y:S02]  /*15440*/  IADD3 R10, R28, 0x6c, RZ ;  /* 0x0000006c1c0a7810 */ /* 0x000fe40007ffe0ff */
[C---:B------:R-:W-:Y:S01]  /*15450*/  IADD3 R0, R6.reuse, c[0x0][0x198], RZ ;  /* 0x0000660006007a10 */ /* 0x040fe20007ffe0ff */
[----:B------:R0:W-:Y:S01]  /*15460*/  @P2 STG.E.U16 [R8.64], R13 ;  /* 0x0000000d08002986 */ /* 0x0001e2000c101504 */
[----:B------:R-:W-:Y:S02]  /*15470*/  LEA.HI.X.SX32 R5, R6, R2, 0x1, P6 ;  /* 0x0000000206057211 */ /* 0x000fe400030f0eff */
[----:B------:R-:W-:Y:S02]  /*15480*/  ISETP.LT.AND P2, PT, R10, c[0x0][0x17c], !P0 ;  /* 0x00005f000a007a0c */ /* 0x000fe40004741270 */
[C---:B------:R-:W-:Y:S02]  /*15490*/  IADD3 R10, R0.reuse, c[0x0][0x198], RZ ;  /* 0x00006600000a7a10 */ /* 0x040fe40007ffe0ff */
[----:B0-----:R-:W-:-:S04]  /*154a0*/  LEA R8, P6, R0, R3, 0x1 ;  /* 0x0000000300087211 */ /* 0x001fc800078c08ff */
[----:B------:R-:W-:Y:S02]  /*154b0*/  LEA.HI.X.SX32 R9, R0, R2, 0x1, P6 ;  /* 0x0000000200097211 */ /* 0x000fe400030f0eff */
[----:B------:R-:W-:Y:S01]  /*154c0*/  IADD3 R0, R10, c[0x0][0x198], RZ ;  /* 0x000066000a007a10 */ /* 0x000fe20007ffe0ff */
[----:B------:R-:W-:Y:S04]  /*154d0*/  STL [R1+0x610], R17 ;  /* 0x0006101101007387 */ /* 0x000fe80000100800 */
[----:B--2---:R0:W-:Y:S01]  /*154e0*/  @P1 STG.E.U16 [R4.64], R24 ;  /* 0x0000001804001986 */ /* 0x0041e2000c101504 */
[----:B------:R-:W-:-:S05]  /*154f0*/  PRMT R12, R24, 0x7632, R12 ;  /* 0x00007632180c7816 */ /* 0x000fca000000000c */
[----:B------:R1:W-:Y:S01]  /*15500*/  @P5 STG.E.U16 [R8.64], R12 ;  /* 0x0000000c08005986 */ /* 0x0003e2000c101504 */
[----:B0-----:R-:W-:-:S04]  /*15510*/  LEA R4, P6, R10, R3, 0x1 ;  /* 0x000000030a047211 */ /* 0x001fc800078c08ff */
[-C--:B------:R-:W-:Y:S02]  /*15520*/  LEA.HI.X.SX32 R5, R10, R2.reuse, 0x1, P6 ;  /* 0x000000020a057211 */ /* 0x080fe400030f0eff */
[C---:B-1----:R-:W-:Y:S02]  /*15530*/  LEA R8, P6, R0.reuse, R3, 0x1 ;  /* 0x0000000300087211 */ /* 0x042fe400078c08ff */
[C---:B------:R-:W-:Y:S02]  /*15540*/  IADD3 R10, R0.reuse, c[0x0][0x198], RZ ;  /* 0x00006600000a7a10 */ /* 0x040fe40007ffe0ff */
[----:B------:R-:W-:Y:S02]  /*15550*/  LEA.HI.X.SX32 R9, R0, R2, 0x1, P6 ;  /* 0x0000000200097211 */ /* 0x000fe400030f0eff */
[----:B------:R-:W-:Y:S01]  /*15560*/  PRMT R12, R29, 0x7632, R12 ;  /* 0x000076321d0c7816 */ /* 0x000fe2000000000c */
[----:B---3--:R0:W-:Y:S01]  /*15570*/  @P4 STG.E.U16 [R4.64], R25 ;  /* 0x0000001904004986 */ /* 0x0081e2000c101504 */
[----:B------:R-:W-:-:S03]  /*15580*/  PRMT R13, R25, 0x7632, R13 ;  /* 0x00007632190d7816 */ /* 0x000fc6000000000d */
[----:B0-----:R-:W2:Y:S01]  /*15590*/  LDL.LU R25, [R1+0x9c] ;  /* 0x00009c0001197983 */ /* 0x001ea20000300800 */
[----:B------:R-:W-:-:S04]  /*155a0*/  LEA R4, P6, R10, R3, 0x1 ;  /* 0x000000030a047211 */ /* 0x000fc800078c08ff */
[----:B------:R-:W-:Y:S01]  /*155b0*/  LEA.HI.X.SX32 R5, R10, R2, 0x1, P6 ;  /* 0x000000020a057211 */ /* 0x000fe200030f0eff */
[----:B------:R-:W-:Y:S04]  /*155c0*/  @P3 STG.E.U16 [R8.64], R13 ;  /* 0x0000000d08003986 */ /* 0x000fe8000c101504 */
[----:B------:R0:W-:Y:S04]  /*155d0*/  @P2 STG.E.U16 [R4.64], R29 ;  /* 0x0000001d04002986 */ /* 0x0001e8000c101504 */
[----:B0-----:R-:W3:Y:S01]  /*155e0*/  LDL.LU R29, [R1+0x618] ;  /* 0x00061800011d7983 */ /* 0x001ee20000300800 */
[----:B------:R-:W-:-:S04]  /*155f0*/  IADD3 R6, R28, 0x6d, RZ ;  /* 0x0000006d1c067810 */ /* 0x000fc80007ffe0ff */
[----:B------:R-:W-:Y:S02]  /*15600*/  ISETP.LT.AND P1, PT, R6, c[0x0][0x17c], !P0 ;  /* 0x00005f0006007a0c */ /* 0x000fe40004721270 */
[----:B------:R-:W-:-:S04]  /*15610*/  IADD3 R6, R28, 0x6e, RZ ;  /* 0x0000006e1c067810 */ /* 0x000fc80007ffe0ff */
[----:B------:R-:W-:Y:S02]  /*15620*/  ISETP.LT.AND P5, PT, R6, c[0x0][0x17c], !P0 ;  /* 0x00005f0006007a0c */ /* 0x000fe400047a1270 */
[----:B------:R-:W-:-:S04]  /*15630*/  IADD3 R6, R28, 0x6f, RZ ;  /* 0x0000006f1c067810 */ /* 0x000fc80007ffe0ff */
[----:B------:R-:W-:Y:S02]  /*15640*/  ISETP.LT.AND P4, PT, R6, c[0x0][0x17c], !P0 ;  /* 0x00005f0006007a0c */ /* 0x000fe40004781270 */
        /* <DEDUP_REMOVED lines=10> */
[----:B------:R-:W-:Y:S02]  /*156f0*/  IADD3 R10, R6, c[0x0][0x198], RZ ;  /* 0x00006600060a7a10 */ /* 0x000fe40007ffe0ff */
[----:B------:R-:W-:Y:S01]  /*15700*/  IADD3 R0, R28, 0x71, RZ ;  /* 0x000000711c007810 */ /* 0x000fe20007ffe0ff */
[----:B------:R1:W-:Y:S01]  /*15710*/  @P5 STG.E.U16 [R4.64], R15 ;  /* 0x0000000f04005986 */ /* 0x0003e2000c101504 */
[C---:B0-----:R-:W-:Y:S02]  /*15720*/  LEA R8, P6, R6.reuse, R3, 0x1 ;  /* 0x0000000306087211 */ /* 0x041fe400078c08ff */
[----:B------:R-:W-:Y:S02]  /*15730*/  PRMT R13, R15, 0x7632, R13 ;  /* 0x000076320f0d7816 */ /* 0x000fe4000000000d */
[----:B------:R-:W-:-:S02]  /*15740*/  LEA.HI.X.SX32 R9, R6, R2, 0x1, P6 ;  /* 0x0000000206097211 */ /* 0x000fc400030f0eff */
[----:B------:R-:W-:Y:S02]  /*15750*/  ISETP.LT.AND P2, PT, R0, c[0x0][0x17c], !P0 ;  /* 0x00005f0000007a0c */ /* 0x000fe40004741270 */
[C---:B-1----:R-:W-:Y:S02]  /*15760*/  LEA R4, P6, R10.reuse, R3, 0x1 ;  /* 0x000000030a047211 */ /* 0x042fe400078c08ff */
[----:B------:R-:W-:Y:S02]  /*15770*/  IADD3 R6, R10, c[0x0][0x198], RZ ;  /* 0x000066000a067a10 */ /* 0x000fe40007ffe0ff */
[----:B------:R-:W-:Y:S01]  /*15780*/  IADD3 R0, R28, 0x72, RZ ;  /* 0x000000721c007810 */ /* 0x000fe20007ffe0ff */
[----:B------:R0:W-:Y:S01]  /*15790*/  @P4 STG.E.U16 [R8.64], R13 ;  /* 0x0000000d08004986 */ /* 0x0001e2000c101504 */
[----:B------:R-:W-:Y:S02]  /*157a0*/  LEA.HI.X.SX32 R5, R10, R2, 0x1, P6 ;  /* 0x000000020a057211 */ /* 0x000fe400030f0eff */
[----:B------:R-:W-:-:S02]  /*157b0*/  ISETP.LT.AND P1, PT, R0, c[0x0][0x17c], !P0 ;  /* 0x00005f0000007a0c */ /* 0x000fc40004721270 */
[C---:B------:R-:W-:Y:S02]  /*157c0*/  IADD3 R10, R6.reuse, c[0x0][0x198], RZ ;  /* 0x00006600060a7a10 */ /* 0x040fe40007ffe0ff */
[----:B0-----:R-:W-:-:S04]  /*157d0*/  LEA R8, P6, R6, R3, 0x1 ;  /* 0x0000000306087211 */ /* 0x001fc800078c08ff */
[----:B------:R-:W-:Y:S01]  /*157e0*/  LEA.HI.X.SX32 R9, R6, R2, 0x1, P6 ;  /* 0x0000000206097211 */ /* 0x000fe200030f0eff */
[----:B--2---:R0:W-:Y:S01]  /*157f0*/  @P3 STG.E.U16 [R4.64], R25 ;  /* 0x0000001904003986 */ /* 0x0041e2000c101504 */
[----:B------:R-:W-:Y:S02]  /*15800*/  PRMT R12, R25, 0x7632, R12 ;  /* 0x00007632190c7816 */ /* 0x000fe4000000000c */
[----:B0-----:R-:W-:-:S04]  /*15810*/  LEA R4, P6, R10, R3, 0x1 ;  /* 0x000000030a047211 */ /* 0x001fc800078c08ff */
[----:B------:R-:W-:Y:S01]  /*15820*/  LEA.HI.X.SX32 R5, R10, R2, 0x1, P6 ;  /* 0x000000020a057211 */ /* 0x000fe200030f0eff */
[----:B------:R-:W-:Y:S04]  /*15830*/  @P2 STG.E.U16 [R8.64], R12 ;  /* 0x0000000c08002986 */ /* 0x000fe8000c101504 */
[----:B---3--:R0:W-:Y:S01]  /*15840*/  @P1 STG.E.U16 [R4.64], R29 ;  /* 0x0000001d04001986 */ /* 0x0081e2000c101504 */
[----:B------:R-:W-:-:S03]  /*15850*/  PRMT R13, R29, 0x7632, R13 ;  /* 0x000076321d0d7816 */ /* 0x000fc6000000000d */
[----:B0-----:R-:W2:Y:S04]  /*15860*/  LDL.LU R29, [R1+0x614] ;  /* 0x00061400011d7983 */ /* 0x001ea80000300800 */
[----:B------:R-:W3:Y:S04]  /*15870*/  LDL.LU R23, [R1+0x7c] ;  /* 0x00007c0001177983 */ /* 0x000ee80000300800 */
[----:B------:R-:W4:Y:S04]  /*15880*/  LDL.LU R24, [R1+0x2c] ;  /* 0x00002c0001187983 */ /* 0x000f280000300800 */
[----:B------:R-:W4:Y:S01]  /*15890*/  LDL.LU R25, [R1+0xac] ;  /* 0x0000ac0001197983 */ /* 0x000f220000300800 */
[----:B------:R-:W-:-:S02]  /*158a0*/  IADD3 R0, R28, 0x73, RZ ;  /* 0x000000731c007810 */ /* 0x000fc40007ffe0ff */
[----:B------:R-:W-:Y:S02]  /*158b0*/  IADD3 R6, R10, c[0x0][0x198], RZ ;  /* 0x000066000a067a10 */ /* 0x000fe40007ffe0ff */
[----:B------:R-:W-:Y:S02]  /*158c0*/  ISETP.LT.AND P5, PT, R0, c[0x0][0x17c], !P0 ;  /* 0x00005f0000007a0c */ /* 0x000fe400047a1270 */
[----:B------:R-:W-:Y:S02]  /*158d0*/  IADD3 R0, R28, 0x74, RZ ;  /* 0x000000741c007810 */ /* 0x000fe40007ffe0ff */
[----:B------:R-:W-:Y:S02]  /*158e0*/  LEA R8, P6, R6, R3, 0x1 ;  /* 0x0000000306087211 */ /* 0x000fe400078c08ff */
[----:B------:R-:W-:Y:S02]  /*158f0*/  ISETP.LT.AND P4, PT, R0, c[0x0][0x17c], !P0 ;  /* 0x00005f0000007a0c */ /* 0x000fe40004781270 */
[----:B------:R-:W-:-:S02]  /*15900*/  IADD3 R10, R6, c[0x0][0x198], RZ ;  /* 0x00006600060a7a10 */ /* 0x000fc40007ffe0ff */
[----:B------:R-:W-:Y:S02]  /*15910*/  IADD3 R0, R28, 0x75, RZ ;  /* 0x000000751c007810 */ /* 0x000fe40007ffe0ff */
[-C--:B------:R-:W-:Y:S02]  /*15920*/  LEA.HI.X.SX32 R9, R6, R2.reuse, 0x1, P6 ;  /* 0x0000000206097211 */ /* 0x080fe400030f0eff */
[----:B------:R-:W-:Y:S02]  /*15930*/  LEA R4, P6, R10, R3, 0x1 ;  /* 0x000000030a047211 */ /* 0x000fe400078c08ff */
[----:B------:R-:W-:Y:S02]  /*15940*/  ISETP.LT.AND P3, PT, R0, c[0x0][0x17c], !P0 ;  /* 0x00005f0000007a0c */ /* 0x000fe40004761270 */
[----:B------:R-:W-:Y:S02]  /*15950*/  IADD3 R6, R10, c[0x0][0x198], RZ ;  /* 0x000066000a067a10 */ /* 0x000fe40007ffe0ff */
[----:B------:R-:W-:Y:S01]  /*15960*/  IADD3 R0, R28, 0x76, RZ ;  /* 0x000000761c007810 */ /* 0x000fe20007ffe0ff */
[----:B------:R0:W-:Y:S01]  /*15970*/  @P5 STG.E.U16 [R8.64], R13 ;  /* 0x0000000d08005986 */ /* 0x0001e2000c101504 */
[----:B------:R-:W-:-:S02]  /*15980*/  LEA.HI.X.SX32 R5, R10, R2, 0x1, P6 ;  /* 0x000000020a057211 */ /* 0x000fc400030f0eff */
[----:B------:R-:W-:Y:S02]  /*15990*/  ISETP.LT.AND P2, PT, R0, c[0x0][0x17c], !P0 ;  /* 0x00005f0000007a0c */ /* 0x000fe40004741270 */
[----:B------:R-:W-:Y:S02]  /*159a0*/  IADD3 R10, R6, c[0x0][0x198], RZ ;  /* 0x00006600060a7a10 */ /* 0x000fe40007ffe0ff */
[----:B------:R-:W-:Y:S02]  /*159b0*/  IADD3 R0, R28, 0x77, RZ ;  /* 0x000000771c007810 */ /* 0x000fe40007ffe0ff */
[----:B0-----:R-:W-:Y:S01]  /*159c0*/  LEA R8, P6, R6, R3, 0x1 ;  /* 0x0000000306087211 */ /* 0x001fe200078c08ff */
[----:B------:R0:W-:Y:S01]  /*159d0*/  @P4 STG.E.U16 [R4.64], R11 ;  /* 0x0000000b04004986 */ /* 0x0001e2000c101504 */
[----:B------:R-:W-:Y:S02]  /*159e0*/  ISETP.LT.AND P1, PT, R0, c[0x0][0x17c], !P0 ;  /* 0x00005f0000007a0c */ /* 0x000fe40004721270 */
[----:B------:R-:W-:-:S02]  /*159f0*/  LEA.HI.X.SX32 R9, R6, R2, 0x1, P6 ;  /* 0x0000000206097211 */ /* 0x000fc400030f0eff */
[CC--:B------:R-:W-:Y:S02]  /*15a00*/  LEA R12, P6, R10.reuse, R3.reuse, 0x1 ;  /* 0x000000030a0c7211 */ /* 0x0c0fe400078c08ff */
[----:B------:R-:W-:Y:S02]  /*15a10*/  IADD3 R6, R10, c[0x0][0x198], RZ ;  /* 0x000066000a067a10 */ /* 0x000fe40007ffe0ff */
[----:B------:R-:W-:Y:S02]  /*15a20*/  IADD3 R0, R28, 0x78, RZ ;  /* 0x000000781c007810 */ /* 0x000fe40007ffe0ff */
[----:B------:R-:W-:Y:S02]  /*15a30*/  LEA.HI.X.SX32 R13, R10, R2, 0x1, P6 ;  /* 0x000000020a0d7211 */ /* 0x000fe400030f0eff */
[----:B0-----:R-:W-:Y:S02]  /*15a40*/  PRMT R5, R11, 0x7632, R5 ;  /* 0x000076320b057816 */ /* 0x001fe40000000005 */
[----:B------:R-:W-:-:S02]  /*15a50*/  LEA R4, P6, R6, R3, 0x1 ;  /* 0x0000000306047211 */ /* 0x000fc400078c08ff */
[----:B------:R-:W-:Y:S02]  /*15a60*/  ISETP.LT.AND P5, PT, R0, c[0x0][0x17c], !P0 ;  /* 0x00005f0000007a0c */ /* 0x000fe400047a1270 */
[----:B------:R-:W-:Y:S01]  /*15a70*/  IADD3 R10, R6, c[0x0][0x198], RZ ;  /* 0x00006600060a7a10 */ /* 0x000fe20007ffe0ff */
[----:B------:R0:W-:Y:S01]  /*15a80*/  @P3 STG.E.U16 [R8.64], R5 ;  /* 0x0000000508003986 */ /* 0x0001e2000c101504 */
[----:B------:R-:W-:-:S04]  /*15a90*/  IADD3 R0, R28, 0x79, RZ ;  /* 0x000000791c007810 */ /* 0x000fc80007ffe0ff */
[----:B------:R-:W-:Y:S01]  /*15aa0*/  ISETP.LT.AND P4, PT, R0, c[0x0][0x17c], !P0 ;  /* 0x00005f0000007a0c */ /* 0x000fe20004781270 */
[----:B------:R1:W-:Y:S01]  /*15ab0*/  @P2 STG.E.U16 [R12.64], R7 ;  /* 0x000000070c002986 */ /* 0x0003e2000c101504 */
[-C--:B0-----:R-:W-:Y:S02]  /*15ac0*/  LEA.HI.X.SX32 R5, R6, R2.reuse, 0x1, P6 ;  /* 0x0000000206057211 */ /* 0x081fe400030f0eff */
[C---:B------:R-:W-:Y:S02]  /*15ad0*/  LEA R14, P6, R10.reuse, R3, 0x1 ;  /* 0x000000030a0e7211 */ /* 0x040fe400078c08ff */
[C---:B------:R-:W-:Y:S02]  /*15ae0*/  IADD3 R6, R10.reuse, c[0x0][0x198], RZ ;  /* 0x000066000a067a10 */ /* 0x040fe40007ffe0ff */
[----:B------:R-:W-:Y:S02]  /*15af0*/  PRMT R9, R7, 0x7632, R9 ;  /* 0x0000763207097816 */ /* 0x000fe40000000009 */
[----:B------:R-:W-:-:S02]  /*15b00*/  LEA.HI.X.SX32 R15, R10, R2, 0x1, P6 ;  /* 0x000000020a0f7211 */ /* 0x000fc400030f0eff */
[C---:B-1----:R-:W-:Y:S01]  /*15b10*/  LEA R12, P6, R6.reuse, R3, 0x1 ;  /* 0x00000003060c7211 */ /* 0x042fe200078c08ff */
[----:B------:R0:W-:Y:S03]  /*15b20*/  @P1 STG.E.U16 [R4.64], R9 ;  /* 0x0000000904001986 */ /* 0x0001e6000c101504 */
[----:B------:R-:W-:Y:S02]  /*15b30*/  LEA.HI.X.SX32 R13, R6, R2, 0x1, P6 ;  /* 0x00000002060d7211 */ /* 0x000fe400030f0eff */
[----:B------:R-:W-:Y:S02]  /*15b40*/  IADD3 R0, R28, 0x7a, RZ ;  /* 0x0000007a1c007810 */ /* 0x000fe40007ffe0ff */
[----:B------:R-:W-:Y:S02]  /*15b50*/  IADD3 R7, R6, c[0x0][0x198], RZ ;  /* 0x0000660006077a10 */ /* 0x000fe40007ffe0ff */
[----:B------:R-:W-:-:S02]  /*15b60*/  ISETP.LT.AND P3, PT, R0, c[0x0][0x17c], !P0 ;  /* 0x00005f0000007a0c */ /* 0x000fc40004761270 */
[----:B------:R-:W-:Y:S02]  /*15b70*/  IADD3 R0, R28, 0x7b, RZ ;  /* 0x0000007b1c007810 */ /* 0x000fe40007ffe0ff */
[C---:B------:R-:W-:Y:S02]  /*15b80*/  LEA R10, P6, R7.reuse, R3, 0x1 ;  /* 0x00000003070a7211 */ /* 0x040fe400078c08ff */
[C---:B0-----:R-:W-:Y:S02]  /*15b90*/  IADD3 R4, R7.reuse, c[0x0][0x198], RZ ;  /* 0x0000660007047a10 */ /* 0x041fe40007ffe0ff */
[----:B------:R-:W-:Y:S02]  /*15ba0*/  ISETP.LT.AND P2, PT, R0, c[0x0][0x17c], !P0 ;  /* 0x00005f0000007a0c */ /* 0x000fe40004741270 */
[----:B------:R-:W-:Y:S02]  /*15bb0*/  LEA.HI.X.SX32 R11, R7, R2, 0x1, P6 ;  /* 0x00000002070b7211 */ /* 0x000fe400030f0eff */
[----:B------:R-:W-:-:S02]  /*15bc0*/  IADD3 R0, R28, 0x7c, RZ ;  /* 0x0000007c1c007810 */ /* 0x000fc40007ffe0ff */
[CC--:B------:R-:W-:Y:S02]  /*15bd0*/  LEA R6, P6, R4.reuse, R3.reuse, 0x1 ;  /* 0x0000000304067211 */ /* 0x0c0fe400078c08ff */
[----:B------:R-:W-:Y:S02]  /*15be0*/  IADD3 R5, R4, c[0x0][0x198], RZ ;  /* 0x0000660004057a10 */ /* 0x000fe40007ffe0ff */
[----:B------:R-:W-:Y:S02]  /*15bf0*/  ISETP.LT.AND P1, PT, R0, c[0x0][0x17c], !P0 ;  /* 0x00005f0000007a0c */ /* 0x000fe40004721270 */
[----:B------:R-:W-:Y:S02]  /*15c00*/  LEA.HI.X.SX32 R7, R4, R2, 0x1, P6 ;  /* 0x0000000204077211 */ /* 0x000fe400030f0eff */
[----:B------:R-:W-:Y:S02]  /*15c10*/  LEA R8, P6, R5, R3, 0x1 ;  /* 0x0000000305087211 */ /* 0x000fe400078c08ff */
[----:B------:R-:W-:-:S02]  /*15c20*/  IADD3 R0, R28, 0x7d, RZ ;  /* 0x0000007d1c007810 */ /* 0x000fc40007ffe0ff */
[C---:B------:R-:W-:Y:S02]  /*15c30*/  LEA.HI.X.SX32 R9, R5.reuse, R2, 0x1, P6 ;  /* 0x0000000205097211 */ /* 0x040fe400030f0eff */
[----:B------:R-:W-:-:S04]  /*15c40*/  IADD3 R5, R5, c[0x0][0x198], RZ ;  /* 0x0000660005057a10 */ /* 0x000fc80007ffe0ff */
[----:B------:R-:W-:Y:S01]  /*15c50*/  LEA R4, P6, R5, R3, 0x1 ;  /* 0x0000000305047211 */ /* 0x000fe200078c08ff */
[----:B--2---:R-:W0:Y:S01]  /*15c60*/  LDS.128 R16, [R29] ;  /* 0x000000001d107984 */ /* 0x004e220000000c00 */
[----:B------:R-:W-:-:S03]  /*15c70*/  LOP3.LUT R22, R29, 0x20, RZ, 0x3c, !PT ;  /* 0x000000201d167812 */ /* 0x000fc600078e3cff */
[----:B---3--:R1:W-:Y:S02]  /*15c80*/  @P5 STG.E.U16 [R14.64], R23 ;  /* 0x000000170e005986 */ /* 0x0083e4000c101504 */
[----:B-1----:R-:W-:-:S05]  /*15c90*/  PRMT R15, R23, 0x7632, R15 ;  /* 0x00007632170f7816 */ /* 0x002fca000000000f */
[----:B------:R1:W-:Y:S04]  /*15ca0*/  @P4 STG.E.U16 [R12.64], R15 ;  /* 0x0000000f0c004986 */ /* 0x0003e8000c101504 */
[----:B0-----:R-:W-:Y:S01]  /*15cb0*/  STL [R1+0x44], R17 ;  /* 0x0000441101007387 */ /* 0x001fe20000100800 */
[----:B-1----:R-:W-:-:S03]  /*15cc0*/  IMAD.MOV.U32 R15, RZ, RZ, R16 ;  /* 0x000000ffff0f7224 */ /* 0x002fc600078e0010 */
[----:B------:R-:W-:Y:S04]  /*15cd0*/  STL.64 [R1+0x48], R18 ;  /* 0x0000481201007387 */ /* 0x000fe80000100a00 */
[----:B------:R-:W0:Y:S01]  /*15ce0*/  LDS.128 R16, [R22] ;  /* 0x0000000016107984 */ /* 0x000e220000000c00 */
[----:B------:R-:W-:-:S03]  /*15cf0*/  LOP3.LUT R23, R29, 0x40, RZ, 0x3c, !PT ;  /* 0x000000401d177812 */ /* 0x000fc600078e3cff */
[----:B0-----:R-:W-:Y:S01]  /*15d00*/  STL [R1+0x54], R17 ;  /* 0x0000541101007387 */ /* 0x001fe20000100800 */
[----:B------:R-:W-:-:S03]  /*15d10*/  IMAD.MOV.U32 R14, RZ, RZ, R16 ;  /* 0x000000ffff0e7224 */ /* 0x000fc600078e0010 */
[----:B------:R-:W-:Y:S04]  /*15d20*/  STL.64 [R1+0x58], R18 ;  /* 0x0000581201007387 */ /* 0x000fe80000100a00 */
[----:B------:R-:W0:Y:S01]  /*15d30*/  LDS.128 R16, [R23] ;  /* 0x0000000017107984 */ /* 0x000e220000000c00 */
[----:B------:R-:W-:-:S03]  /*15d40*/  ISETP.LT.AND P5, PT, R0, c[0x0][0x17c], !P0 ;  /* 0x00005f0000007a0c */ /* 0x000fc600047a1270 */
[----:B----4-:R1:W-:Y:S01]  /*15d50*/  @P3 STG.E.U16 [R10.64], R24 ;  /* 0x000000180a003986 */ /* 0x0103e2000c101504 */
[----:B------:R-:W-:-:S04]  /*15d60*/  IADD3 R0, R28, 0x7e, RZ ;  /* 0x0000007e1c007810 */ /* 0x000fc80007ffe0ff */
[----:B------:R-:W-:Y:S02]  /*15d70*/  ISETP.LT.AND P4, PT, R0, c[0x0][0x17c], !P0 ;  /* 0x00005f0000007a0c */ /* 0x000fe40004781270 */
[----:B-1----:R-:W-:Y:S01]  /*15d80*/  PRMT R11, R24, 0x7632, R11 ;  /* 0x00007632180b7816 */ /* 0x002fe2000000000b */
[----:B0-----:R-:W-:Y:S01]  /*15d90*/  STL [R1+0x24], R17 ;  /* 0x0000241101007387 */ /* 0x001fe20000100800 */
[----:B------:R-:W-:-:S03]  /*15da0*/  IMAD.MOV.U32 R13, RZ, RZ, R16 ;  /* 0x000000ffff0d7224 */ /* 0x000fc600078e0010 */
[----:B------:R-:W-:Y:S04]  /*15db0*/  STL.64 [R1+0x28], R18 ;  /* 0x0000281201007387 */ /* 0x000fe80000100a00 */
[----:B------:R-:W0:Y:S01]  /*15dc0*/  LDS.128 R16, [R26] ;  /* 0x000000001a107984 */ /* 0x000e220000000c00 */
[C---:B------:R-:W-:Y:S02]  /*15dd0*/  IADD3 R10, R5.reuse, c[0x0][0x198], RZ ;  /* 0x00006600050a7a10 */ /* 0x040fe40007ffe0ff */
[----:B------:R-:W-:Y:S01]  /*15de0*/  IADD3 R0, R28, 0x7f, RZ ;  /* 0x0000007f1c007810 */ /* 0x000fe20007ffe0ff */
[----:B------:R1:W-:Y:S01]  /*15df0*/  @P2 STG.E.U16 [R6.64], R11 ;  /* 0x0000000b06002986 */ /* 0x0003e2000c101504 */
[----:B------:R-:W-:-:S03]  /*15e00*/  LEA.HI.X.SX32 R5, R5, R2, 0x1, P6 ;  /* 0x0000000205057211 */ /* 0x000fc600030f0eff */
[----:B------:R2:W-:Y:S01]  /*15e10*/  @P1 STG.E.U16 [R8.64], R25 ;  /* 0x0000001908001986 */ /* 0x0005e2000c101504 */
[----:B------:R-:W-:Y:S02]  /*15e20*/  ISETP.LT.AND P3, PT, R0, c[0x0][0x17c], !P0 ;  /* 0x00005f0000007a0c */ /* 0x000fe40004761270 */
[C---:B-1----:R-:W-:Y:S02]  /*15e30*/  LEA R6, P6, R10.reuse, R3, 0x1 ;  /* 0x000000030a067211 */ /* 0x042fe400078c08ff */
[C---:B------:R-:W-:Y:S02]  /*15e40*/  IADD3 R11, R10.reuse, c[0x0][0x198], RZ ;  /* 0x000066000a0b7a10 */ /* 0x040fe40007ffe0ff */
[----:B--2---:R-:W-:Y:S02]  /*15e50*/  PRMT R9, R25, 0x7632, R9 ;  /* 0x0000763219097816 */ /* 0x004fe40000000009 */
[----:B------:R-:W-:-:S03]  /*15e60*/  LEA.HI.X.SX32 R7, R10, R2, 0x1, P6 ;  /* 0x000000020a077211 */ /* 0x000fc600030f0eff */
[----:B------:R1:W-:Y:S01]  /*15e70*/  @P5 STG.E.U16 [R4.64], R9 ;  /* 0x0000000904005986 */ /* 0x0003e2000c101504 */
[C---:B------:R-:W-:Y:S02]  /*15e80*/  IADD3 R8, R11.reuse, c[0x0][0x198], RZ ;  /* 0x000066000b087a10 */ /* 0x040fe40007ffe0ff */
[----:B------:R-:W-:Y:S02]  /*15e90*/  IADD3 R0, R28, 0x80, RZ ;  /* 0x000000801c007810 */ /* 0x000fe40007ffe0ff */
[----:B-1----:R-:W-:-:S04]  /*15ea0*/  LEA R4, P6, R11, R3, 0x1 ;  /* 0x000000030b047211 */ /* 0x002fc800078c08ff */
[----:B------:R-:W-:Y:S02]  /*15eb0*/  LEA.HI.X.SX32 R5, R11, R2, 0x1, P6 ;  /* 0x000000020b057211 */ /* 0x000fe400030f0eff */
[----:B------:R-:W-:Y:S01]  /*15ec0*/  PRMT R11, R27, 0x7632, R11 ;  /* 0x000076321b0b7816 */ /* 0x000fe2000000000b */
[----:B------:R-:W-:Y:S01]  /*15ed0*/  @P4 STG.E.U16 [R6.64], R27 ;  /* 0x0000001b06004986 */ /* 0x000fe2000c101504 */
[----:B------:R-:W-:-:S03]  /*15ee0*/  ISETP.LT.AND P2, PT, R0, c[0x0][0x17c], !P0 ;  /* 0x00005f0000007a0c */ /* 0x000fc60004741270 */
[----:B------:R1:W-:Y:S01]  /*15ef0*/  @P3 STG.E.U16 [R4.64], R11 ;  /* 0x0000000b04003986 */ /* 0x0003e2000c101504 */
[----:B------:R-:W-:-:S03]  /*15f00*/  IADD3 R0, R28, 0x81, RZ ;  /* 0x000000811c007810 */ /* 0x000fc60007ffe0ff */
[----:B0-----:R-:W-:Y:S04]  /*15f10*/  STL [R1+0x74], R17 ;  /* 0x0000741101007387 */ /* 0x001fe80000100800 */
[----:B------:R-:W-:Y:S01]  /*15f20*/  STL.64 [R1+0x78], R18 ;  /* 0x0000781201007387 */ /* 0x000fe20000100a00 */
[----:B-1----:R-:W-:-:S03]  /*15f30*/  IMAD.MOV.U32 R11, RZ, RZ, R16 ;  /* 0x000000ffff0b7224 */ /* 0x002fc600078e0010 */
[----:B------:R-:W0:Y:S01]  /*15f40*/  LDS.128 R16, [R29+0x1000] ;  /* 0x001000001d107984 */ /* 0x000e220000000c00 */
[----:B------:R-:W-:Y:S02]  /*15f50*/  ISETP.LT.AND P1, PT, R0, c[0x0][0x17c], !P0 ;  /* 0x00005f0000007a0c */ /* 0x000fe40004721270 */
[----:B------:R-:W-:-:S04]  /*15f60*/  IADD3 R0, R28, 0x82, RZ ;  /* 0x000000821c007810 */ /* 0x000fc80007ffe0ff */
[----:B------:R-:W-:Y:S02]  /*15f70*/  ISETP.LT.AND P5, PT, R0, c[0x0][0x17c], !P0 ;  /* 0x00005f0000007a0c */ /* 0x000fe400047a1270 */
[----:B------:R-:W-:Y:S02]  /*15f80*/  IADD3 R0, R28, 0x83, RZ ;  /* 0x000000831c007810 */ /* 0x000fe40007ffe0ff */
[----:B------:R-:W-:Y:S02]  /*15f90*/  LEA R6, P6, R8, R3, 0x1 ;  /* 0x0000000308067211 */ /* 0x000fe400078c08ff */
[----:B------:R-:W-:Y:S02]  /*15fa0*/  ISETP.LT.AND P4, PT, R0, c[0x0][0x17c], !P0 ;  /* 0x00005f0000007a0c */ /* 0x000fe40004781270 */
[----:B------:R-:W-:Y:S02]  /*15fb0*/  IADD3 R0, R28, 0x84, RZ ;  /* 0x000000841c007810 */ /* 0x000fe40007ffe0ff */
[----:B------:R-:W-:-:S02]  /*15fc0*/  LEA.HI.X.SX32 R7, R8, R2, 0x1, P6 ;  /* 0x0000000208077211 */ /* 0x000fc400030f0eff */
[----:B------:R-:W-:Y:S02]  /*15fd0*/  ISETP.LT.AND P3, PT, R0, c[0x0][0x17c], !P0 ;  /* 0x00005f0000007a0c */ /* 0x000fe40004761270 */
[----:B------:R-:W-:Y:S02]  /*15fe0*/  IADD3 R8, R8, c[0x0][0x198], RZ ;  /* 0x0000660008087a10 */ /* 0x000fe40007ffe0ff */
[----:B------:R-:W-:Y:S01]  /*15ff0*/  IADD3 R0, R28, 0x85, RZ ;  /* 0x000000851c007810 */ /* 0x000fe20007ffe0ff */
[----:B------:R1:W-:Y:S03]  /*16000*/  @P2 STG.E.U16 [R6.64], R15 ;  /* 0x0000000f06002986 */ /* 0x0003e6000c101504 */
[----:B------:R-:W-:Y:S02]  /*16010*/  ISETP.LT.AND P2, PT, R0, c[0x0][0x17c], !P0 ;  /* 0x00005f0000007a0c */ /* 0x000fe40004741270 */
[----:B------:R-:W-:-:S02]  /*16020*/  IADD3 R0, R8, c[0x0][0x198], RZ ;  /* 0x0000660008007a10 */ /* 0x000fc40007ffe0ff */
[----:B------:R-:W-:Y:S02]  /*16030*/  PRMT R9, R15, 0x7632, R9 ;  /* 0x000076320f097816 */ /* 0x000fe40000000009 */
[----:B-1----:R-:W-:-:S04]  /*16040*/  LEA R6, P6, R8, R3, 0x1 ;  /* 0x0000000308067211 */ /* 0x002fc800078c08ff */
[-C--:B------:R-:W-:Y:S02]  /*16050*/  LEA.HI.X.SX32 R7, R8, R2.reuse, 0x1, P6 ;  /* 0x0000000208077211 */ /* 0x080fe400030f0eff */
[CC--:B------:R-:W-:Y:S02]  /*16060*/  LEA R4, P6, R0.reuse, R3.reuse, 0x1 ;  /* 0x0000000300047211 */ /* 0x0c0fe400078c08ff */
[C---:B------:R-:W-:Y:S01]  /*16070*/  IADD3 R8, R0.reuse, c[0x0][0x198], RZ ;  /* 0x0000660000087a10 */ /* 0x040fe20007ffe0ff */
[----:B------:R1:W-:Y:S01]  /*16080*/  @P1 STG.E.U16 [R6.64], R9 ;  /* 0x0000000906001986 */ /* 0x0003e2000c101504 */
[----:B------:R-:W-:Y:S02]  /*16090*/  LEA.HI.X.SX32 R5, R0, R2, 0x1, P6 ;  /* 0x0000000200057211 */ /* 0x000fe400030f0eff */
[C---:B------:R-:W-:Y:S01]  /*160a0*/  IADD3 R0, R8.reuse, c[0x0][0x198], RZ ;  /* 0x0000660008007a10 */ /* 0x040fe20007ffe0ff */
[----:B0-----:R-:W-:Y:S01]  /*160b0*/  STL [R1+0xa4], R17 ;  /* 0x0000a41101007387 */ /* 0x001fe20000100800 */
[----:B-1----:R-:W-:-:S03]  /*160c0*/  LEA R6, P6, R8, R3, 0x1 ;  /* 0x0000000308067211 */ /* 0x002fc600078c08ff */
[----:B------:R0:W-:Y:S01]  /*160d0*/  @P5 STG.E.U16 [R4.64], R14 ;  /* 0x0000000e04005986 */ /* 0x0001e2000c101504 */
[----:B------:R-:W-:-:S03]  /*160e0*/  LEA.HI.X.SX32 R7, R8, R2, 0x1, P6 ;  /* 0x0000000208077211 */ /* 0x000fc600030f0eff */
[----:B------:R-:W-:Y:S01]  /*160f0*/  STL.64 [R1+0xa8], R18 ;  /* 0x0000a81201007387 */ /* 0x000fe20000100a00 */
[----:B------:R-:W-:Y:S01]  /*16100*/  PRMT R8, R14, 0x7632, R8 ;  /* 0x000076320e087816 */ /* 0x000fe20000000008 */
[----:B0-----:R-:W-:Y:S02]  /*16110*/  IMAD.MOV.U32 R14, RZ, RZ, R16 ;  /* 0x000000ffff0e7224 */ /* 0x001fe400078e0010 */
[----:B------:R-:W0:Y:S01]  /*16120*/  LDS.128 R16, [R22+0x1000] ;  /* 0x0010000016107984 */ /* 0x000e220000000c00 */
[----:B------:R-:W-:Y:S02]  /*16130*/  LEA R4, P6, R0, R3, 0x1 ;  /* 0x0000000300047211 */ /* 0x000fe400078c08ff */
[----:B------:R-:W-:Y:S02]  /*16140*/  IADD3 R9, R28, 0x88, RZ ;  /* 0x000000881c097810 */ /* 0x000fe40007ffe0ff */
[----:B------:R-:W-:Y:S01]  /*16150*/  LEA.HI.X.SX32 R5, R0, R2, 0x1, P6 ;  /* 0x0000000200057211 */ /* 0x000fe200030f0eff */
[----:B------:R1:W-:Y:S01]  /*16160*/  @P4 STG.E.U16 [R6.64], R8 ;  /* 0x0000000806004986 */ /* 0x0003e2000c101504 */
[----:B------:R-:W-:-:S02]  /*16170*/  ISETP.LT.AND P4, PT, R9, c[0x0][0x17c], !P0 ;  /* 0x00005f0009007a0c */ /* 0x000fc40004781270 */
[----:B------:R-:W-:Y:S01]  /*16180*/  PRMT R9, R13, 0x7632, R9 ;  /* 0x000076320d097816 */ /* 0x000fe20000000009 */
[----:B------:R2:W-:Y:S01]  /*16190*/  @P3 STG.E.U16 [R4.64], R13 ;  /* 0x0000000d04003986 */ /* 0x0005e2000c101504 */
[----:B------:R-:W-:Y:S02]  /*161a0*/  IADD3 R10, R28, 0x86, RZ ;  /* 0x000000861c0a7810 */ /* 0x000fe40007ffe0ff */
[----:B-1----:R-:W-:Y:S01]  /*161b0*/  IADD3 R7, R0, c[0x0][0x198], RZ ;  /* 0x0000660000077a10 */ /* 0x002fe20007ffe0ff */
[----:B0-----:R-:W-:Y:S01]  /*161c0*/  STL [R1+0x94], R17 ;  /* 0x0000941101007387 */ /* 0x001fe20000100800 */
[----:B--2---:R-:W-:-:S03]  /*161d0*/  IMAD.MOV.U32 R13, RZ, RZ, R16 ;  /* 0x000000ffff0d7224 */ /* 0x004fc600078e0010 */
[----:B------:R-:W-:Y:S04]  /*161e0*/  STL.64 [R1+0x98], R18 ;  /* 0x0000981201007387 */ /* 0x000fe80000100a00 */
[----:B------:R-:W0:Y:S01]  /*161f0*/  LDS.128 R16, [R23+0x1000] ;  /* 0x0010000017107984 */ /* 0x000e220000000c00 */
[----:B------:R-:W-:Y:S02]  /*16200*/  IADD3 R0, R28, 0x89, RZ ;  /* 0x000000891c007810 */ /* 0x000fe40007ffe0ff */
[----:B------:R-:W-:Y:S02]  /*16210*/  LEA R6, P6, R7, R3, 0x1 ;  /* 0x0000000307067211 */ /* 0x000fe400078c08ff */
[----:B------:R-:W-:Y:S02]  /*16220*/  ISETP.LT.AND P3, PT, R0, c[0x0][0x17c], !P0 ;  /* 0x00005f0000007a0c */ /* 0x000fe40004761270 */
[----:B------:R-:W-:-:S02]  /*16230*/  ISETP.LT.AND P1, PT, R10, c[0x0][0x17c], !P0 ;  /* 0x00005f000a007a0c */ /* 0x000fc40004721270 */
[C---:B------:R-:W-:Y:S02]  /*16240*/  IADD3 R0, R7.reuse, c[0x0][0x198], RZ ;  /* 0x0000660007007a10 */ /* 0x040fe40007ffe0ff */
[-C--:B------:R-:W-:Y:S02]  /*16250*/  LEA.HI.X.SX32 R7, R7, R2.reuse, 0x1, P6 ;  /* 0x0000000207077211 */ /* 0x080fe400030f0eff */
[C---:B------:R-:W-:Y:S02]  /*16260*/  LEA R4, P6, R0.reuse, R3, 0x1 ;  /* 0x0000000300047211 */ /* 0x040fe400078c08ff */
[C---:B------:R-:W-:Y:S01]  /*16270*/  IADD3 R8, R0.reuse, c[0x0][0x198], RZ ;  /* 0x0000660000087a10 */ /* 0x040fe20007ffe0ff */
[----:B------:R1:W-:Y:S01]  /*16280*/  @P2 STG.E.U16 [R6.64], R9 ;  /* 0x0000000906002986 */ /* 0x0003e2000c101504 */
[----:B------:R-:W-:Y:S02]  /*16290*/  LEA.HI.X.SX32 R5, R0, R2, 0x1, P6 ;  /* 0x0000000200057211 */ /* 0x000fe400030f0eff */
[----:B------:R-:W-:-:S03]  /*162a0*/  IADD3 R0, R8, c[0x0][0x198], RZ ;  /* 0x0000660008007a10 */ /* 0x000fc60007ffe0ff */
[----:B------:R2:W-:Y:S01]  /*162b0*/  @P1 STG.E.U16 [R4.64], R11 ;  /* 0x0000000b04001986 */ /* 0x0005e2000c101504 */
[----:B-1----:R-:W-:Y:S02]  /*162c0*/  IADD3 R7, R28, 0x8b, RZ ;  /* 0x0000008b1c077810 */ /* 0x002fe40007ffe0ff */
[C---:B------:R-:W-:Y:S02]  /*162d0*/  LEA R6, P6, R8.reuse, R3, 0x1 ;  /* 0x0000000308067211 */ /* 0x040fe400078c08ff */
[----:B------:R-:W-:Y:S02]  /*162e0*/  ISETP.LT.AND P1, PT, R7, c[0x0][0x17c], !P0 ;  /* 0x00005f0007007a0c */ /* 0x000fe40004721270 */
[----:B------:R-:W-:Y:S02]  /*162f0*/  LEA.HI.X.SX32 R7, R8, R2, 0x1, P6 ;  /* 0x0000000208077211 */ /* 0x000fe400030f0eff */
[----:B------:R-:W-:Y:S01]  /*16300*/  PRMT R8, R11, 0x7632, R8 ;  /* 0x000076320b087816 */ /* 0x000fe20000000008 */
[----:B0-----:R-:W-:Y:S01]  /*16310*/  STL [R1+0x84], R17 ;  /* 0x0000841101007387 */ /* 0x001fe20000100800 */
[----:B--2---:R-:W-:-:S03]  /*16320*/  IMAD.MOV.U32 R11, RZ, RZ, R16 ;  /* 0x000000ffff0b7224 */ /* 0x004fc600078e0010 */
[----:B------:R-:W-:Y:S04]  /*16330*/  STL.64 [R1+0x88], R18 ;  /* 0x0000881201007387 */ /* 0x000fe80000100a00 */
[----:B------:R-:W0:Y:S01]  /*16340*/  LDS.128 R16, [R26+0x1000] ;  /* 0x001000001a107984 */ /* 0x000e220000000c00 */
[----:B------:R-:W-:Y:S02]  /*16350*/  IADD3 R10, R28, 0x87, RZ ;  /* 0x000000871c0a7810 */ /* 0x000fe40007ffe0ff */
[----:B------:R-:W-:Y:S01]  /*16360*/  LEA R4, P6, R0, R3, 0x1 ;  /* 0x0000000300047211 */ /* 0x000fe200078c08ff */
[----:B------:R-:W-:Y:S01]  /*16370*/  LDS.128 R24, [R26+0x2000] ;  /* 0x002000001a187984 */ /* 0x000fe20000000c00 */
[----:B------:R-:W-:Y:S02]  /*16380*/  ISETP.LT.AND P5, PT, R10, c[0x0][0x17c], !P0 ;  /* 0x00005f000a007a0c */ /* 0x000fe400047a1270 */
[----:B------:R-:W-:-:S02]  /*16390*/  IADD3 R9, R28, 0x8c, RZ ;  /* 0x0000008c1c097810 */ /* 0x000fc40007ffe0ff */
[----:B------:R-:W-:-:S09]  /*163a0*/  LEA.HI.X.SX32 R5, R0, R2, 0x1, P6 ;  /* 0x0000000200057211 */ /* 0x000fd200030f0eff */
[----:B------:R-:W-:Y:S01]  /*163b0*/  @P5 STG.E.U16 [R6.64], R8 ;  /* 0x0000000806005986 */ /* 0x000fe2000c101504 */
[----:B------:R-:W-:Y:S02]  /*163c0*/  ISETP.LT.AND P5, PT, R9, c[0x0][0x17c], !P0 ;  /* 0x00005f0009007a0c */ /* 0x000fe400047a1270 */
[----:B------:R-:W-:Y:S01]  /*163d0*/  PRMT R9, R14, 0x7632, R9 ;  /* 0x000076320e097816 */ /* 0x000fe20000000009 */
[----:B------:R1:W-:Y:S04]  /*163e0*/  @P4 STG.E.U16 [R4.64], R14 ;  /* 0x0000000e04004986 */ /* 0x0003e8000c101504 */
[----:B0-----:R-:W-:Y:S01]  /*163f0*/  STL [R1+0x4], R17 ;  /* 0x0000041101007387 */ /* 0x001fe20000100800 */
[----:B-1----:R-:W-:-:S03]  /*16400*/  IMAD.MOV.U32 R14, RZ, RZ, R16 ;  /* 0x000000ffff0e7224 */ /* 0x002fc600078e0010 */
[----:B------:R-:W-:Y:S04]  /*16410*/  STL.64 [R1+0x8], R18 ;  /* 0x0000081201007387 */ /* 0x000fe80000100a00 */
[----:B------:R-:W0:Y:S01]  /*16420*/  LDS.128 R16, [R29+0x2000] ;  /* 0x002000001d107984 */ /* 0x000e220000000c00 */
[----:B------:R-:W-:Y:S02]  /*16430*/  IADD3 R7, R0, c[0x0][0x198], RZ ;  /* 0x0000660000077a10 */ /* 0x000fe40007ffe0ff */
[C---:B------:R-:W-:Y:S02]  /*16440*/  IADD3 R0, R28.reuse, 0x8d, RZ ;  /* 0x0000008d1c007810 */ /* 0x040fe40007ffe0ff */
[----:B------:R-:W-:Y:S02]  /*16450*/  IADD3 R10, R28, 0x8a, RZ ;  /* 0x0000008a1c0a7810 */ /* 0x000fe40007ffe0ff */
[----:B------:R-:W-:-:S02]  /*16460*/  LEA R6, P6, R7, R3, 0x1 ;  /* 0x0000000307067211 */ /* 0x000fc400078c08ff */
[----:B------:R-:W-:Y:S02]  /*16470*/  ISETP.LT.AND P4, PT, R0, c[0x0][0x17c], !P0 ;  /* 0x00005f0000007a0c */ /* 0x000fe40004781270 */
[----:B------:R-:W-:Y:S02]  /*16480*/  ISETP.LT.AND P2, PT, R10, c[0x0][0x17c], !P0 ;  /* 0x00005f000a007a0c */ /* 0x000fe40004741270 */
[C---:B------:R-:W-:Y:S02]  /*16490*/  IADD3 R0, R7.reuse, c[0x0][0x198], RZ ;  /* 0x0000660007007a10 */ /* 0x040fe40007ffe0ff */
[-C--:B------:R-:W-:Y:S02]  /*164a0*/  LEA.HI.X.SX32 R7, R7, R2.reuse, 0x1, P6 ;  /* 0x0000000207077211 */ /* 0x080fe400030f0eff */
[C---:B------:R-:W-:Y:S02]  /*164b0*/  LEA R4, P6, R0.reuse, R3, 0x1 ;  /* 0x0000000300047211 */ /* 0x040fe400078c08ff */
[C---:B------:R-:W-:Y:S01]  /*164c0*/  IADD3 R8, R0.reuse, c[0x0][0x198], RZ ;  /* 0x0000660000087a10 */ /* 0x040fe20007ffe0ff */
[----:B------:R1:W-:Y:S01]  /*164d0*/  @P3 STG.E.U16 [R6.64], R9 ;  /* 0x0000000906003986 */ /* 0x0003e2000c101504 */
[----:B------:R-:W-:-:S02]  /*164e0*/  LEA.HI.X.SX32 R5, R0, R2, 0x1, P6 ;  /* 0x0000000200057211 */ /* 0x000fc400030f0eff */
        /* <DEDUP_REMOVED lines=11> */
[----:B------:R-:W-:Y:S02]  /*165a0*/  LEA R4, P6, R0, R3, 0x1 ;  /* 0x0000000300047211 */ /* 0x000fe400078c08ff */
[----:B------:R-:W-:Y:S02]  /*165b0*/  IADD3 R9, R28, 0x90, RZ ;  /* 0x000000901c097810 */ /* 0x000fe40007ffe0ff */
[----:B------:R-:W-:Y:S01]  /*165c0*/  LEA.HI.X.SX32 R5, R0, R2, 0x1, P6 ;  /* 0x0000000200057211 */ /* 0x000fe200030f0eff */
[----:B------:R-:W-:Y:S01]  /*165d0*/  @P1 STG.E.U16 [R6.64], R8 ;  /* 0x0000000806001986 */ /* 0x000fe2000c101504 */
[----:B------:R-:W-:-:S02]  /*165e0*/  ISETP.LT.AND P1, PT, R9, c[0x0][0x17c], !P0 ;  /* 0x00005f0009007a0c */ /* 0x000fc40004721270 */
[----:B------:R-:W-:Y:S01]  /*165f0*/  PRMT R9, R11, 0x7632, R9 ;  /* 0x000076320b097816 */ /* 0x000fe20000000009 */
[----:B------:R1:W-:Y:S04]  /*16600*/  @P5 STG.E.U16 [R4.64], R11 ;  /* 0x0000000b04005986 */ /* 0x0003e8000c101504 */
[----:B0-----:R-:W-:Y:S01]  /*16610*/  STL [R1+0x34], R17 ;  /* 0x0000341101007387 */ /* 0x001fe20000100800 */
[----:B-1----:R-:W-:-:S03]  /*16620*/  IMAD.MOV.U32 R11, RZ, RZ, R16 ;  /* 0x000000ffff0b7224 */ /* 0x002fc600078e0010 */
[----:B------:R-:W-:Y:S04]  /*16630*/  STL.64 [R1+0x38], R18 ;  /* 0x0000381201007387 */ /* 0x000fe80000100a00 */
[----:B------:R-:W0:Y:S04]  /*16640*/  LDS.128 R16, [R23+0x2000] ;  /* 0x0020000017107984 */ /* 0x000e280000000c00 */
[----:B0-----:R0:W-:Y:S04]  /*16650*/  STL [R1+0x14], R17 ;  /* 0x0000141101007387 */ /* 0x0011e80000100800 */
[----:B------:R-:W-:Y:S04]  /*16660*/  STL.64 [R1+0x18], R18 ;  /* 0x0000181201007387 */ /* 0x000fe80000100a00 */
[----:B0-----:R-:W2:Y:S01]  /*16670*/  LDL.LU R17, [R1+0x610] ;  /* 0x0006100001117983 */ /* 0x001ea20000300800 */
[----:B------:R-:W-:-:S02]  /*16680*/  IADD3 R6, R0, c[0x0][0x198], RZ ;  /* 0x0000660000067a10 */ /* 0x000fc40007ffe0ff */
[C---:B------:R-:W-:Y:S02]  /*16690*/  IADD3 R0, R28.reuse, 0x91, RZ ;  /* 0x000000911c007810 */ /* 0x040fe40007ffe0ff */
[----:B------:R-:W-:Y:S02]  /*166a0*/  IADD3 R10, R28, 0x8e, RZ ;  /* 0x0000008e1c0a7810 */ /* 0x000fe40007ffe0ff */
[----:B------:R-:W-:Y:S02]  /*166b0*/  LEA R4, P6, R6, R3, 0x1 ;  /* 0x0000000306047211 */ /* 0x000fe400078c08ff */
[----:B------:R-:W-:Y:S02]  /*166c0*/  ISETP.LT.AND P5, PT, R0, c[0x0][0x17c], !P0 ;  /* 0x00005f0000007a0c */ /* 0x000fe400047a1270 */
[----:B------:R-:W-:Y:S02]  /*166d0*/  ISETP.LT.AND P3, PT, R10, c[0x0][0x17c], !P0 ;  /* 0x00005f000a007a0c */ /* 0x000fe40004761270 */
[----:B------:R-:W-:-:S02]  /*166e0*/  IADD3 R0, R6, c[0x0][0x198], RZ ;  /* 0x0000660006007a10 */ /* 0x000fc40007ffe0ff */
[-C--:B------:R-:W-:Y:S02]  /*166f0*/  LEA.HI.X.SX32 R5, R6, R2.reuse, 0x1, P6 ;  /* 0x0000000206057211 */ /* 0x080fe400030f0eff */
[C---:B------:R-:W-:Y:S02]  /*16700*/  LEA R6, P6, R0.reuse, R3, 0x1 ;  /* 0x0000000300067211 */ /* 0x040fe400078c08ff */
[C---:B------:R-:W-:Y:S01]  /*16710*/  IADD3 R8, R0.reuse, c[0x0][0x198], RZ ;  /* 0x0000660000087a10 */ /* 0x040fe20007ffe0ff */
[----:B------:R0:W-:Y:S01]  /*16720*/  @P4 STG.E.U16 [R4.64], R9 ;  /* 0x0000000904004986 */ /* 0x0001e2000c101504 */
[----:B------:R-:W-:Y:S02]  /*16730*/  LEA.HI.X.SX32 R7, R0, R2, 0x1, P6 ;  /* 0x0000000200077211 */ /* 0x000fe400030f0eff */
[----:B------:R-:W-:-:S03]  /*16740*/  IADD3 R0, R8, c[0x0][0x198], RZ ;  /* 0x0000660008007a10 */ /* 0x000fc60007ffe0ff */
[----:B------:R1:W-:Y:S01]  /*16750*/  @P3 STG.E.U16 [R6.64], R14 ;  /* 0x0000000e06003986 */ /* 0x0003e2000c101504 */
[----:B0-----:R-:W-:Y:S02]  /*16760*/  IADD3 R5, R28, 0x93, RZ ;  /* 0x000000931c057810 */ /* 0x001fe40007ffe0ff */
[CC--:B------:R-:W-:Y:S02]  /*16770*/  LEA R4, P6, R8.reuse, R3.reuse, 0x1 ;  /* 0x0000000308047211 */ /* 0x0c0fe400078c08ff */
[----:B------:R-:W-:Y:S02]  /*16780*/  ISETP.LT.AND P3, PT, R5, c[0x0][0x17c], !P0 ;  /* 0x00005f0005007a0c */ /* 0x000fe40004761270 */
[----:B------:R-:W-:Y:S02]  /*16790*/  LEA.HI.X.SX32 R5, R8, R2, 0x1, P6 ;  /* 0x0000000208057211 */ /* 0x000fe400030f0eff */
[----:B------:R-:W-:Y:S02]  /*167a0*/  PRMT R8, R14, 0x7632, R8 ;  /* 0x000076320e087816 */ /* 0x000fe40000000008 */
[----:B-1----:R-:W-:-:S03]  /*167b0*/  LEA R6, P6, R0, R3, 0x1 ;  /* 0x0000000300067211 */ /* 0x002fc600078c08ff */
[----:B------:R0:W-:Y:S01]  /*167c0*/  @P2 STG.E.U16 [R4.64], R8 ;  /* 0x0000000804002986 */ /* 0x0001e2000c101504 */
[----:B------:R-:W-:Y:S02]  /*167d0*/  LEA.HI.X.SX32 R7, R0, R2, 0x1, P6 ;  /* 0x0000000200077211 */ /* 0x000fe400030f0eff */
[----:B------:R-:W-:-:S03]  /*167e0*/  IADD3 R10, R28, 0x92, RZ ;  /* 0x000000921c0a7810 */ /* 0x000fc60007ffe0ff */
[----:B------:R1:W-:Y:S01]  /*167f0*/  @P1 STG.E.U16 [R6.64], R13 ;  /* 0x0000000d06001986 */ /* 0x0003e2000c101504 */
[----:B0-----:R-:W-:Y:S02]  /*16800*/  IADD3 R4, R0, c[0x0][0x198], RZ ;  /* 0x0000660000047a10 */ /* 0x001fe40007ffe0ff */
[C---:B------:R-:W-:Y:S02]  /*16810*/  IADD3 R0, R28.reuse, 0x95, RZ ;  /* 0x000000951c007810 */ /* 0x040fe40007ffe0ff */
[----:B------:R-:W-:Y:S02]  /*16820*/  IADD3 R9, R28, 0x94, RZ ;  /* 0x000000941c097810 */ /* 0x000fe40007ffe0ff */
[----:B-1----:R-:W-:Y:S02]  /*16830*/  LEA R6, P6, R4, R3, 0x1 ;  /* 0x0000000304067211 */ /* 0x002fe400078c08ff */
[----:B------:R-:W-:Y:S02]  /*16840*/  ISETP.LT.AND P1, PT, R0, c[0x0][0x17c], !P0 ;  /* 0x00005f0000007a0c */ /* 0x000fe40004721270 */
[----:B------:R-:W-:-:S02]  /*16850*/  IADD3 R0, R4, c[0x0][0x198], RZ ;  /* 0x0000660004007a10 */ /* 0x000fc40007ffe0ff */
[----:B------:R-:W-:Y:S02]  /*16860*/  PRMT R8, R13, 0x7632, R8 ;  /* 0x000076320d087816 */ /* 0x000fe40000000008 */
[-C--:B------:R-:W-:Y:S02]  /*16870*/  LEA.HI.X.SX32 R7, R4, R2.reuse, 0x1, P6 ;  /* 0x0000000204077211 */ /* 0x080fe400030f0eff */
[----:B------:R-:W-:Y:S02]  /*16880*/  ISETP.LT.AND P4, PT, R10, c[0x0][0x17c], !P0 ;  /* 0x00005f000a007a0c */ /* 0x000fe40004781270 */
[----:B------:R-:W-:Y:S02]  /*16890*/  ISETP.LT.AND P2, PT, R9, c[0x0][0x17c], !P0 ;  /* 0x00005f0009007a0c */ /* 0x000fe40004741270 */
[C---:B------:R-:W-:Y:S02]  /*168a0*/  LEA R4, P6, R0.reuse, R3, 0x1 ;  /* 0x0000000300047211 */ /* 0x040fe400078c08ff */
[C---:B------:R-:W-:Y:S01]  /*168b0*/  IADD3 R9, R0.reuse, c[0x0][0x198], RZ ;  /* 0x0000660000097a10 */ /* 0x040fe20007ffe0ff */
[----:B------:R0:W-:Y:S01]  /*168c0*/  @P5 STG.E.U16 [R6.64], R8 ;  /* 0x0000000806005986 */ /* 0x0001e2000c101504 */
[----:B------:R-:W-:-:S02]  /*168d0*/  LEA.HI.X.SX32 R5, R0, R2, 0x1, P6 ;  /* 0x0000000200057211 */ /* 0x000fc400030f0eff */
[----:B------:R-:W-:Y:S02]  /*168e0*/  IADD3 R10, R28, 0x96, RZ ;  /* 0x000000961c0a7810 */ /* 0x000fe40007ffe0ff */
[----:B------:R-:W-:Y:S02]  /*168f0*/  IADD3 R0, R9, c[0x0][0x198], RZ ;  /* 0x0000660009007a10 */ /* 0x000fe40007ffe0ff */
[----:B------:R-:W-:Y:S02]  /*16900*/  PRMT R12, R11, 0x7632, R12 ;  /* 0x000076320b0c7816 */ /* 0x000fe4000000000c */
[CC--:B0-----:R-:W-:Y:S02]  /*16910*/  LEA R8, P6, R9.reuse, R3.reuse, 0x1 ;  /* 0x0000000309087211 */ /* 0x0c1fe400078c08ff */
[----:B------:R-:W-:Y:S02]  /*16920*/  ISETP.LT.AND P5, PT, R10, c[0x0][0x17c], !P0 ;  /* 0x00005f000a007a0c */ /* 0x000fe400047a1270 */
[----:B------:R-:W-:Y:S01]  /*16930*/  LEA.HI.X.SX32 R9, R9, R2, 0x1, P6 ;  /* 0x0000000209097211 */ /* 0x000fe200030f0eff */
[----:B------:R0:W-:Y:S01]  /*16940*/  @P4 STG.E.U16 [R4.64], R11 ;  /* 0x0000000b04004986 */ /* 0x0001e2000c101504 */
[----:B------:R-:W-:-:S03]  /*16950*/  LEA R10, P6, R0, R3, 0x1 ;  /* 0x00000003000a7211 */ /* 0x000fc600078c08ff */
[----:B------:R1:W-:Y:S01]  /*16960*/  @P3 STG.E.U16 [R8.64], R12 ;  /* 0x0000000c08003986 */ /* 0x0003e2000c101504 */
[----:B------:R-:W-:Y:S02]  /*16970*/  IADD3 R6, R28, 0x97, RZ ;  /* 0x000000971c067810 */ /* 0x000fe40007ffe0ff */
[C---:B0-----:R-:W-:Y:S02]  /*16980*/  LEA.HI.X.SX32 R11, R0.reuse, R2, 0x1, P6 ;  /* 0x00000002000b7211 */ /* 0x041fe400030f0eff */
[----:B-1----:R-:W-:Y:S02]  /*16990*/  IADD3 R8, R0, c[0x0][0x198], RZ ;  /* 0x0000660000087a10 */ /* 0x002fe40007ffe0ff */
[----:B------:R-:W-:Y:S02]  /*169a0*/  IADD3 R0, R28, 0x99, RZ ;  /* 0x000000991c007810 */ /* 0x000fe40007ffe0ff */
[----:B------:R-:W-:Y:S01]  /*169b0*/  LEA R14, P6, R8, R3, 0x1 ;  /* 0x00000003080e7211 */ /* 0x000fe200078c08ff */
[----:B------:R-:W-:Y:S01]  /*169c0*/  @P2 STG.E.U16 [R10.64], R16 ;  /* 0x000000100a002986 */ /* 0x000fe2000c101504 */
[----:B------:R-:W-:-:S02]  /*169d0*/  ISETP.LT.AND P2, PT, R0, c[0x0][0x17c], !P0 ;  /* 0x00005f0000007a0c */ /* 0x000fc40004741270 */
[C---:B------:R-:W-:Y:S02]  /*169e0*/  IADD3 R0, R8.reuse, c[0x0][0x198], RZ ;  /* 0x0000660008007a10 */ /* 0x040fe40007ffe0ff */
[----:B------:R-:W-:Y:S02]  /*169f0*/  LEA.HI.X.SX32 R15, R8, R2, 0x1, P6 ;  /* 0x00000002080f7211 */ /* 0x000fe400030f0eff */
[----:B------:R-:W-:Y:S01]  /*16a00*/  ISETP.LT.AND P4, PT, R6, c[0x0][0x17c], !P0 ;  /* 0x00005f0006007a0c */ /* 0x000fe20004781270 */
[----:B------:R0:W-:Y:S04]  /*16a10*/  LDS.128 R8, [R22+0x3000] ;  /* 0x0030000016087984 */ /* 0x0001e80000000c00 */
[----:B------:R-:W1:Y:S04]  /*16a20*/  LDS.128 R4, [R29+0x3000] ;  /* 0x003000001d047984 */ /* 0x000e680000000c00 */
[----:B0-----:R-:W0:Y:S01]  /*16a30*/  S2R R22, SR_TID.X ;  /* 0x0000000000167919 */ /* 0x001e220000002100 */
[----:B------:R-:W-:-:S02]  /*16a40*/  IADD3 R13, R28, 0x98, RZ ;  /* 0x000000981c0d7810 */ /* 0x000fc40007ffe0ff */
[C---:B------:R-:W-:Y:S02]  /*16a50*/  LEA R12, P6, R0.reuse, R3, 0x1 ;  /* 0x00000003000c7211 */ /* 0x040fe400078c08ff */
[----:B------:R-:W-:Y:S02]  /*16a60*/  ISETP.LT.AND P3, PT, R13, c[0x0][0x17c], !P0 ;  /* 0x00005f000d007a0c */ /* 0x000fe40004761270 */
[----:B------:R-:W-:Y:S02]  /*16a70*/  LEA.HI.X.SX32 R13, R0, R2, 0x1, P6 ;  /* 0x00000002000d7211 */ /* 0x000fe400030f0eff */
[----:B------:R-:W-:Y:S02]  /*16a80*/  IADD3 R18, R28, 0x9a, RZ ;  /* 0x0000009a1c127810 */ /* 0x000fe40007ffe0ff */
[----:B0-----:R-:W-:Y:S02]  /*16a90*/  LOP3.LUT R21, R22, 0xff, RZ, 0xc0, !PT ;  /* 0x000000ff16157812 */ /* 0x001fe400078ec0ff */
[----:B--2---:R-:W-:-:S02]  /*16aa0*/  PRMT R17, R16, 0x7632, R17 ;  /* 0x0000763210117816 */ /* 0x004fc40000000011 */
[----:B------:R-:W-:-:S03]  /*16ab0*/  IADD3 R16, R0, c[0x0][0x198], RZ ;  /* 0x0000660000107a10 */ /* 0x000fc60007ffe0ff */
[----:B------:R0:W-:Y:S01]  /*16ac0*/  @P1 STG.E.U16 [R14.64], R17 ;  /* 0x000000110e001986 */ /* 0x0001e2000c101504 */
[----:B------:R-:W-:Y:S02]  /*16ad0*/  ISETP.LT.AND P1, PT, R18, c[0x0][0x17c], !P0 ;  /* 0x00005f0012007a0c */ /* 0x000fe40004721270 */
[C---:B------:R-:W-:Y:S01]  /*16ae0*/  LEA R18, P6, R16.reuse, R3, 0x1 ;  /* 0x0000000310127211 */ /* 0x040fe200078c08ff */
[----:B------:R-:W-:Y:S01]  /*16af0*/  @P5 STG.E.U16 [R12.64], R24 ;  /* 0x000000180c005986 */ /* 0x000fe2000c101504 */
[----:B------:R-:W-:Y:S02]  /*16b00*/  IADD3 R0, R16, c[0x0][0x198], RZ ;  /* 0x0000660010007a10 */ /* 0x000fe40007ffe0ff */
[----:B0-----:R-:W-:-:S04]  /*16b10*/  IADD3 R14, R28, 0x9b, RZ ;  /* 0x0000009b1c0e7810 */ /* 0x001fc80007ffe0ff */
[----:B------:R-:W-:Y:S02]  /*16b20*/  ISETP.LT.AND P5, PT, R14, c[0x0][0x17c], !P0 ;  /* 0x00005f000e007a0c */ /* 0x000fe400047a1270 */
[----:B------:R0:W2:Y:S01]  /*16b30*/  LDS.128 R12, [R23+0x3000] ;  /* 0x00300000170c7984 */ /* 0x0000a20000000c00 */
[----:B------:R-:W-:Y:S02]  /*16b40*/  LEA.HI.X.SX32 R19, R16, R2, 0x1, P6 ;  /* 0x0000000210137211 */ /* 0x000fe400030f0eff */
[----:B------:R-:W-:Y:S01]  /*16b50*/  LEA R16, P6, R0, R3, 0x1 ;  /* 0x0000000300107211 */ /* 0x000fe200078c08ff */
[----:B0-----:R-:W-:-:S03]  /*16b60*/  IMAD.SHL.U32 R23, R22, 0x2000, RZ ;  /* 0x0000200016177824 */ /* 0x001fc600078e00ff */
[----:B------:R-:W-:Y:S02]  /*16b70*/  LEA.HI.X.SX32 R17, R0, R2, 0x1, P6 ;  /* 0x0000000200117211 */ /* 0x000fe400030f0eff */
[----:B------:R-:W-:Y:S02]  /*16b80*/  LOP3.LUT R23, R23, 0xc000, RZ, 0xc0, !PT ;  /* 0x0000c00017177812 */ /* 0x000fe400078ec0ff */
[----:B------:R-:W-:Y:S02]  /*16b90*/  PRMT R24, R24, 0x7632, R24 ;  /* 0x0000763218187816 */ /* 0x000fe40000000018 */
[----:B------:R-:W-:Y:S01]  /*16ba0*/  IADD3 R0, R0, c[0x0][0x198], RZ ;  /* 0x0000660000007a10 */ /* 0x000fe20007ffe0ff */
[----:B------:R-:W-:Y:S02]  /*16bb0*/  IMAD R29, R21, 0x10, R23 ;  /* 0x00000010151d7824 */ /* 0x000fe400078e0217 */
[----:B------:R0:W-:Y:S01]  /*16bc0*/  @P4 STG.E.U16 [R18.64], R24 ;  /* 0x0000001812004986 */ /* 0x0001e2000c101504 */
[----:B------:R-:W-:-:S02]  /*16bd0*/  LEA R22, P6, R0, R3, 0x1 ;  /* 0x0000000300167211 */ /* 0x000fc400078c08ff */
[----:B------:R-:W-:Y:S02]  /*16be0*/  LOP3.LUT R29, R29, 0x60, RZ, 0x3c, !PT ;  /* 0x000000601d1d7812 */ /* 0x000fe400078e3cff */
[----:B------:R-:W-:Y:S01]  /*16bf0*/  LEA.HI.X.SX32 R23, R0, R2, 0x1, P6 ;  /* 0x0000000200177211 */ /* 0x000fe200030f0eff */
[----:B-1----:R-:W-:Y:S01]  /*16c00*/  @P3 STG.E.U16 [R16.64], R4 ;  /* 0x0000000410003986 */ /* 0x002fe2000c101504 */
[----:B0-----:R-:W-:Y:S02]  /*16c10*/  IADD3 R18, R28, 0x9d, RZ ;  /* 0x0000009d1c127810 */ /* 0x001fe40007ffe0ff */
[----:B------:R-:W-:Y:S02]  /*16c20*/  PRMT R24, R4, 0x7632, R24 ;  /* 0x0000763204187816 */ /* 0x000fe40000000018 */
[----:B------:R-:W-:Y:S02]  /*16c30*/  ISETP.LT.AND P3, PT, R18, c[0x0][0x17c], !P0 ;  /* 0x00005f0012007a0c */ /* 0x000fe40004761270 */
[----:B------:R0:W1:Y:S04]  /*16c40*/  LDS.128 R16, [R29+0x3000] ;  /* 0x003000001d107984 */ /* 0x0000680000000c00 */
[----:B------:R3:W-:Y:S04]  /*16c50*/  @P2 STG.E.U16 [R22.64], R24 ;  /* 0x0000001816002986 */ /* 0x0007e8000c101504 */
[----:B0-----:R-:W4:Y:S04]  /*16c60*/  LDL.LU R29, [R1+0x54] ;  /* 0x00005400011d7983 */ /* 0x001f280000300800 */
[----:B---3--:R-:W3:Y:S01]  /*16c70*/  LDL.LU R24, [R1+0x44] ;  /* 0x0000440001187983 */ /* 0x008ee20000300800 */
[----:B------:R-:W-:-:S02]  /*16c80*/  IADD3 R20, R28, 0x9c, RZ ;  /* 0x0000009c1c147810 */ /* 0x000fc40007ffe0ff */
[----:B------:R-:W-:Y:S02]  /*16c90*/  IADD3 R21, R0, c[0x0][0x198], RZ ;  /* 0x0000660000157a10 */ /* 0x000fe40007ffe0ff */
[----:B------:R-:W-:Y:S02]  /*16ca0*/  ISETP.LT.AND P4, PT, R20, c[0x0][0x17c], !P0 ;  /* 0x00005f0014007a0c */ /* 0x000fe40004781270 */
[C---:B------:R-:W-:Y:S02]  /*16cb0*/  LEA R20, P6, R21.reuse, R3, 0x1 ;  /* 0x0000000315147211 */ /* 0x040fe400078c08ff */
[C---:B------:R-:W-:Y:S02]  /*16cc0*/  IADD3 R0, R21.reuse, c[0x0][0x198], RZ ;  /* 0x0000660015007a10 */ /* 0x040fe40007ffe0ff */
[----:B------:R-:W-:Y:S02]  /*16cd0*/  LEA.HI.X.SX32 R21, R21, R2, 0x1, P6 ;  /* 0x0000000215157211 */ /* 0x000fe400030f0eff */
[----:B------:R-:W-:-:S02]  /*16ce0*/  IADD3 R4, R28, 0x9e, RZ ;  /* 0x0000009e1c047810 */ /* 0x000fc40007ffe0ff */
[----:B------:R-:W-:Y:S01]  /*16cf0*/  LEA R22, P6, R0, R3, 0x1 ;  /* 0x0000000300167211 */ /* 0x000fe200078c08ff */
[----:B------:R0:W-:Y:S01]  /*16d00*/  @P1 STG.E.U16 [R20.64], R8 ;  /* 0x0000000814001986 */ /* 0x0001e2000c101504 */
[----:B------:R-:W-:Y:S02]  /*16d10*/  ISETP.LT.AND P2, PT, R4, c[0x0][0x17c], !P0 ;  /* 0x00005f0004007a0c */ /* 0x000fe40004741270 */
[C---:B------:R-:W-:Y:S02]  /*16d20*/  LEA.HI.X.SX32 R23, R0.reuse, R2, 0x1, P6 ;  /* 0x0000000200177211 */ /* 0x040fe400030f0eff */
[----:B------:R-:W-:Y:S02]  /*16d30*/  IADD3 R4, R0, c[0x0][0x198], RZ ;  /* 0x0000660000047a10 */ /* 0x000fe40007ffe0ff */
[----:B0-----:R-:W-:Y:S02]  /*16d40*/  IADD3 R20, R28, 0x9f, RZ ;  /* 0x0000009f1c147810 */ /* 0x001fe40007ffe0ff */
[----:B------:R-:W-:-:S02]  /*16d50*/  PRMT R8, R8, 0x7632, R8 ;  /* 0x0000763208087816 */ /* 0x000fc40000000008 */
[----:B------:R-:W-:Y:S02]  /*16d60*/  ISETP.LT.AND P1, PT, R20, c[0x0][0x17c], !P0 ;  /* 0x00005f0014007a0c */ /* 0x000fe40004721270 */
[----:B------:R-:W-:Y:S01]  /*16d70*/  LEA R20, P6, R4, R3, 0x1 ;  /* 0x0000000304147211 */ /* 0x000fe200078c08ff */
[----:B------:R0:W-:Y:S01]  /*16d80*/  @P5 STG.E.U16 [R22.64], R8 ;  /* 0x0000000816005986 */ /* 0x0001e2000c101504 */
[----:B------:R-:W-:Y:S02]  /*16d90*/  IADD3 R0, R28, 0xa0, RZ ;  /* 0x000000a01c007810 */ /* 0x000fe40007ffe0ff */
[----:B------:R-:W-:Y:S02]  /*16da0*/  LEA.HI.X.SX32 R21, R4, R2, 0x1, P6 ;  /* 0x0000000204157211 */ /* 0x000fe400030f0eff */
[----:B------:R-:W-:Y:S02]  /*16db0*/  ISETP.LT.AND P5, PT, R0, c[0x0][0x17c], !P0 ;  /* 0x00005f0000007a0c */ /* 0x000fe400047a1270 */
[----:B0-----:R-:W-:-:S02]  /*16dc0*/  IADD3 R8, R4, c[0x0][0x198], RZ ;  /* 0x0000660004087a10 */ /* 0x001fc40007ffe0ff */
[----:B------:R-:W-:Y:S02]  /*16dd0*/  IADD3 R4, R28, 0xa1, RZ ;  /* 0x000000a11c047810 */ /* 0x000fe40007ffe0ff */
[C---:B------:R-:W-:Y:S02]  /*16de0*/  LEA R22, P6, R8.reuse, R3, 0x1 ;  /* 0x0000000308167211 */ /* 0x040fe400078c08ff */
[C---:B------:R-:W-:Y:S01]  /*16df0*/  IADD3 R0, R8.reuse, c[0x0][0x198], RZ ;  /* 0x0000660008007a10 */ /* 0x040fe20007ffe0ff */
[----:B--2---:R0:W-:Y:S01]  /*16e00*/  @P4 STG.E.U16 [R20.64], R12 ;  /* 0x0000000c14004986 */ /* 0x0041e2000c101504 */
[----:B------:R-:W-:Y:S02]  /*16e10*/  LEA.HI.X.SX32 R23, R8, R2, 0x1, P6 ;  /* 0x0000000208177211 */ /* 0x000fe400030f0eff */
[----:B------:R-:W-:Y:S02]  /*16e20*/  ISETP.LT.AND P4, PT, R4, c[0x0][0x17c], !P0 ;  /* 0x00005f0004007a0c */ /* 0x000fe40004781270 */
[----:B------:R-:W-:-:S02]  /*16e30*/  IADD3 R4, R0, c[0x0][0x198], RZ ;  /* 0x0000660000047a10 */ /* 0x000fc40007ffe0ff */
[----:B0-----:R-:W-:Y:S02]  /*16e40*/  LEA R20, P6, R0, R3, 0x1 ;  /* 0x0000000300147211 */ /* 0x001fe400078c08ff */
[----:B------:R-:W-:Y:S02]  /*16e50*/  PRMT R12, R12, 0x7632, R12 ;  /* 0x000076320c0c7816 */ /* 0x000fe4000000000c */
[----:B------:R-:W-:-:S03]  /*16e60*/  LEA.HI.X.SX32 R21, R0, R2, 0x1, P6 ;  /* 0x0000000200157211 */ /* 0x000fc600030f0eff */
[----:B------:R0:W-:Y:S04]  /*16e70*/  @P3 STG.E.U16 [R22.64], R12 ;  /* 0x0000000c16003986 */ /* 0x0001e8000c101504 */
[----:B-1----:R1:W-:Y:S01]  /*16e80*/  @P2 STG.E.U16 [R20.64], R16 ;  /* 0x0000001014002986 */ /* 0x0023e2000c101504 */
[C---:B------:R-:W-:Y:S02]  /*16e90*/  IADD3 R0, R4.reuse, c[0x0][0x198], RZ ;  /* 0x0000660004007a10 */ /* 0x040fe40007ffe0ff */
[----:B0-----:R-:W-:-:S04]  /*16ea0*/  LEA R22, P6, R4, R3, 0x1 ;  /* 0x0000000304167211 */ /* 0x001fc800078c08ff */
[----:B------:R-:W-:Y:S02]  /*16eb0*/  LEA.HI.X.SX32 R23, R4, R2, 0x1, P6 ;  /* 0x0000000204177211 */ /* 0x000fe400030f0eff */
[----:B-1----:R-:W-:Y:S02]  /*16ec0*/  PRMT R16, R16, 0x7632, R16 ;  /* 0x0000763210107816 */ /* 0x002fe40000000010 */
[----:B------:R-:W-:-:S03]  /*16ed0*/  LEA R20, P6, R0, R3, 0x1 ;  /* 0x0000000300147211 */ /* 0x000fc600078c08ff */
[----:B------:R0:W-:Y:S01]  /*16ee0*/  @P1 STG.E.U16 [R22.64], R16 ;  /* 0x0000001016001986 */ /* 0x0001e2000c101504 */
[C---:B------:R-:W-:Y:S02]  /*16ef0*/  IADD3 R4, R0.reuse, c[0x0][0x198], RZ ;  /* 0x0000660000047a10 */ /* 0x040fe40007ffe0ff */
[----:B------:R-:W-:Y:S02]  /*16f00*/  LEA.HI.X.SX32 R21, R0, R2, 0x1, P6 ;  /* 0x0000000200157211 */ /* 0x000fe400030f0eff */
[----:B------:R-:W-:Y:S01]  /*16f10*/  IADD3 R8, R28, 0xa2, RZ ;  /* 0x000000a21c087810 */ /* 0x000fe20007ffe0ff */
[----:B0-----:R-:W2:Y:S01]  /*16f20*/  LDL.LU R16, [R1+0x24] ;  /* 0x0000240001107983 */ /* 0x001ea20000300800 */
[C---:B------:R-:W-:Y:S02]  /*16f30*/  LEA R22, P6, R4.reuse, R3, 0x1 ;  /* 0x0000000304167211 */ /* 0x040fe400078c08ff */
[----:B------:R-:W-:Y:S02]  /*16f40*/  IADD3 R0, R4, c[0x0][0x198], RZ ;  /* 0x0000660004007a10 */ /* 0x000fe40007ffe0ff */
[----:B------:R-:W-:-:S02]  /*16f50*/  ISETP.LT.AND P3, PT, R8, c[0x0][0x17c], !P0 ;  /* 0x00005f0008007a0c */ /* 0x000fc40004761270 */
[----:B------:R-:W-:Y:S02]  /*16f60*/  LEA.HI.X.SX32 R23, R4, R2, 0x1, P6 ;  /* 0x0000000204177211 */ /* 0x000fe400030f0eff */
[----:B------:R-:W-:Y:S01]  /*16f70*/  IADD3 R4, R0, c[0x0][0x198], RZ ;  /* 0x0000660000047a10 */ /* 0x000fe20007ffe0ff */
[----:B---3--:R0:W-:Y:S01]  /*16f80*/  @P5 STG.E.U16 [R20.64], R24 ;  /* 0x0000001814005986 */ /* 0x0081e2000c101504 */
[----:B------:R-:W-:-:S03]  /*16f90*/  PRMT R12, R24, 0x7632, R12 ;  /* 0x00007632180c7816 */ /* 0x000fc6000000000c */
[----:B0-----:R-:W3:Y:S01]  /*16fa0*/  LDL.LU R24, [R1+0x74] ;  /* 0x0000740001187983 */ /* 0x001ee20000300800 */
[----:B------:R-:W-:-:S03]  /*16fb0*/  LEA R20, P6, R0, R3, 0x1 ;  /* 0x0000000300147211 */ /* 0x000fc600078c08ff */
[----:B------:R0:W-:Y:S01]  /*16fc0*/  @P4 STG.E.U16 [R22.64], R12 ;  /* 0x0000000c16004986 */ /* 0x0001e2000c101504 */
[----:B------:R-:W-:Y:S02]  /*16fd0*/  LEA.HI.X.SX32 R21, R0, R2, 0x1, P6 ;  /* 0x0000000200157211 */ /* 0x000fe400030f0eff */
[----:B------:R-:W-:-:S03]  /*16fe0*/  IADD3 R0, R4, c[0x0][0x198], RZ ;  /* 0x0000660004007a10 */ /* 0x000fc60007ffe0ff */
[----:B----4-:R1:W-:Y:S01]  /*16ff0*/  @P3 STG.E.U16 [R20.64], R29 ;  /* 0x0000001d14003986 */ /* 0x0103e2000c101504 */
[----:B0-----:R-:W-:-:S04]  /*17000*/  LEA R22, P6, R4, R3, 0x1 ;  /* 0x0000000304167211 */ /* 0x001fc800078c08ff */
[----:B------:R-:W-:Y:S02]  /*17010*/  LEA.HI.X.SX32 R23, R4, R2, 0x1, P6 ;  /* 0x0000000204177211 */ /* 0x000fe400030f0eff */
[----:B------:R-:W-:Y:S02]  /*17020*/  PRMT R4, R29, 0x7632, R4 ;  /* 0x000076321d047816 */ /* 0x000fe40000000004 */
[----:B-1----:R-:W4:Y:S01]  /*17030*/  LDL.LU R29, [R1+0xa4] ;  /* 0x0000a400011d7983 */ /* 0x002f220000300800 */
[----:B------:R-:W-:-:S04]  /*17040*/  IADD3 R8, R28, 0xa3, RZ ;  /* 0x000000a31c087810 */ /* 0x000fc80007ffe0ff */
[----:B------:R-:W-:Y:S02]  /*17050*/  ISETP.LT.AND P2, PT, R8, c[0x0][0x17c], !P0 ;  /* 0x00005f0008007a0c */ /* 0x000fe40004741270 */
[----:B------:R-:W-:-:S04]  /*17060*/  IADD3 R8, R28, 0xa4, RZ ;  /* 0x000000a41c087810 */ /* 0x000fc80007ffe0ff */
[----:B------:R-:W-:Y:S02]  /*17070*/  ISETP.LT.AND P1, PT, R8, c[0x0][0x17c], !P0 ;  /* 0x00005f0008007a0c */ /* 0x000fe40004721270 */
[----:B------:R-:W-:Y:S02]  /*17080*/  IADD3 R8, R28, 0xa5, RZ ;  /* 0x000000a51c087810 */ /* 0x000fe40007ffe0ff */
[----:B------:R-:W-:Y:S02]  /*17090*/  LEA R20, P6, R0, R3, 0x1 ;  /* 0x0000000300147211 */ /* 0x000fe400078c08ff */
[----:B------:R-:W-:Y:S01]  /*170a0*/  ISETP.LT.AND P5, PT, R8, c[0x0][0x17c], !P0 ;  /* 0x00005f0008007a0c */ /* 0x000fe200047a1270 */
[----:B------:R0:W-:Y:S01]  /*170b0*/  @P2 STG.E.U16 [R22.64], R4 ;  /* 0x0000000416002986 */ /* 0x0001e2000c101504 */
[----:B------:R-:W-:Y:S02]  /*170c0*/  IADD3 R8, R28, 0xa6, RZ ;  /* 0x000000a61c087810 */ /* 0x000fe40007ffe0ff */
[----:B------:R-:W-:-:S02]  /*170d0*/  LEA.HI.X.SX32 R21, R0, R2, 0x1, P6 ;  /* 0x0000000200157211 */ /* 0x000fc400030f0eff */
[----:B------:R-:W-:Y:S02]  /*170e0*/  ISETP.LT.AND P4, PT, R8, c[0x0][0x17c], !P0 ;  /* 0x00005f0008007a0c */ /* 0x000fe40004781270 */
[----:B0-----:R-:W-:-:S04]  /*170f0*/  IADD3 R4, R0, c[0x0][0x198], RZ ;  /* 0x0000660000047a10 */ /* 0x001fc80007ffe0ff */
[C---:B------:R-:W-:Y:S02]  /*17100*/  LEA R22, P6, R4.reuse, R3, 0x1 ;  /* 0x0000000304167211 */ /* 0x040fe400078c08ff */
[C---:B------:R-:W-:Y:S02]  /*17110*/  IADD3 R0, R4.reuse, c[0x0][0x198], RZ ;  /* 0x0000660004007a10 */ /* 0x040fe40007ffe0ff */
[----:B------:R-:W-:Y:S02]  /*17120*/  LEA.HI.X.SX32 R23, R4, R2, 0x1, P6 ;  /* 0x0000000204177211 */ /* 0x000fe400030f0eff */
[----:B------:R-:W-:Y:S02]  /*17130*/  IADD3 R4, R0, c[0x0][0x198], RZ ;  /* 0x0000660000047a10 */ /* 0x000fe40007ffe0ff */
[----:B------:R-:W-:-:S04]  /*17140*/  IADD3 R8, R28, 0xa7, RZ ;  /* 0x000000a71c087810 */ /* 0x000fc80007ffe0ff */
[----:B------:R-:W-:Y:S02]  /*17150*/  ISETP.LT.AND P3, PT, R8, c[0x0][0x17c], !P0 ;  /* 0x00005f0008007a0c */ /* 0x000fe40004761270 */
[----:B------:R-:W-:-:S04]  /*17160*/  IADD3 R8, R28, 0xa8, RZ ;  /* 0x000000a81c087810 */ /* 0x000fc80007ffe0ff */
[----:B------:R-:W-:Y:S01]  /*17170*/  ISETP.LT.AND P2, PT, R8, c[0x0][0x17c], !P0 ;  /* 0x00005f0008007a0c */ /* 0x000fe20004741270 */
[----:B--2---:R0:W-:Y:S01]  /*17180*/  @P1 STG.E.U16 [R20.64], R16 ;  /* 0x0000001014001986 */ /* 0x0041e2000c101504 */
[----:B------:R-:W-:-:S05]  /*17190*/  PRMT R12, R16, 0x7632, R12 ;  /* 0x00007632100c7816 */ /* 0x000fca000000000c */
[----:B------:R1:W-:Y:S01]  /*171a0*/  @P5 STG.E.U16 [R22.64], R12 ;  /* 0x0000000c16005986 */ /* 0x0003e2000c101504 */
[----:B0-----:R-:W-:-:S03]  /*171b0*/  LEA R20, P6, R0, R3, 0x1 ;  /* 0x0000000300147211 */ /* 0x001fc600078c08ff */
[----:B------:R-:W2:Y:S01]  /*171c0*/  LDL.LU R16, [R1+0x94] ;  /* 0x0000940001107983 */ /* 0x000ea20000300800 */
[-C--:B------:R-:W-:Y:S02]  /*171d0*/  LEA.HI.X.SX32 R21, R0, R2.reuse, 0x1, P6 ;  /* 0x0000000200157211 */ /* 0x080fe400030f0eff */
[C---:B-1----:R-:W-:Y:S02]  /*171e0*/  LEA R22, P6, R4.reuse, R3, 0x1 ;  /* 0x0000000304167211 */ /* 0x042fe400078c08ff */
[C---:B------:R-:W-:Y:S02]  /*171f0*/  IADD3 R0, R4.reuse, c[0x0][0x198], RZ ;  /* 0x0000660004007a10 */ /* 0x040fe40007ffe0ff */
[----:B------:R-:W-:Y:S01]  /*17200*/  LEA.HI.X.SX32 R23, R4, R2, 0x1, P6 ;  /* 0x0000000204177211 */ /* 0x000fe200030f0eff */
[----:B---3--:R0:W-:Y:S01]  /*17210*/  @P4 STG.E.U16 [R20.64], R24 ;  /* 0x0000001814004986 */ /* 0x0081e2000c101504 */
[----:B------:R-:W-:-:S03]  /*17220*/  PRMT R4, R24, 0x7632, R4 ;  /* 0x0000763218047816 */ /* 0x000fc60000000004 */
[----:B0-----:R-:W3:Y:S01]  /*17230*/  LDL.LU R24, [R1+0x84] ;  /* 0x0000840001187983 */ /* 0x001ee20000300800 */
[----:B------:R-:W-:-:S04]  /*17240*/  LEA R20, P6, R0, R3, 0x1 ;  /* 0x0000000300147211 */ /* 0x000fc800078c08ff */
[----:B------:R-:W-:Y:S01]  /*17250*/  LEA.HI.X.SX32 R21, R0, R2, 0x1, P6 ;  /* 0x0000000200157211 */ /* 0x000fe200030f0eff */
[----:B------:R-:W-:Y:S04]  /*17260*/  @P3 STG.E.U16 [R22.64], R4 ;  /* 0x0000000416003986 */ /* 0x000fe8000c101504 */
[----:B----4-:R0:W-:Y:S01]  /*17270*/  @P2 STG.E.U16 [R20.64], R29 ;  /* 0x0000001d14002986 */ /* 0x0101e2000c101504 */
[----:B------:R-:W-:-:S03]  /*17280*/  PRMT R12, R29, 0x7632, R12 ;  /* 0x000076321d0c7816 */ /* 0x000fc6000000000c */
[----:B0-----:R-:W4:Y:S01]  /*17290*/  LDL.LU R29, [R1+0x4] ;  /* 0x00000400011d7983 */ /* 0x001f220000300800 */
[----:B------:R-:W-:Y:S02]  /*172a0*/  IADD3 R8, R28, 0xa9, RZ ;  /* 0x000000a91c087810 */ /* 0x000fe40007ffe0ff */
[----:B------:R-:W-:Y:S02]  /*172b0*/  IADD3 R4, R0, c[0x0][0x198], RZ ;  /* 0x0000660000047a10 */ /* 0x000fe40007ffe0ff */
[----:B------:R-:W-:Y:S02]  /*172c0*/  ISETP.LT.AND P1, PT, R8, c[0x0][0x17c], !P0 ;  /* 0x00005f0008007a0c */ /* 0x000fe40004721270 */
[----:B------:R-:W-:Y:S02]  /*172d0*/  IADD3 R8, R28, 0xaa, RZ ;  /* 0x000000aa1c087810 */ /* 0x000fe40007ffe0ff */
[C---:B------:R-:W-:Y:S02]  /*172e0*/  LEA R22, P6, R4.reuse, R3, 0x1 ;  /* 0x0000000304167211 */ /* 0x040fe400078c08ff */
[----:B------:R-:W-:-:S02]  /*172f0*/  IADD3 R0, R4, c[0x0][0x198], RZ ;  /* 0x0000660004007a10 */ /* 0x000fc40007ffe0ff */
[----:B------:R-:W-:Y:S02]  /*17300*/  ISETP.LT.AND P5, PT, R8, c[0x0][0x17c], !P0 ;  /* 0x00005f0008007a0c */ /* 0x000fe400047a1270 */
[----:B------:R-:W-:Y:S02]  /*17310*/  IADD3 R8, R28, 0xab, RZ ;  /* 0x000000ab1c087810 */ /* 0x000fe40007ffe0ff */
[----:B------:R-:W-:Y:S02]  /*17320*/  LEA.HI.X.SX32 R23, R4, R2, 0x1, P6 ;  /* 0x0000000204177211 */ /* 0x000fe400030f0eff */
[C---:B------:R-:W-:Y:S02]  /*17330*/  LEA R20, P6, R0.reuse, R3, 0x1 ;  /* 0x0000000300147211 */ /* 0x040fe400078c08ff */
[----:B------:R-:W-:Y:S02]  /*17340*/  IADD3 R4, R0, c[0x0][0x198], RZ ;  /* 0x0000660000047a10 */ /* 0x000fe40007ffe0ff */
[----:B------:R-:W-:Y:S01]  /*17350*/  ISETP.LT.AND P4, PT, R8, c[0x0][0x17c], !P0 ;  /* 0x00005f0008007a0c */ /* 0x000fe20004781270 */
[----:B------:R0:W-:Y:S01]  /*17360*/  @P1 STG.E.U16 [R22.64], R12 ;  /* 0x0000000c16001986 */ /* 0x0001e2000c101504 */
[----:B------:R-:W-:-:S02]  /*17370*/  IADD3 R8, R28, 0xac, RZ ;  /* 0x000000ac1c087810 */ /* 0x000fc40007ffe0ff */
[----:B------:R-:W-:Y:S02]  /*17380*/  LEA.HI.X.SX32 R21, R0, R2, 0x1, P6 ;  /* 0x0000000200157211 */ /* 0x000fe400030f0eff */
[----:B------:R-:W-:Y:S02]  /*17390*/  ISETP.LT.AND P3, PT, R8, c[0x0][0x17c], !P0 ;  /* 0x00005f0008007a0c */ /* 0x000fe40004761270 */
[C---:B------:R-:W-:Y:S02]  /*173a0*/  IADD3 R0, R4.reuse, c[0x0][0x198], RZ ;  /* 0x0000660004007a10 */ /* 0x040fe40007ffe0ff */
[----:B0-----:R-:W-:-:S04]  /*173b0*/  LEA R22, P6, R4, R3, 0x1 ;  /* 0x0000000304167211 */ /* 0x001fc800078c08ff */
[----:B------:R-:W-:Y:S02]  /*173c0*/  LEA.HI.X.SX32 R23, R4, R2, 0x1, P6 ;  /* 0x0000000204177211 */ /* 0x000fe400030f0eff */
[----:B------:R-:W-:-:S04]  /*173d0*/  IADD3 R8, R28, 0xad, RZ ;  /* 0x000000ad1c087810 */ /* 0x000fc80007ffe0ff */
[----:B------:R-:W-:Y:S02]  /*173e0*/  ISETP.LT.AND P2, PT, R8, c[0x0][0x17c], !P0 ;  /* 0x00005f0008007a0c */ /* 0x000fe40004741270 */
[----:B------:R-:W-:-:S04]  /*173f0*/  IADD3 R8, R28, 0xae, RZ ;  /* 0x000000ae1c087810 */ /* 0x000fc80007ffe0ff */
[----:B------:R-:W-:Y:S01]  /*17400*/  ISETP.LT.AND P1, PT, R8, c[0x0][0x17c], !P0 ;  /* 0x00005f0008007a0c */ /* 0x000fe20004721270 */
[----:B--2---:R0:W-:Y:S01]  /*17410*/  @P5 STG.E.U16 [R20.64], R16 ;  /* 0x0000001014005986 */ /* 0x0041e2000c101504 */
[----:B------:R-:W-:-:S05]  /*17420*/  PRMT R4, R16, 0x7632, R4 ;  /* 0x0000763210047816 */ /* 0x000fca0000000004 */
[----:B------:R1:W-:Y:S04]  /*17430*/  @P4 STG.E.U16 [R22.64], R4 ;  /* 0x0000000416004986 */ /* 0x0003e8000c101504 */
[----:B0-----:R-:W2:Y:S01]  /*17440*/  LDL.LU R16, [R1+0x64] ;  /* 0x0000640001107983 */ /* 0x001ea20000300800 */
[----:B------:R-:W-:-:S04]  /*17450*/  LEA R20, P6, R0, R3, 0x1 ;  /* 0x0000000300147211 */ /* 0x000fc800078c08ff */
[C---:B------:R-:W-:Y:S02]  /*17460*/  LEA.HI.X.SX32 R21, R0.reuse, R2, 0x1, P6 ;  /* 0x0000000200157211 */ /* 0x040fe400030f0eff */
[----:B-1----:R-:W-:-:S04]  /*17470*/  IADD3 R4, R0, c[0x0][0x198], RZ ;  /* 0x0000660000047a10 */ /* 0x002fc80007ffe0ff */
[C---:B------:R-:W-:Y:S02]  /*17480*/  LEA R22, P6, R4.reuse, R3, 0x1 ;  /* 0x0000000304167211 */ /* 0x040fe400078c08ff */
[C---:B------:R-:W-:Y:S02]  /*17490*/  IADD3 R0, R4.reuse, c[0x0][0x198], RZ ;  /* 0x0000660004007a10 */ /* 0x040fe40007ffe0ff */
[----:B------:R-:W-:Y:S02]  /*174a0*/  LEA.HI.X.SX32 R23, R4, R2, 0x1, P6 ;  /* 0x0000000204177211 */ /* 0x000fe400030f0eff */
[----:B------:R-:W-:Y:S01]  /*174b0*/  IADD3 R4, R0, c[0x0][0x198], RZ ;  /* 0x0000660000047a10 */ /* 0x000fe20007ffe0ff */
[----:B---3--:R0:W-:Y:S01]  /*174c0*/  @P3 STG.E.U16 [R20.64], R24 ;  /* 0x0000001814003986 */ /* 0x0081e2000c101504 */
[----:B------:R-:W-:-:S03]  /*174d0*/  PRMT R12, R24, 0x7632, R12 ;  /* 0x00007632180c7816 */ /* 0x000fc6000000000c */
[----:B0-----:R-:W3:Y:S01]  /*174e0*/  LDL.LU R24, [R1+0x34] ;  /* 0x0000340001187983 */ /* 0x001ee20000300800 */
[----:B------:R-:W-:-:S03]  /*174f0*/  LEA R20, P6, R0, R3, 0x1 ;  /* 0x0000000300147211 */ /* 0x000fc600078c08ff */
[----:B------:R0:W-:Y:S01]  /*17500*/  @P2 STG.E.U16 [R22.64], R12 ;  /* 0x0000000c16002986 */ /* 0x0001e2000c101504 */
[-C--:B------:R-:W-:Y:S02]  /*17510*/  LEA.HI.X.SX32 R21, R0, R2.reuse, 0x1, P6 ;  /* 0x0000000200157211 */ /* 0x080fe400030f0eff */
[C---:B------:R-:W-:Y:S02]  /*17520*/  IADD3 R0, R4.reuse, c[0x0][0x198], RZ ;  /* 0x0000660004007a10 */ /* 0x040fe40007ffe0ff */
[C---:B0-----:R-:W-:Y:S01]  /*17530*/  LEA R22, P6, R4.reuse, R3, 0x1 ;  /* 0x0000000304167211 */ /* 0x041fe200078c08ff */
[----:B----4-:R0:W-:Y:S03]  /*17540*/  @P1 STG.E.U16 [R20.64], R29 ;  /* 0x0000001d14001986 */ /* 0x0101e6000c101504 */
[----:B------:R-:W-:Y:S02]  /*17550*/  LEA.HI.X.SX32 R23, R4, R2, 0x1, P6 ;  /* 0x0000000204177211 */ /* 0x000fe400030f0eff */
[----:B------:R-:W-:-:S02]  /*17560*/  PRMT R4, R29, 0x7632, R4 ;  /* 0x000076321d047816 */ /* 0x000fc40000000004 */
[----:B0-----:R-:W4:Y:S01]  /*17570*/  LDL.LU R29, [R1+0x14] ;  /* 0x00001400011d7983 */ /* 0x001f220000300800 */
        /* <DEDUP_REMOVED lines=23> */
[----:B0-----:R-:W-:-:S04]  /*176f0*/  LEA R20, P6, R0, R3, 0x1 ;  /* 0x0000000300147211 */ /* 0x001fc800078c08ff */
[-C--:B------:R-:W-:Y:S02]  /*17700*/  LEA.HI.X.SX32 R21, R0, R2.reuse, 0x1, P6 ;  /* 0x0000000200157211 */ /* 0x080fe400030f0eff */
[C---:B-1----:R-:W-:Y:S02]  /*17710*/  LEA R22, P6, R4.reuse, R3, 0x1 ;  /* 0x0000000304167211 */ /* 0x042fe400078c08ff */
[C---:B------:R-:W-:Y:S02]  /*17720*/  IADD3 R0, R4.reuse, c[0x0][0x198], RZ ;  /* 0x0000660004007a10 */ /* 0x040fe40007ffe0ff */
[----:B------:R-:W-:Y:S01]  /*17730*/  LEA.HI.X.SX32 R23, R4, R2, 0x1, P6 ;  /* 0x0000000204177211 */ /* 0x000fe200030f0eff */
[----:B---3--:R0:W-:Y:S01]  /*17740*/  @P2 STG.E.U16 [R20.64], R24 ;  /* 0x0000001814002986 */ /* 0x0081e2000c101504 */
[----:B------:R-:W-:-:S03]  /*17750*/  PRMT R4, R24, 0x7632, R4 ;  /* 0x0000763218047816 */ /* 0x000fc60000000004 */
[----:B0-----:R-:W2:Y:S01]  /*17760*/  LDL.LU R24, [R1+0x48] ;  /* 0x0000480001187983 */ /* 0x001ea20000300800 */
[----:B------:R-:W-:-:S04]  /*17770*/  LEA R20, P6, R0, R3, 0x1 ;  /* 0x0000000300147211 */ /* 0x000fc800078c08ff */
[----:B------:R-:W-:Y:S01]  /*17780*/  LEA.HI.X.SX32 R21, R0, R2, 0x1, P6 ;  /* 0x0000000200157211 */ /* 0x000fe200030f0eff */
[----:B------:R-:W-:Y:S04]  /*17790*/  @P1 STG.E.U16 [R22.64], R4 ;  /* 0x0000000416001986 */ /* 0x000fe8000c101504 */
[----:B----4-:R0:W-:Y:S01]  /*177a0*/  @P5 STG.E.U16 [R20.64], R29 ;  /* 0x0000001d14005986 */ /* 0x0101e2000c101504 */
[----:B------:R-:W-:-:S03]  /*177b0*/  PRMT R12, R29, 0x7632, R12 ;  /* 0x000076321d0c7816 */ /* 0x000fc6000000000c */
[----:B0-----:R-:W3:Y:S01]  /*177c0*/  LDL.LU R29, [R1+0x58] ;  /* 0x00005800011d7983 */ /* 0x001ee20000300800 */
[----:B------:R-:W-:-:S04]  /*177d0*/  IADD3 R8, R28, 0xb5, RZ ;  /* 0x000000b51c087810 */ /* 0x000fc80007ffe0ff */
[----:B------:R-:W-:Y:S02]  /*177e0*/  ISETP.LT.AND P4, PT, R8, c[0x0][0x17c], !P0 ;  /* 0x00005f0008007a0c */ /* 0x000fe40004781270 */
[----:B------:R-:W-:-:S04]  /*177f0*/  IADD3 R8, R28, 0xb6, RZ ;  /* 0x000000b61c087810 */ /* 0x000fc80007ffe0ff */
[----:B------:R-:W-:Y:S02]  /*17800*/  ISETP.LT.AND P3, PT, R8, c[0x0][0x17c], !P0 ;  /* 0x00005f0008007a0c */ /* 0x000fe40004761270 */
[----:B------:R-:W-:Y:S02]  /*17810*/  IADD3 R8, R28, 0xb7, RZ ;  /* 0x000000b71c087810 */ /* 0x000fe40007ffe0ff */
[----:B------:R-:W-:Y:S02]  /*17820*/  IADD3 R4, R0, c[0x0][0x198], RZ ;  /* 0x0000660000047a10 */ /* 0x000fe40007ffe0ff */
[----:B------:R-:W-:Y:S02]  /*17830*/  ISETP.LT.AND P2, PT, R8, c[0x0][0x17c], !P0 ;  /* 0x00005f0008007a0c */ /* 0x000fe40004741270 */
[----:B------:R-:W-:Y:S02]  /*17840*/  IADD3 R8, R28, 0xb8, RZ ;  /* 0x000000b81c087810 */ /* 0x000fe40007ffe0ff */
[----:B------:R-:W-:-:S02]  /*17850*/  LEA R22, P6, R4, R3, 0x1 ;  /* 0x0000000304167211 */ /* 0x000fc400078c08ff */
[----:B------:R-:W-:Y:S02]  /*17860*/  IADD3 R0, R4, c[0x0][0x198], RZ ;  /* 0x0000660004007a10 */ /* 0x000fe40007ffe0ff */
[----:B------:R-:W-:Y:S02]  /*17870*/  ISETP.LT.AND P1, PT, R8, c[0x0][0x17c], !P0 ;  /* 0x00005f0008007a0c */ /* 0x000fe40004721270 */
[----:B------:R-:W-:Y:S02]  /*17880*/  IADD3 R8, R28, 0xb9, RZ ;  /* 0x000000b91c087810 */ /* 0x000fe40007ffe0ff */
[----:B------:R-:W-:Y:S02]  /*17890*/  LEA.HI.X.SX32 R23, R4, R2, 0x1, P6 ;  /* 0x0000000204177211 */ /* 0x000fe400030f0eff */
[----:B------:R-:W-:Y:S02]  /*178a0*/  LEA R20, P6, R0, R3, 0x1 ;  /* 0x0000000300147211 */ /* 0x000fe400078c08ff */
[----:B------:R-:W-:-:S02]  /*178b0*/  ISETP.LT.AND P5, PT, R8, c[0x0][0x17c], !P0 ;  /* 0x00005f0008007a0c */ /* 0x000fc400047a1270 */
[----:B------:R-:W-:Y:S02]  /*178c0*/  IADD3 R4, R0, c[0x0][0x198], RZ ;  /* 0x0000660000047a10 */ /* 0x000fe40007ffe0ff */
[----:B------:R-:W-:Y:S01]  /*178d0*/  IADD3 R8, R28, 0xba, RZ ;  /* 0x000000ba1c087810 */ /* 0x000fe20007ffe0ff */
[----:B------:R0:W-:Y:S01]  /*178e0*/  @P4 STG.E.U16 [R22.64], R12 ;  /* 0x0000000c16004986 */ /* 0x0001e2000c101504 */
[----:B------:R-:W-:Y:S02]  /*178f0*/  LEA.HI.X.SX32 R21, R0, R2, 0x1, P6 ;  /* 0x0000000200157211 */ /* 0x000fe400030f0eff */
[----:B------:R-:W-:Y:S02]  /*17900*/  ISETP.LT.AND P4, PT, R8, c[0x0][0x17c], !P0 ;  /* 0x00005f0008007a0c */ /* 0x000fe40004781270 */
[----:B------:R-:W-:Y:S01]  /*17910*/  IADD3 R0, R4, c[0x0][0x198], RZ ;  /* 0x0000660004007a10 */ /* 0x000fe20007ffe0ff */
[----:B------:R1:W-:Y:S01]  /*17920*/  @P3 STG.E.U16 [R20.64], R25 ;  /* 0x0000001914003986 */ /* 0x0003e2000c101504 */
[----:B------:R-:W-:-:S02]  /*17930*/  IADD3 R8, R28, 0xbb, RZ ;  /* 0x000000bb1c087810 */ /* 0x000fc40007ffe0ff */
[-C--:B0-----:R-:W-:Y:S02]  /*17940*/  LEA R22, P6, R4, R3.reuse, 0x1 ;  /* 0x0000000304167211 */ /* 0x081fe400078c08ff */
[----:B------:R-:W-:Y:S02]  /*17950*/  ISETP.LT.AND P3, PT, R8, c[0x0][0x17c], !P0 ;  /* 0x00005f0008007a0c */ /* 0x000fe40004761270 */
[----:B------:R-:W-:Y:S02]  /*17960*/  LEA.HI.X.SX32 R23, R4, R2, 0x1, P6 ;  /* 0x0000000204177211 */ /* 0x000fe400030f0eff */
[----:B-1----:R-:W-:Y:S02]  /*17970*/  PRMT R25, R25, 0x7632, R25 ;  /* 0x0000763219197816 */ /* 0x002fe40000000019 */
[C---:B------:R-:W-:Y:S02]  /*17980*/  LEA R20, P6, R0.reuse, R3, 0x1 ;  /* 0x0000000300147211 */ /* 0x040fe400078c08ff */
[----:B------:R-:W-:-:S02]  /*17990*/  IADD3 R4, R0, c[0x0][0x198], RZ ;  /* 0x0000660000047a10 */ /* 0x000fc40007ffe0ff */
[----:B------:R-:W-:Y:S01]  /*179a0*/  IADD3 R8, R28, 0xbc, RZ ;  /* 0x000000bc1c087810 */ /* 0x000fe20007ffe0ff */
[----:B------:R0:W-:Y:S01]  /*179b0*/  @P2 STG.E.U16 [R22.64], R25 ;  /* 0x0000001916002986 */ /* 0x0001e2000c101504 */
[----:B------:R-:W-:Y:S02]  /*179c0*/  LEA.HI.X.SX32 R21, R0, R2, 0x1, P6 ;  /* 0x0000000200157211 */ /* 0x000fe400030f0eff */
[----:B------:R-:W-:Y:S02]  /*179d0*/  ISETP.LT.AND P2, PT, R8, c[0x0][0x17c], !P0 ;  /* 0x00005f0008007a0c */ /* 0x000fe40004741270 */
[----:B------:R-:W-:Y:S02]  /*179e0*/  IADD3 R0, R4, c[0x0][0x198], RZ ;  /* 0x0000660004007a10 */ /* 0x000fe40007ffe0ff */
[----:B------:R-:W-:Y:S02]  /*179f0*/  IADD3 R8, R28, 0xbd, RZ ;  /* 0x000000bd1c087810 */ /* 0x000fe40007ffe0ff */
[----:B0-----:R-:W-:Y:S01]  /*17a00*/  LEA R22, P6, R4, R3, 0x1 ;  /* 0x0000000304167211 */ /* 0x001fe200078c08ff */
[----:B------:R0:W-:Y:S01]  /*17a10*/  @P1 STG.E.U16 [R20.64], R5 ;  /* 0x0000000514001986 */ /* 0x0001e2000c101504 */
[----:B------:R-:W-:-:S02]  /*17a20*/  ISETP.LT.AND P1, PT, R8, c[0x0][0x17c], !P0 ;  /* 0x00005f0008007a0c */ /* 0x000fc40004721270 */
[-C--:B------:R-:W-:Y:S01]  /*17a30*/  LEA.HI.X.SX32 R23, R4, R2.reuse, 0x1, P6 ;  /* 0x0000000204177211 */ /* 0x080fe200030f0eff */
[----:B------:R-:W4:Y:S01]  /*17a40*/  LDL.LU R25, [R1+0x28] ;  /* 0x0000280001197983 */ /* 0x000f220000300800 */
[CC--:B------:R-:W-:Y:S02]  /*17a50*/  LEA R4, P6, R0.reuse, R3.reuse, 0x1 ;  /* 0x0000000300047211 */ /* 0x0c0fe400078c08ff */
[C---:B------:R-:W-:Y:S02]  /*17a60*/  IADD3 R8, R0.reuse, c[0x0][0x198], RZ ;  /* 0x0000660000087a10 */ /* 0x040fe40007ffe0ff */
[----:B------:R-:W-:Y:S02]  /*17a70*/  PRMT R12, R5, 0x7632, R12 ;  /* 0x00007632050c7816 */ /* 0x000fe4000000000c */
[----:B0-----:R-:W-:Y:S02]  /*17a80*/  LEA.HI.X.SX32 R5, R0, R2, 0x1, P6 ;  /* 0x0000000200057211 */ /* 0x001fe400030f0eff */
[C---:B------:R-:W-:Y:S01]  /*17a90*/  LEA R20, P6, R8.reuse, R3, 0x1 ;  /* 0x0000000308147211 */ /* 0x040fe200078c08ff */
[----:B------:R-:W-:Y:S01]  /*17aa0*/  @P5 STG.E.U16 [R22.64], R12 ;  /* 0x0000000c16005986 */ /* 0x000fe2000c101504 */
[----:B------:R-:W-:-:S02]  /*17ab0*/  IADD3 R0, R8, c[0x0][0x198], RZ ;  /* 0x0000660008007a10 */ /* 0x000fc40007ffe0ff */
[----:B------:R-:W-:Y:S01]  /*17ac0*/  LEA.HI.X.SX32 R21, R8, R2, 0x1, P6 ;  /* 0x0000000208157211 */ /* 0x000fe200030f0eff */
[----:B------:R0:W-:Y:S01]  /*17ad0*/  @P4 STG.E.U16 [R4.64], R9 ;  /* 0x0000000904004986 */ /* 0x0001e2000c101504 */
[C---:B------:R-:W-:Y:S02]  /*17ae0*/  IADD3 R8, R28.reuse, 0xc0, RZ ;  /* 0x000000c01c087810 */ /* 0x040fe40007ffe0ff */
[C---:B------:R-:W-:Y:S02]  /*17af0*/  IADD3 R16, R28.reuse, 0xbe, RZ ;  /* 0x000000be1c107810 */ /* 0x040fe40007ffe0ff */
[----:B0-----:R-:W-:Y:S02]  /*17b00*/  IADD3 R4, R28, 0xbf, RZ ;  /* 0x000000bf1c047810 */ /* 0x001fe40007ffe0ff */
[----:B------:R-:W-:Y:S02]  /*17b10*/  PRMT R9, R9, 0x7632, R9 ;  /* 0x0000763209097816 */ /* 0x000fe40000000009 */
[----:B------:R-:W-:-:S02]  /*17b20*/  ISETP.LT.AND P4, PT, R4, c[0x0][0x17c], !P0 ;  /* 0x00005f0004007a0c */ /* 0x000fc40004781270 */
[----:B------:R-:W-:Y:S01]  /*17b30*/  LEA R4, P6, R0, R3, 0x1 ;  /* 0x0000000300047211 */ /* 0x000fe200078c08ff */
[----:B------:R0:W-:Y:S01]  /*17b40*/  @P3 STG.E.U16 [R20.64], R9 ;  /* 0x0000000914003986 */ /* 0x0001e2000c101504 */
[----:B------:R-:W-:Y:S02]  /*17b50*/  ISETP.LT.AND P3, PT, R8, c[0x0][0x17c], !P0 ;  /* 0x00005f0008007a0c */ /* 0x000fe40004761270 */
[----:B------:R-:W-:Y:S02]  /*17b60*/  LEA.HI.X.SX32 R5, R0, R2, 0x1, P6 ;  /* 0x0000000200057211 */ /* 0x000fe400030f0eff */
[----:B------:R-:W-:Y:S02]  /*17b70*/  ISETP.LT.AND P5, PT, R16, c[0x0][0x17c], !P0 ;  /* 0x00005f0010007a0c */ /* 0x000fe400047a1270 */
[----:B0-----:R-:W-:-:S04]  /*17b80*/  IADD3 R9, R0, c[0x0][0x198], RZ ;  /* 0x0000660000097a10 */ /* 0x001fc80007ffe0ff */
[C---:B------:R-:W-:Y:S02]  /*17b90*/  LEA R8, P6, R9.reuse, R3, 0x1 ;  /* 0x0000000309087211 */ /* 0x040fe400078c08ff */
[C---:B------:R-:W-:Y:S01]  /*17ba0*/  IADD3 R0, R9.reuse, c[0x0][0x198], RZ ;  /* 0x0000660009007a10 */ /* 0x040fe20007ffe0ff */
[----:B------:R0:W-:Y:S01]  /*17bb0*/  @P2 STG.E.U16 [R4.64], R13 ;  /* 0x0000000d04002986 */ /* 0x0001e2000c101504 */
[----:B------:R-:W-:Y:S02]  /*17bc0*/  LEA.HI.X.SX32 R9, R9, R2, 0x1, P6 ;  /* 0x0000000209097211 */ /* 0x000fe400030f0eff */
[----:B------:R-:W-:-:S04]  /*17bd0*/  IADD3 R12, R28, 0xc1, RZ ;  /* 0x000000c11c0c7810 */ /* 0x000fc80007ffe0ff */
[----:B------:R-:W-:Y:S02]  /*17be0*/  ISETP.LT.AND P2, PT, R12, c[0x0][0x17c], !P0 ;  /* 0x00005f000c007a0c */ /* 0x000fe40004741270 */
[C---:B0-----:R-:W-:Y:S02]  /*17bf0*/  LEA R4, P6, R0.reuse, R3, 0x1 ;  /* 0x0000000300047211 */ /* 0x041fe400078c08ff */
[----:B------:R-:W-:Y:S02]  /*17c00*/  PRMT R13, R13, 0x7632, R13 ;  /* 0x000076320d0d7816 */ /* 0x000fe4000000000d */
[C---:B------:R-:W-:Y:S02]  /*17c10*/  LEA.HI.X.SX32 R5, R0.reuse, R2, 0x1, P6 ;  /* 0x0000000200057211 */ /* 0x040fe400030f0eff */
[----:B------:R-:W-:Y:S01]  /*17c20*/  IADD3 R12, R0, c[0x0][0x198], RZ ;  /* 0x00006600000c7a10 */ /* 0x000fe20007ffe0ff */
[----:B------:R0:W-:Y:S04]  /*17c30*/  @P1 STG.E.U16 [R8.64], R13 ;  /* 0x0000000d08001986 */ /* 0x0001e8000c101504 */
[----:B------:R1:W-:Y:S01]  /*17c40*/  @P5 STG.E.U16 [R4.64], R17 ;  /* 0x0000001104005986 */ /* 0x0003e2000c101504 */
[----:B------:R-:W-:-:S02]  /*17c50*/  IADD3 R0, R12, c[0x0][0x198], RZ ;  /* 0x000066000c007a10 */ /* 0x000fc40007ffe0ff */
[-C--:B0-----:R-:W-:Y:S02]  /*17c60*/  LEA R8, P6, R12, R3.reuse, 0x1 ;  /* 0x000000030c087211 */ /* 0x081fe400078c08ff */
[----:B-1----:R-:W-:Y:S02]  /*17c70*/  IADD3 R4, R28, 0xc3, RZ ;  /* 0x000000c31c047810 */ /* 0x002fe40007ffe0ff */
[----:B------:R-:W-:Y:S02]  /*17c80*/  LEA.HI.X.SX32 R9, R12, R2, 0x1, P6 ;  /* 0x000000020c097211 */ /* 0x000fe400030f0eff */
[----:B------:R-:W-:Y:S02]  /*17c90*/  PRMT R17, R17, 0x7632, R17 ;  /* 0x0000763211117816 */ /* 0x000fe40000000011 */
[----:B------:R-:W-:Y:S02]  /*17ca0*/  ISETP.LT.AND P5, PT, R4, c[0x0][0x17c], !P0 ;  /* 0x00005f0004007a0c */ /* 0x000fe400047a1270 */
[----:B------:R-:W-:Y:S01]  /*17cb0*/  LEA R4, P6, R0, R3, 0x1 ;  /* 0x0000000300047211 */ /* 0x000fe200078c08ff */
[----:B------:R0:W-:Y:S01]  /*17cc0*/  @P4 STG.E.U16 [R8.64], R17 ;  /* 0x0000001108004986 */ /* 0x0001e2000c101504 */
[----:B------:R-:W-:-:S02]  /*17cd0*/  IADD3 R16, R28, 0xc2, RZ ;  /* 0x000000c21c107810 */ /* 0x000fc40007ffe0ff */
[----:B------:R-:W-:Y:S02]  /*17ce0*/  LEA.HI.X.SX32 R5, R0, R2, 0x1, P6 ;  /* 0x0000000200057211 */ /* 0x000fe400030f0eff */
[----:B------:R-:W-:Y:S02]  /*17cf0*/  ISETP.LT.AND P1, PT, R16, c[0x0][0x17c], !P0 ;  /* 0x00005f0010007a0c */ /* 0x000fe40004721270 */
[----:B0-----:R-:W-:-:S04]  /*17d00*/  IADD3 R9, R0, c[0x0][0x198], RZ ;  /* 0x0000660000097a10 */ /* 0x001fc80007ffe0ff */
[C---:B------:R-:W-:Y:S02]  /*17d10*/  LEA R8, P6, R9.reuse, R3, 0x1 ;  /* 0x0000000309087211 */ /* 0x040fe400078c08ff */
[C---:B------:R-:W-:Y:S02]  /*17d20*/  IADD3 R0, R9.reuse, c[0x0][0x198], RZ ;  /* 0x0000660009007a10 */ /* 0x040fe40007ffe0ff */
[----:B------:R-:W-:Y:S01]  /*17d30*/  LEA.HI.X.SX32 R9, R9, R2, 0x1, P6 ;  /* 0x0000000209097211 */ /* 0x000fe200030f0eff */
[----:B--2---:R0:W-:Y:S01]  /*17d40*/  @P3 STG.E.U16 [R4.64], R24 ;  /* 0x0000001804003986 */ /* 0x0041e2000c101504 */
[----:B------:R-:W-:-:S03]  /*17d50*/  PRMT R13, R24, 0x7632, R13 ;  /* 0x00007632180d7816 */ /* 0x000fc6000000000d */
[----:B0-----:R-:W2:Y:S01]  /*17d60*/  LDL.LU R24, [R1+0x78] ;  /* 0x0000780001187983 */ /* 0x001ea20000300800 */
[----:B------:R-:W-:-:S04]  /*17d70*/  LEA R4, P6, R0, R3, 0x1 ;  /* 0x0000000300047211 */ /* 0x000fc800078c08ff */
[----:B------:R-:W-:Y:S01]  /*17d80*/  LEA.HI.X.SX32 R5, R0, R2, 0x1, P6 ;  /* 0x0000000200057211 */ /* 0x000fe200030f0eff */
[----:B------:R-:W-:Y:S04]  /*17d90*/  @P2 STG.E.U16 [R8.64], R13 ;  /* 0x0000000d08002986 */ /* 0x000fe8000c101504 */
[----:B---3--:R0:W-:Y:S02]  /*17da0*/  @P1 STG.E.U16 [R4.64], R29 ;  /* 0x0000001d04001986 */ /* 0x0081e4000c101504 */
[----:B0-----:R-:W-:Y:S02]  /*17db0*/  PRMT R5, R29, 0x7632, R5 ;  /* 0x000076321d057816 */ /* 0x001fe40000000005 */
[----:B------:R-:W3:Y:S01]  /*17dc0*/  LDL.LU R29, [R1+0xa8] ;  /* 0x0000a800011d7983 */ /* 0x000ee20000300800 */
[----:B------:R-:W-:-:S04]  /*17dd0*/  IADD3 R12, R28, 0xc4, RZ ;  /* 0x000000c41c0c7810 */ /* 0x000fc80007ffe0ff */
[----:B------:R-:W-:Y:S02]  /*17de0*/  ISETP.LT.AND P4, PT, R12, c[0x0][0x17c], !P0 ;  /* 0x00005f000c007a0c */ /* 0x000fe40004781270 */
[----:B------:R-:W-:-:S04]  /*17df0*/  IADD3 R12, R28, 0xc5, RZ ;  /* 0x000000c51c0c7810 */ /* 0x000fc80007ffe0ff */
[----:B------:R-:W-:Y:S02]  /*17e00*/  ISETP.LT.AND P3, PT, R12, c[0x0][0x17c], !P0 ;  /* 0x00005f000c007a0c */ /* 0x000fe40004761270 */
[----:B------:R-:W-:Y:S02]  /*17e10*/  IADD3 R12, R0, c[0x0][0x198], RZ ;  /* 0x00006600000c7a10 */ /* 0x000fe40007ffe0ff */
[----:B------:R-:W-:Y:S02]  /*17e20*/  IADD3 R4, R28, 0xc7, RZ ;  /* 0x000000c71c047810 */ /* 0x000fe40007ffe0ff */
[C---:B------:R-:W-:Y:S02]  /*17e30*/  LEA R8, P6, R12.reuse, R3, 0x1 ;  /* 0x000000030c087211 */ /* 0x040fe400078c08ff */
[C---:B------:R-:W-:Y:S02]  /*17e40*/  IADD3 R0, R12.reuse, c[0x0][0x198], RZ ;  /* 0x000066000c007a10 */ /* 0x040fe40007ffe0ff */
[----:B------:R-:W-:-:S02]  /*17e50*/  LEA.HI.X.SX32 R9, R12, R2, 0x1, P6 ;  /* 0x000000020c097211 */ /* 0x000fc400030f0eff */
[----:B------:R-:W-:Y:S02]  /*17e60*/  ISETP.LT.AND P1, PT, R4, c[0x0][0x17c], !P0 ;  /* 0x00005f0004007a0c */ /* 0x000fe40004721270 */
[----:B------:R-:W-:Y:S01]  /*17e70*/  LEA R4, P6, R0, R3, 0x1 ;  /* 0x0000000300047211 */ /* 0x000fe200078c08ff */
[----:B------:R0:W-:Y:S01]  /*17e80*/  @P5 STG.E.U16 [R8.64], R5 ;  /* 0x0000000508005986 */ /* 0x0001e2000c101504 */
[C---:B------:R-:W-:Y:S02]  /*17e90*/  IADD3 R16, R28.reuse, 0xc6, RZ ;  /* 0x000000c61c107810 */ /* 0x040fe40007ffe0ff */
[----:B------:R-:W-:Y:S02]  /*17ea0*/  IADD3 R12, R28, 0xc8, RZ ;  /* 0x000000c81c0c7810 */ /* 0x000fe40007ffe0ff */
[----:B------:R-:W-:Y:S02]  /*17eb0*/  ISETP.LT.AND P2, PT, R16, c[0x0][0x17c], !P0 ;  /* 0x00005f0010007a0c */ /* 0x000fe40004741270 */
[----:B0-----:R-:W-:-:S02]  /*17ec0*/  LEA.HI.X.SX32 R5, R0, R2, 0x1, P6 ;  /* 0x0000000200057211 */ /* 0x001fc400030f0eff */
[----:B------:R-:W-:-:S04]  /*17ed0*/  IADD3 R9, R0, c[0x0][0x198], RZ ;  /* 0x0000660000097a10 */ /* 0x000fc80007ffe0ff */
[C---:B------:R-:W-:Y:S02]  /*17ee0*/  LEA R8, P6, R9.reuse, R3, 0x1 ;  /* 0x0000000309087211 */ /* 0x040fe400078c08ff */
[C---:B------:R-:W-:Y:S02]  /*17ef0*/  IADD3 R0, R9.reuse, c[0x0][0x198], RZ ;  /* 0x0000660009007a10 */ /* 0x040fe40007ffe0ff */
[----:B------:R-:W-:Y:S02]  /*17f00*/  ISETP.LT.AND P5, PT, R12, c[0x0][0x17c], !P0 ;  /* 0x00005f000c007a0c */ /* 0x000fe400047a1270 */
[----:B------:R-:W-:Y:S02]  /*17f10*/  LEA.HI.X.SX32 R9, R9, R2, 0x1, P6 ;  /* 0x0000000209097211 */ /* 0x000fe400030f0eff */
[----:B------:R-:W-:Y:S01]  /*17f20*/  IADD3 R12, R28, 0xc9, RZ ;  /* 0x000000c91c0c7810 */ /* 0x000fe20007ffe0ff */
[----:B----4-:R0:W-:Y:S01]  /*17f30*/  @P4 STG.E.U16 [R4.64], R25 ;  /* 0x0000001904004986 */ /* 0x0101e2000c101504 */
[----:B------:R-:W-:-:S02]  /*17f40*/  PRMT R13, R25, 0x7632, R13 ;  /* 0x00007632190d7816 */ /* 0x000fc4000000000d */
[----:B------:R-:W-:Y:S01]  /*17f50*/  ISETP.LT.AND P4, PT, R12, c[0x0][0x17c], !P0 ;  /* 0x00005f000c007a0c */ /* 0x000fe20004781270 */
[----:B0-----:R-:W4:Y:S01]  /*17f60*/  LDL.LU R25, [R1+0x98] ;  /* 0x0000980001197983 */ /* 0x001f220000300800 */
[CC--:B------:R-:W-:Y:S02]  /*17f70*/  LEA R4, P6, R0.reuse, R3.reuse, 0x1 ;  /* 0x0000000300047211 */ /* 0x0c0fe400078c08ff */
[C---:B------:R-:W-:Y:S02]  /*17f80*/  IADD3 R12, R0.reuse, c[0x0][0x198], RZ ;  /* 0x00006600000c7a10 */ /* 0x040fe40007ffe0ff */
[----:B------:R-:W-:Y:S01]  /*17f90*/  LEA.HI.X.SX32 R5, R0, R2, 0x1, P6 ;  /* 0x0000000200057211 */ /* 0x000fe200030f0eff */
[----:B------:R0:W-:Y:S01]  /*17fa0*/  @P3 STG.E.U16 [R8.64], R13 ;  /* 0x0000000d08003986 */ /* 0x0001e2000c101504 */
[C---:B------:R-:W-:Y:S02]  /*17fb0*/  IADD3 R0, R12.reuse, c[0x0][0x198], RZ ;  /* 0x000066000c007a10 */ /* 0x040fe40007ffe0ff */
[----:B0-----:R-:W-:-:S04]  /*17fc0*/  LEA R8, P6, R12, R3, 0x1 ;  /* 0x000000030c087211 */ /* 0x001fc800078c08ff */
[-C--:B------:R-:W-:Y:S01]  /*17fd0*/  LEA.HI.X.SX32 R9, R12, R2.reuse, 0x1, P6 ;  /* 0x000000020c097211 */ /* 0x080fe200030f0eff */
[----:B--2---:R0:W-:Y:S02]  /*17fe0*/  @P2 STG.E.U16 [R4.64], R24 ;  /* 0x0000001804002986 */ /* 0x0041e4000c101504 */
[----:B0-----:R-:W-:Y:S02]  /*17ff0*/  IADD3 R4, R28, 0xcb, RZ ;  /* 0x000000cb1c047810 */ /* 0x001fe40007ffe0ff */
[----:B------:R-:W-:Y:S02]  /*18000*/  PRMT R5, R24, 0x7632, R5 ;  /* 0x0000763218057816 */ /* 0x000fe40000000005 */
[----:B------:R-:W2:Y:S01]  /*18010*/  LDL.LU R24, [R1+0x88] ;  /* 0x0000880001187983 */ /* 0x000ea20000300800 */
[----:B------:R-:W-:Y:S02]  /*18020*/  ISETP.LT.AND P2, PT, R4, c[0x0][0x17c], !P0 ;  /* 0x00005f0004007a0c */ /* 0x000fe40004741270 */
[C---:B------:R-:W-:Y:S01]  /*18030*/  LEA R4, P6, R0.reuse, R3, 0x1 ;  /* 0x0000000300047211 */ /* 0x040fe200078c08ff */
[----:B------:R0:W-:Y:S03]  /*18040*/  @P1 STG.E.U16 [R8.64], R5 ;  /* 0x0000000508001986 */ /* 0x0001e6000c101504 */
[----:B0-----:R-:W-:-:S02]  /*18050*/  LEA.HI.X.SX32 R5, R0, R2, 0x1, P6 ;  /* 0x0000000200057211 */ /* 0x001fc400030f0eff */
[----:B---3--:R-:W-:-:S03]  /*18060*/  PRMT R13, R29, 0x7632, R13 ;  /* 0x000076321d0d7816 */ /* 0x008fc6000000000d */
[----:B------:R0:W-:Y:S04]  /*18070*/  @P5 STG.E.U16 [R4.64], R29 ;  /* 0x0000001d04005986 */ /* 0x0001e8000c101504 */
[----:B0-----:R-:W3:Y:S01]  /*18080*/  LDL.LU R29, [R1+0x8] ;  /* 0x00000800011d7983 */ /* 0x001ee20000300800 */
[----:B------:R-:W-:Y:S02]  /*18090*/  IADD3 R9, R0, c[0x0][0x198], RZ ;  /* 0x0000660000097a10 */ /* 0x000fe40007ffe0ff */
[C---:B------:R-:W-:Y:S02]  /*180a0*/  IADD3 R16, R28.reuse, 0xca, RZ ;  /* 0x000000ca1c107810 */ /* 0x040fe40007ffe0ff */
[----:B------:R-:W-:Y:S02]  /*180b0*/  IADD3 R12, R28, 0xcc, RZ ;  /* 0x000000cc1c0c7810 */ /* 0x000fe40007ffe0ff */
[----:B------:R-:W-:-:S02]  /*180c0*/  LEA R8, P6, R9, R3, 0x1 ;  /* 0x0000000309087211 */ /* 0x000fc400078c08ff */
[----:B------:R-:W-:Y:S02]  /*180d0*/  ISETP.LT.AND P3, PT, R16, c[0x0][0x17c], !P0 ;  /* 0x00005f0010007a0c */ /* 0x000fe40004761270 */
[C---:B------:R-:W-:Y:S02]  /*180e0*/  IADD3 R0, R9.reuse, c[0x0][0x198], RZ ;  /* 0x0000660009007a10 */ /* 0x040fe40007ffe0ff */
[----:B------:R-:W-:Y:S02]  /*180f0*/  ISETP.LT.AND P1, PT, R12, c[0x0][0x17c], !P0 ;  /* 0x00005f000c007a0c */ /* 0x000fe40004721270 */
[----:B------:R-:W-:Y:S02]  /*18100*/  LEA.HI.X.SX32 R9, R9, R2, 0x1, P6 ;  /* 0x0000000209097211 */ /* 0x000fe400030f0eff */
[----:B------:R-:W-:Y:S02]  /*18110*/  IADD3 R12, R28, 0xcd, RZ ;  /* 0x000000cd1c0c7810 */ /* 0x000fe40007ffe0ff */
[----:B------:R-:W-:-:S02]  /*18120*/  LEA R4, P6, R0, R3, 0x1 ;  /* 0x0000000300047211 */ /* 0x000fc400078c08ff */
[----:B------:R-:W-:Y:S02]  /*18130*/  ISETP.LT.AND P5, PT, R12, c[0x0][0x17c], !P0 ;  /* 0x00005f000c007a0c */ /* 0x000fe400047a1270 */
[C---:B------:R-:W-:Y:S02]  /*18140*/  LEA.HI.X.SX32 R5, R0.reuse, R2, 0x1, P6 ;  /* 0x0000000200057211 */ /* 0x040fe400030f0eff */
[----:B------:R-:W-:Y:S01]  /*18150*/  IADD3 R12, R0, c[0x0][0x198], RZ ;  /* 0x00006600000c7a10 */ /* 0x000fe20007ffe0ff */
[----:B------:R0:W-:Y:S03]  /*18160*/  @P4 STG.E.U16 [R8.64], R13 ;  /* 0x0000000d08004986 */ /* 0x0001e6000c101504 */
[C---:B------:R-:W-:Y:S02]  /*18170*/  IADD3 R0, R12.reuse, c[0x0][0x198], RZ ;  /* 0x000066000c007a10 */ /* 0x040fe40007ffe0ff */
[----:B0-----:R-:W-:-:S04]  /*18180*/  LEA R8, P6, R12, R3, 0x1 ;  /* 0x000000030c087211 */ /* 0x001fc800078c08ff */
[----:B------:R-:W-:Y:S02]  /*18190*/  LEA.HI.X.SX32 R9, R12, R2, 0x1, P6 ;  /* 0x000000020c097211 */ /* 0x000fe400030f0eff */
[C---:B------:R-:W-:Y:S01]  /*181a0*/  IADD3 R16, R28.reuse, 0xce, RZ ;  /* 0x000000ce1c107810 */ /* 0x040fe20007ffe0ff */
[----:B----4-:R0:W-:Y:S02]  /*181b0*/  @P3 STG.E.U16 [R4.64], R25 ;  /* 0x0000001904003986 */ /* 0x0101e4000c101504 */
[----:B0-----:R-:W-:Y:S02]  /*181c0*/  IADD3 R4, R28, 0xcf, RZ ;  /* 0x000000cf1c047810 */ /* 0x001fe40007ffe0ff */
[----:B------:R-:W-:Y:S02]  /*181d0*/  PRMT R5, R25, 0x7632, R5 ;  /* 0x0000763219057816 */ /* 0x000fe40000000005 */
[----:B------:R-:W-:Y:S01]  /*181e0*/  ISETP.LT.AND P3, PT, R4, c[0x0][0x17c], !P0 ;  /* 0x00005f0004007a0c */ /* 0x000fe20004761270 */
[----:B------:R-:W4:Y:S01]  /*181f0*/  LDL.LU R25, [R1+0x68] ;  /* 0x0000680001197983 */ /* 0x000f220000300800 */
[----:B------:R-:W-:-:S03]  /*18200*/  LEA R4, P6, R0, R3, 0x1 ;  /* 0x0000000300047211 */ /* 0x000fc600078c08ff */
[----:B------:R0:W-:Y:S01]  /*18210*/  @P2 STG.E.U16 [R8.64], R5 ;  /* 0x0000000508002986 */ /* 0x0001e2000c101504 */
[----:B------:R-:W-:Y:S02]  /*18220*/  ISETP.LT.AND P4, PT, R16, c[0x0][0x17c], !P0 ;  /* 0x00005f0010007a0c */ /* 0x000fe40004781270 */
[C---:B0-----:R-:W-:Y:S02]  /*18230*/  LEA.HI.X.SX32 R5, R0.reuse, R2, 0x1, P6 ;  /* 0x0000000200057211 */ /* 0x041fe400030f0eff */
[----:B------:R-:W-:-:S04]  /*18240*/  IADD3 R9, R0, c[0x0][0x198], RZ ;  /* 0x0000660000097a10 */ /* 0x000fc80007ffe0ff */
        /* <DEDUP_REMOVED lines=16> */
[----:B------:R-:W-:-:S04]  /*18350*/  IADD3 R12, R0, c[0x0][0x198], RZ ;  /* 0x00006600000c7a10 */ /* 0x000fc80007ffe0ff */
[-C--:B------:R-:W-:Y:S02]  /*18360*/  LEA R8, P6, R12, R3.reuse, 0x1 ;  /* 0x000000030c087211 */ /* 0x080fe400078c08ff */
[----:B------:R-:W-:Y:S02]  /*18370*/  IADD3 R4, R28, 0xd3, RZ ;  /* 0x000000d31c047810 */ /* 0x000fe40007ffe0ff */
[C---:B------:R-:W-:Y:S02]  /*18380*/  LEA.HI.X.SX32 R9, R12.reuse, R2, 0x1, P6 ;  /* 0x000000020c097211 */ /* 0x040fe400030f0eff */
[----:B------:R-:W-:Y:S02]  /*18390*/  IADD3 R0, R12, c[0x0][0x198], RZ ;  /* 0x000066000c007a10 */ /* 0x000fe40007ffe0ff */
[----:B------:R-:W-:Y:S01]  /*183a0*/  ISETP.LT.AND P4, PT, R4, c[0x0][0x17c], !P0 ;  /* 0x00005f0004007a0c */ /* 0x000fe20004781270 */
[----:B------:R0:W-:Y:S01]  /*183b0*/  @P3 STG.E.U16 [R8.64], R5 ;  /* 0x0000000508003986 */ /* 0x0001e2000c101504 */
[----:B------:R-:W-:-:S02]  /*183c0*/  LEA R4, P6, R0, R3, 0x1 ;  /* 0x0000000300047211 */ /* 0x000fc400078c08ff */
[C---:B------:R-:W-:Y:S02]  /*183d0*/  IADD3 R16, R28.reuse, 0xd2, RZ ;  /* 0x000000d21c107810 */ /* 0x040fe40007ffe0ff */
[----:B------:R-:W-:Y:S02]  /*183e0*/  IADD3 R12, R28, 0xd4, RZ ;  /* 0x000000d41c0c7810 */ /* 0x000fe40007ffe0ff */
[----:B------:R-:W-:Y:S02]  /*183f0*/  ISETP.LT.AND P5, PT, R16, c[0x0][0x17c], !P0 ;  /* 0x00005f0010007a0c */ /* 0x000fe400047a1270 */
[C---:B0-----:R-:W-:Y:S02]  /*18400*/  IADD3 R9, R0.reuse, c[0x0][0x198], RZ ;  /* 0x0000660000097a10 */ /* 0x041fe40007ffe0ff */
[----:B------:R-:W-:Y:S02]  /*18410*/  LEA.HI.X.SX32 R5, R0, R2, 0x1, P6 ;  /* 0x0000000200057211 */ /* 0x000fe400030f0eff */
[----:B------:R-:W-:-:S02]  /*18420*/  LEA R8, P6, R9, R3, 0x1 ;  /* 0x0000000309087211 */ /* 0x000fc400078c08ff */
[C---:B------:R-:W-:Y:S02]  /*18430*/  IADD3 R0, R9.reuse, c[0x0][0x198], RZ ;  /* 0x0000660009007a10 */ /* 0x040fe40007ffe0ff */
[----:B------:R-:W-:Y:S02]  /*18440*/  ISETP.LT.AND P3, PT, R12, c[0x0][0x17c], !P0 ;  /* 0x00005f000c007a0c */ /* 0x000fe40004761270 */
[----:B------:R-:W-:Y:S02]  /*18450*/  LEA.HI.X.SX32 R9, R9, R2, 0x1, P6 ;  /* 0x0000000209097211 */ /* 0x000fe400030f0eff */
[----:B------:R-:W-:Y:S01]  /*18460*/  IADD3 R12, R28, 0xd5, RZ ;  /* 0x000000d51c0c7810 */ /* 0x000fe20007ffe0ff */
[----:B----4-:R0:W-:Y:S01]  /*18470*/  @P2 STG.E.U16 [R4.64], R25 ;  /* 0x0000001904002986 */ /* 0x0101e2000c101504 */
[----:B------:R-:W-:Y:S02]  /*18480*/  PRMT R13, R25, 0x7632, R13 ;  /* 0x00007632190d7816 */ /* 0x000fe4000000000d */
[----:B------:R-:W-:-:S02]  /*18490*/  ISETP.LT.AND P2, PT, R12, c[0x0][0x17c], !P0 ;  /* 0x00005f000c007a0c */ /* 0x000fc40004741270 */
[C---:B------:R-:W-:Y:S02]  /*184a0*/  IADD3 R12, R0.reuse, c[0x0][0x198], RZ ;  /* 0x00006600000c7a10 */ /* 0x040fe40007ffe0ff */
[----:B0-----:R-:W-:-:S04]  /*184b0*/  LEA R4, P6, R0, R3, 0x1 ;  /* 0x0000000300047211 */ /* 0x001fc800078c08ff */
[----:B------:R-:W-:Y:S01]  /*184c0*/  LEA.HI.X.SX32 R5, R0, R2, 0x1, P6 ;  /* 0x0000000200057211 */ /* 0x000fe200030f0eff */
[----:B------:R0:W-:Y:S01]  /*184d0*/  @P1 STG.E.U16 [R8.64], R13 ;  /* 0x0000000d08001986 */ /* 0x0001e2000c101504 */
[C---:B------:R-:W-:Y:S02]  /*184e0*/  IADD3 R0, R12.reuse, c[0x0][0x198], RZ ;  /* 0x000066000c007a10 */ /* 0x040fe40007ffe0ff */
[----:B0-----:R-:W-:-:S04]  /*184f0*/  LEA R8, P6, R12, R3, 0x1 ;  /* 0x000000030c087211 */ /* 0x001fc800078c08ff */
[----:B------:R-:W-:Y:S01]  /*18500*/  LEA.HI.X.SX32 R9, R12, R2, 0x1, P6 ;  /* 0x000000020c097211 */ /* 0x000fe200030f0eff */
[----:B--2---:R0:W-:Y:S02]  /*18510*/  @P5 STG.E.U16 [R4.64], R24 ;  /* 0x0000001804005986 */ /* 0x0041e4000c101504 */
[----:B0-----:R-:W-:Y:S02]  /*18520*/  IADD3 R4, R28, 0xd7, RZ ;  /* 0x000000d71c047810 */ /* 0x001fe40007ffe0ff */
[----:B------:R-:W-:Y:S02]  /*18530*/  PRMT R5, R24, 0x7632, R5 ;  /* 0x0000763218057816 */ /* 0x000fe40000000005 */
[----:B------:R-:W-:Y:S01]  /*18540*/  ISETP.LT.AND P5, PT, R4, c[0x0][0x17c], !P0 ;  /* 0x00005f0004007a0c */ /* 0x000fe200047a1270 */
[----:B------:R-:W2:Y:S01]  /*18550*/  LDL.LU R24, [R1+0x4c] ;  /* 0x00004c0001187983 */ /* 0x000ea20000300800 */
[----:B------:R-:W-:-:S03]  /*18560*/  LEA R4, P6, R0, R3, 0x1 ;  /* 0x0000000300047211 */ /* 0x000fc600078c08ff */
[----:B------:R0:W-:Y:S02]  /*18570*/  @P4 STG.E.U16 [R8.64], R5 ;  /* 0x0000000508004986 */ /* 0x0001e4000c101504 */
[----:B0-----:R-:W-:Y:S02]  /*18580*/  LEA.HI.X.SX32 R5, R0, R2, 0x1, P6 ;  /* 0x0000000200057211 */ /* 0x001fe400030f0eff */
[----:B---3--:R-:W-:-:S03]  /*18590*/  PRMT R13, R29, 0x7632, R13 ;  /* 0x000076321d0d7816 */ /* 0x008fc6000000000d */
[----:B------:R0:W-:Y:S04]  /*185a0*/  @P3 STG.E.U16 [R4.64], R29 ;  /* 0x0000001d04003986 */ /* 0x0001e8000c101504 */
[----:B0-----:R-:W3:Y:S01]  /*185b0*/  LDL.LU R29, [R1+0x5c] ;  /* 0x00005c00011d7983 */ /* 0x001ee20000300800 */
[----:B------:R-:W-:Y:S02]  /*185c0*/  IADD3 R9, R0, c[0x0][0x198], RZ ;  /* 0x0000660000097a10 */ /* 0x000fe40007ffe0ff */
[C---:B------:R-:W-:Y:S01]  /*185d0*/  IADD3 R16, R28.reuse, 0xd6, RZ ;  /* 0x000000d61c107810 */ /* 0x040fe20007ffe0ff */
[----:B------:R-:W4:Y:S01]  /*185e0*/  LDL.LU R25, [R1+0x2c] ;  /* 0x00002c0001197983 */ /* 0x000f220000300800 */
[----:B------:R-:W-:Y:S02]  /*185f0*/  IADD3 R12, R28, 0xd8, RZ ;  /* 0x000000d81c0c7810 */ /* 0x000fe40007ffe0ff */
[----:B------:R-:W-:-:S02]  /*18600*/  LEA R8, P6, R9, R3, 0x1 ;  /* 0x0000000309087211 */ /* 0x000fc400078c08ff */
[----:B------:R-:W-:Y:S02]  /*18610*/  ISETP.LT.AND P1, PT, R16, c[0x0][0x17c], !P0 ;  /* 0x00005f0010007a0c */ /* 0x000fe40004721270 */
[C---:B------:R-:W-:Y:S02]  /*18620*/  IADD3 R0, R9.reuse, c[0x0][0x198], RZ ;  /* 0x0000660009007a10 */ /* 0x040fe40007ffe0ff */
[----:B------:R-:W-:Y:S02]  /*18630*/  ISETP.LT.AND P4, PT, R12, c[0x0][0x17c], !P0 ;  /* 0x00005f000c007a0c */ /* 0x000fe40004781270 */
[----:B------:R-:W-:Y:S02]  /*18640*/  IADD3 R12, R28, 0xd9, RZ ;  /* 0x000000d91c0c7810 */ /* 0x000fe40007ffe0ff */
[----:B------:R-:W-:Y:S02]  /*18650*/  LEA.HI.X.SX32 R9, R9, R2, 0x1, P6 ;  /* 0x0000000209097211 */ /* 0x000fe400030f0eff */
[----:B------:R-:W-:-:S02]  /*18660*/  LEA R4, P6, R0, R3, 0x1 ;  /* 0x0000000300047211 */ /* 0x000fc400078c08ff */
[----:B------:R-:W-:Y:S02]  /*18670*/  ISETP.LT.AND P3, PT, R12, c[0x0][0x17c], !P0 ;  /* 0x00005f000c007a0c */ /* 0x000fe40004761270 */
[C---:B------:R-:W-:Y:S02]  /*18680*/  IADD3 R12, R0.reuse, c[0x0][0x198], RZ ;  /* 0x00006600000c7a10 */ /* 0x040fe40007ffe0ff */
[----:B------:R-:W-:Y:S01]  /*18690*/  LEA.HI.X.SX32 R5, R0, R2, 0x1, P6 ;  /* 0x0000000200057211 */ /* 0x000fe200030f0eff */
[----:B------:R0:W-:Y:S01]  /*186a0*/  @P2 STG.E.U16 [R8.64], R13 ;  /* 0x0000000d08002986 */ /* 0x0001e2000c101504 */
[----:B------:R-:W-:-:S03]  /*186b0*/  IADD3 R0, R12, c[0x0][0x198], RZ ;  /* 0x000066000c007a10 */ /* 0x000fc60007ffe0ff */
[----:B------:R1:W-:Y:S01]  /*186c0*/  @P1 STG.E.U16 [R4.64], R26 ;  /* 0x0000001a04001986 */ /* 0x0003e2000c101504 */
        /* <DEDUP_REMOVED lines=8> */
[----:B------:R-:W-:Y:S02]  /*18750*/  IADD3 R16, R28, 0xda, RZ ;  /* 0x000000da1c107810 */ /* 0x000fe40007ffe0ff */
[----:B------:R-:W-:Y:S02]  /*18760*/  LEA.HI.X.SX32 R5, R0, R2, 0x1, P6 ;  /* 0x0000000200057211 */ /* 0x000fe400030f0eff */
[----:B------:R-:W-:Y:S02]  /*18770*/  ISETP.LT.AND P5, PT, R12, c[0x0][0x17c], !P0 ;  /* 0x00005f000c007a0c */ /* 0x000fe400047a1270 */
[----:B0-----:R-:W-:Y:S02]  /*18780*/  IADD3 R9, R0, c[0x0][0x198], RZ ;  /* 0x0000660000097a10 */ /* 0x001fe40007ffe0ff */
[----:B------:R-:W-:Y:S02]  /*18790*/  IADD3 R12, R28, 0xdd, RZ ;  /* 0x000000dd1c0c7810 */ /* 0x000fe40007ffe0ff */
[----:B------:R-:W-:-:S02]  /*187a0*/  LEA R8, P6, R9, R3, 0x1 ;  /* 0x0000000309087211 */ /* 0x000fc400078c08ff */
[----:B------:R-:W-:Y:S02]  /*187b0*/  ISETP.LT.AND P2, PT, R16, c[0x0][0x17c], !P0 ;  /* 0x00005f0010007a0c */ /* 0x000fe40004741270 */
[C---:B------:R-:W-:Y:S01]  /*187c0*/  IADD3 R0, R9.reuse, c[0x0][0x198], RZ ;  /* 0x0000660009007a10 */ /* 0x040fe20007ffe0ff */
[----:B------:R0:W-:Y:S01]  /*187d0*/  @P4 STG.E.U16 [R4.64], R6 ;  /* 0x0000000604004986 */ /* 0x0001e2000c101504 */
[----:B------:R-:W-:Y:S02]  /*187e0*/  ISETP.LT.AND P4, PT, R12, c[0x0][0x17c], !P0 ;  /* 0x00005f000c007a0c */ /* 0x000fe40004781270 */
[----:B------:R-:W-:Y:S02]  /*187f0*/  LEA.HI.X.SX32 R9, R9, R2, 0x1, P6 ;  /* 0x0000000209097211 */ /* 0x000fe400030f0eff */
[----:B------:R-:W-:Y:S02]  /*18800*/  PRMT R12, R6, 0x7632, R12 ;  /* 0x00007632060c7816 */ /* 0x000fe4000000000c */
[----:B0-----:R-:W-:-:S02]  /*18810*/  LEA R4, P6, R0, R3, 0x1 ;  /* 0x0000000300047211 */ /* 0x001fc400078c08ff */
[C---:B------:R-:W-:Y:S01]  /*18820*/  IADD3 R6, R0.reuse, c[0x0][0x198], RZ ;  /* 0x0000660000067a10 */ /* 0x040fe20007ffe0ff */
[----:B------:R0:W-:Y:S01]  /*18830*/  @P3 STG.E.U16 [R8.64], R12 ;  /* 0x0000000c08003986 */ /* 0x0001e2000c101504 */
[----:B------:R-:W-:Y:S02]  /*18840*/  LEA.HI.X.SX32 R5, R0, R2, 0x1, P6 ;  /* 0x0000000200057211 */ /* 0x000fe400030f0eff */
[----:B------:R-:W-:-:S03]  /*18850*/  IADD3 R0, R6, c[0x0][0x198], RZ ;  /* 0x0000660006007a10 */ /* 0x000fc60007ffe0ff */
[----:B------:R1:W-:Y:S01]  /*18860*/  @P2 STG.E.U16 [R4.64], R10 ;  /* 0x0000000a04002986 */ /* 0x0003e2000c101504 */
[----:B0-----:R-:W-:-:S04]  /*18870*/  LEA R8, P6, R6, R3, 0x1 ;  /* 0x0000000306087211 */ /* 0x001fc800078c08ff */
[----:B------:R-:W-:Y:S02]  /*18880*/  LEA.HI.X.SX32 R9, R6, R2, 0x1, P6 ;  /* 0x0000000206097211 */ /* 0x000fe400030f0eff */
[----:B-1----:R-:W-:Y:S02]  /*18890*/  PRMT R5, R10, 0x7632, R5 ;  /* 0x000076320a057816 */ /* 0x002fe40000000005 */
[C---:B------:R-:W-:Y:S02]  /*188a0*/  LEA R4, P6, R0.reuse, R3, 0x1 ;  /* 0x0000000300047211 */ /* 0x040fe400078c08ff */
[----:B------:R-:W-:Y:S01]  /*188b0*/  IADD3 R6, R0, c[0x0][0x198], RZ ;  /* 0x0000660000067a10 */ /* 0x000fe20007ffe0ff */
[----:B------:R0:W-:Y:S01]  /*188c0*/  @P1 STG.E.U16 [R8.64], R5 ;  /* 0x0000000508001986 */ /* 0x0001e2000c101504 */
[----:B------:R-:W-:-:S04]  /*188d0*/  IADD3 R13, R28, 0xde, RZ ;  /* 0x000000de1c0d7810 */ /* 0x000fc80007ffe0ff */
[----:B------:R-:W-:Y:S02]  /*188e0*/  ISETP.LT.AND P3, PT, R13, c[0x0][0x17c], !P0 ;  /* 0x00005f000d007a0c */ /* 0x000fe40004761270 */
[----:B------:R-:W-:Y:S02]  /*188f0*/  IADD3 R13, R28, 0xdf, RZ ;  /* 0x000000df1c0d7810 */ /* 0x000fe40007ffe0ff */
[-C--:B0-----:R-:W-:Y:S02]  /*18900*/  LEA.HI.X.SX32 R5, R0, R2.reuse, 0x1, P6 ;  /* 0x0000000200057211 */ /* 0x081fe400030f0eff */
[C---:B------:R-:W-:Y:S02]  /*18910*/  LEA R8, P6, R6.reuse, R3, 0x1 ;  /* 0x0000000306087211 */ /* 0x040fe400078c08ff */
[C---:B------:R-:W-:Y:S01]  /*18920*/  IADD3 R0, R6.reuse, c[0x0][0x198], RZ ;  /* 0x0000660006007a10 */ /* 0x040fe20007ffe0ff */
[----:B------:R0:W-:Y:S01]  /*18930*/  @P5 STG.E.U16 [R4.64], R14 ;  /* 0x0000000e04005986 */ /* 0x0001e2000c101504 */
[----:B------:R-:W-:-:S02]  /*18940*/  LEA.HI.X.SX32 R9, R6, R2, 0x1, P6 ;  /* 0x0000000206097211 */ /* 0x000fc400030f0eff */
[----:B------:R-:W-:Y:S02]  /*18950*/  PRMT R12, R14, 0x7632, R12 ;  /* 0x000076320e0c7816 */ /* 0x000fe4000000000c */
[----:B------:R-:W-:Y:S02]  /*18960*/  ISETP.LT.AND P2, PT, R13, c[0x0][0x17c], !P0 ;  /* 0x00005f000d007a0c */ /* 0x000fe40004741270 */
[C---:B------:R-:W-:Y:S02]  /*18970*/  IADD3 R6, R0.reuse, c[0x0][0x198], RZ ;  /* 0x0000660000067a10 */ /* 0x040fe40007ffe0ff */
[----:B0-----:R-:W-:Y:S01]  /*18980*/  LEA R4, P6, R0, R3, 0x1 ;  /* 0x0000000300047211 */ /* 0x001fe200078c08ff */
[----:B------:R0:W-:Y:S01]  /*18990*/  @P4 STG.E.U16 [R8.64], R12 ;  /* 0x0000000c08004986 */ /* 0x0001e2000c101504 */
[----:B------:R-:W-:Y:S02]  /*189a0*/  IADD3 R13, R28, 0xe0, RZ ;  /* 0x000000e01c0d7810 */ /* 0x000fe40007ffe0ff */
[----:B------:R-:W-:-:S02]  /*189b0*/  LEA.HI.X.SX32 R5, R0, R2, 0x1, P6 ;  /* 0x0000000200057211 */ /* 0x000fc400030f0eff */
[----:B------:R-:W-:Y:S02]  /*189c0*/  ISETP.LT.AND P1, PT, R13, c[0x0][0x17c], !P0 ;  /* 0x00005f000d007a0c */ /* 0x000fe40004721270 */
[C---:B------:R-:W-:Y:S01]  /*189d0*/  IADD3 R0, R6.reuse, c[0x0][0x198], RZ ;  /* 0x0000660006007a10 */ /* 0x040fe20007ffe0ff */
[----:B------:R1:W-:Y:S01]  /*189e0*/  @P3 STG.E.U16 [R4.64], R18 ;  /* 0x0000001204003986 */ /* 0x0003e2000c101504 */
[----:B0-----:R-:W-:Y:S02]  /*189f0*/  LEA R8, P6, R6, R3, 0x1 ;  /* 0x0000000306087211 */ /* 0x001fe400078c08ff */
[----:B------:R-:W-:Y:S02]  /*18a00*/  IADD3 R10, R28, 0xe1, RZ ;  /* 0x000000e11c0a7810 */ /* 0x000fe40007ffe0ff */
[----:B------:R-:W-:Y:S02]  /*18a10*/  LEA.HI.X.SX32 R9, R6, R2, 0x1, P6 ;  /* 0x0000000206097211 */ /* 0x000fe400030f0eff */
[----:B-1----:R-:W-:-:S02]  /*18a20*/  PRMT R5, R18, 0x7632, R5 ;  /* 0x0000763212057816 */ /* 0x002fc40000000005 */
[----:B------:R-:W-:Y:S02]  /*18a30*/  LEA R4, P6, R0, R3, 0x1 ;  /* 0x0000000300047211 */ /* 0x000fe400078c08ff */
[----:B------:R-:W-:Y:S01]  /*18a40*/  ISETP.LT.AND P5, PT, R10, c[0x0][0x17c], !P0 ;  /* 0x00005f000a007a0c */ /* 0x000fe200047a1270 */
[----:B------:R0:W-:Y:S01]  /*18a50*/  @P2 STG.E.U16 [R8.64], R5 ;  /* 0x0000000508002986 */ /* 0x0001e2000c101504 */
[----:B------:R-:W-:Y:S02]  /*18a60*/  IADD3 R6, R28, 0xe4, RZ ;  /* 0x000000e41c067810 */ /* 0x000fe40007ffe0ff */
[----:B------:R-:W-:Y:S02]  /*18a70*/  IADD3 R12, R0, c[0x0][0x198], RZ ;  /* 0x00006600000c7a10 */ /* 0x000fe40007ffe0ff */
[----:B------:R-:W-:Y:S02]  /*18a80*/  IADD3 R10, R28, 0xe2, RZ ;  /* 0x000000e21c0a7810 */ /* 0x000fe40007ffe0ff */
[----:B------:R-:W-:-:S02]  /*18a90*/  ISETP.LT.AND P2, PT, R6, c[0x0][0x17c], !P0 ;  /* 0x00005f0006007a0c */ /* 0x000fc40004741270 */
[----:B------:R-:W-:Y:S02]  /*18aa0*/  ISETP.LT.AND P4, PT, R10, c[0x0][0x17c], !P0 ;  /* 0x00005f000a007a0c */ /* 0x000fe40004781270 */
[-C--:B0-----:R-:W-:Y:S02]  /*18ab0*/  LEA.HI.X.SX32 R5, R0, R2.reuse, 0x1, P6 ;  /* 0x0000000200057211 */ /* 0x081fe400030f0eff */
[CC--:B------:R-:W-:Y:S02]  /*18ac0*/  LEA R8, P6, R12.reuse, R3.reuse, 0x1 ;  /* 0x000000030c087211 */ /* 0x0c0fe400078c08ff */
[C---:B------:R-:W-:Y:S02]  /*18ad0*/  IADD3 R6, R12.reuse, c[0x0][0x198], RZ ;  /* 0x000066000c067a10 */ /* 0x040fe40007ffe0ff */
[----:B------:R-:W-:Y:S02]  /*18ae0*/  LEA.HI.X.SX32 R9, R12, R2, 0x1, P6 ;  /* 0x000000020c097211 */ /* 0x000fe400030f0eff */
[----:B--2---:R-:W-:Y:S01]  /*18af0*/  PRMT R0, R24, 0x7632, R0 ;  /* 0x0000763218007816 */ /* 0x004fe20000000000 */
[----:B------:R0:W-:Y:S04]  /*18b00*/  @P1 STG.E.U16 [R4.64], R24 ;  /* 0x0000001804001986 */ /* 0x0001e8000c101504 */
[----:B0-----:R-:W2:Y:S01]  /*18b10*/  LDL.LU R24, [R1+0x7c] ;  /* 0x00007c0001187983 */ /* 0x001ea20000300800 */
[----:B------:R-:W-:-:S04]  /*18b20*/  LEA R4, P6, R6, R3, 0x1 ;  /* 0x0000000306047211 */ /* 0x000fc800078c08ff */
[----:B------:R-:W-:Y:S01]  /*18b30*/  LEA.HI.X.SX32 R5, R6, R2, 0x1, P6 ;  /* 0x0000000206057211 */ /* 0x000fe200030f0eff */
[----:B------:R-:W-:Y:S01]  /*18b40*/  @P5 STG.E.U16 [R8.64], R0 ;  /* 0x0000000008005986 */ /* 0x000fe2000c101504 */
[----:B---3--:R-:W-:-:S03]  /*18b50*/  PRMT R13, R29, 0x7632, R13 ;  /* 0x000076321d0d7816 */ /* 0x008fc6000000000d */
[----:B------:R0:W-:Y:S04]  /*18b60*/  @P4 STG.E.U16 [R4.64], R29 ;  /* 0x0000001d04004986 */ /* 0x0001e8000c101504 */
[----:B0-----:R-:W3:Y:S01]  /*18b70*/  LDL.LU R29, [R1+0xac] ;  /* 0x0000ac00011d7983 */ /* 0x001ee20000300800 */
[----:B------:R-:W-:-:S04]  /*18b80*/  IADD3 R10, R28, 0xe3, RZ ;  /* 0x000000e31c0a7810 */ /* 0x000fc80007ffe0ff */
[----:B------:R-:W-:Y:S02]  /*18b90*/  ISETP.LT.AND P3, PT, R10, c[0x0][0x17c], !P0 ;  /* 0x00005f000a007a0c */ /* 0x000fe40004761270 */
[----:B------:R-:W-:Y:S02]  /*18ba0*/  IADD3 R10, R28, 0xe5, RZ ;  /* 0x000000e51c0a7810 */ /* 0x000fe40007ffe0ff */
[----:B------:R-:W-:Y:S02]  /*18bb0*/  IADD3 R12, R6, c[0x0][0x198], RZ ;  /* 0x00006600060c7a10 */ /* 0x000fe40007ffe0ff */
[----:B------:R-:W-:Y:S02]  /*18bc0*/  ISETP.LT.AND P1, PT, R10, c[0x0][0x17c], !P0 ;  /* 0x00005f000a007a0c */ /* 0x000fe40004721270 */
[----:B------:R-:W-:Y:S02]  /*18bd0*/  IADD3 R10, R28, 0xe6, RZ ;  /* 0x000000e61c0a7810 */ /* 0x000fe40007ffe0ff */
[----:B------:R-:W-:-:S02]  /*18be0*/  LEA R8, P6, R12, R3, 0x1 ;  /* 0x000000030c087211 */ /* 0x000fc400078c08ff */
[----:B------:R-:W-:Y:S02]  /*18bf0*/  ISETP.LT.AND P5, PT, R10, c[0x0][0x17c], !P0 ;  /* 0x00005f000a007a0c */ /* 0x000fe400047a1270 */
[----:B------:R-:W-:Y:S02]  /*18c00*/  IADD3 R10, R28, 0xe7, RZ ;  /* 0x000000e71c0a7810 */ /* 0x000fe40007ffe0ff */
[C---:B------:R-:W-:Y:S02]  /*18c10*/  IADD3 R6, R12.reuse, c[0x0][0x198], RZ ;  /* 0x000066000c067a10 */ /* 0x040fe40007ffe0ff */
[----:B------:R-:W-:Y:S02]  /*18c20*/  LEA.HI.X.SX32 R9, R12, R2, 0x1, P6 ;  /* 0x000000020c097211 */ /* 0x000fe400030f0eff */
[----:B------:R-:W-:Y:S02]  /*18c30*/  ISETP.LT.AND P4, PT, R10, c[0x0][0x17c], !P0 ;  /* 0x00005f000a007a0c */ /* 0x000fe40004781270 */
[----:B------:R-:W-:-:S02]  /*18c40*/  LEA R4, P6, R6, R3, 0x1 ;  /* 0x0000000306047211 */ /* 0x000fc400078c08ff */
[C---:B------:R-:W-:Y:S01]  /*18c50*/  IADD3 R10, R6.reuse, c[0x0][0x198], RZ ;  /* 0x00006600060a7a10 */ /* 0x040fe20007ffe0ff */
[----:B------:R0:W-:Y:S01]  /*18c60*/  @P3 STG.E.U16 [R8.64], R13 ;  /* 0x0000000d08003986 */ /* 0x0001e2000c101504 */
[----:B------:R-:W-:Y:S02]  /*18c70*/  LEA.HI.X.SX32 R5, R6, R2, 0x1, P6 ;  /* 0x0000000206057211 */ /* 0x000fe400030f0eff */
[C---:B------:R-:W-:Y:S02]  /*18c80*/  IADD3 R6, R10.reuse, c[0x0][0x198], RZ ;  /* 0x000066000a067a10 */ /* 0x040fe40007ffe0ff */
[----:B----4-:R-:W-:Y:S01]  /*18c90*/  PRMT R12, R25, 0x7632, R12 ;  /* 0x00007632190c7816 */ /* 0x010fe2000000000c */
[----:B------:R1:W-:Y:S01]  /*18ca0*/  @P2 STG.E.U16 [R4.64], R25 ;  /* 0x0000001904002986 */ /* 0x0003e2000c101504 */
[----:B0-----:R-:W-:-:S04]  /*18cb0*/  LEA R8, P6, R10, R3, 0x1 ;  /* 0x000000030a087211 */ /* 0x001fc800078c08ff */
[-C--:B------:R-:W-:Y:S01]  /*18cc0*/  LEA.HI.X.SX32 R9, R10, R2.reuse, 0x1, P6 ;  /* 0x000000020a097211 */ /* 0x080fe200030f0eff */
[----:B-1----:R-:W4:Y:S01]  /*18cd0*/  LDL.LU R25, [R1+0x9c] ;  /* 0x00009c0001197983 */ /* 0x002f220000300800 */
[C---:B------:R-:W-:Y:S02]  /*18ce0*/  LEA R4, P6, R6.reuse, R3, 0x1 ;  /* 0x0000000306047211 */ /* 0x040fe400078c08ff */
[----:B------:R-:W-:Y:S02]  /*18cf0*/  IADD3 R10, R6, c[0x0][0x198], RZ ;  /* 0x00006600060a7a10 */ /* 0x000fe40007ffe0ff */
[----:B------:R-:W-:Y:S01]  /*18d00*/  IADD3 R0, R28, 0xe8, RZ ;  /* 0x000000e81c007810 */ /* 0x000fe20007ffe0ff */
[----:B------:R0:W-:Y:S01]  /*18d10*/  @P1 STG.E.U16 [R8.64], R12 ;  /* 0x0000000c08001986 */ /* 0x0001e2000c101504 */
[----:B------:R-:W-:Y:S02]  /*18d20*/  LEA.HI.X.SX32 R5, R6, R2, 0x1, P6 ;  /* 0x0000000206057211 */ /* 0x000fe400030f0eff */
[----:B------:R-:W-:-:S02]  /*18d30*/  ISETP.LT.AND P3, PT, R0, c[0x0][0x17c], !P0 ;  /* 0x00005f0000007a0c */ /* 0x000fc40004761270 */
[C---:B------:R-:W-:Y:S02]  /*18d40*/  IADD3 R6, R10.reuse, c[0x0][0x198], RZ ;  /* 0x000066000a067a10 */ /* 0x040fe40007ffe0ff */
[----:B0-----:R-:W-:-:S04]  /*18d50*/  LEA R8, P6, R10, R3, 0x1 ;  /* 0x000000030a087211 */ /* 0x001fc800078c08ff */
        /* <DEDUP_REMOVED lines=10> */
[----:B------:R-:W-:Y:S02]  /*18e00*/  IADD3 R0, R28, 0xe9, RZ ;  /* 0x000000e91c007810 */ /* 0x000fe40007ffe0ff */
[----:B------:R-:W-:Y:S02]  /*18e10*/  IADD3 R10, R6, c[0x0][0x198], RZ ;  /* 0x00006600060a7a10 */ /* 0x000fe40007ffe0ff */
[----:B------:R-:W-:Y:S02]  /*18e20*/  ISETP.LT.AND P2, PT, R0, c[0x0][0x17c], !P0 ;  /* 0x00005f0000007a0c */ /* 0x000fe40004741270 */
[----:B------:R-:W-:-:S02]  /*18e30*/  IADD3 R0, R28, 0xea, RZ ;  /* 0x000000ea1c007810 */ /* 0x000fc40007ffe0ff */
[-C--:B------:R-:W-:Y:S02]  /*18e40*/  LEA R8, P6, R10, R3.reuse, 0x1 ;  /* 0x000000030a087211 */ /* 0x080fe400078c08ff */
[----:B------:R-:W-:Y:S02]  /*18e50*/  ISETP.LT.AND P1, PT, R0, c[0x0][0x17c], !P0 ;  /* 0x00005f0000007a0c */ /* 0x000fe40004721270 */
[----:B------:R-:W-:Y:S02]  /*18e60*/  IADD3 R6, R10, c[0x0][0x198], RZ ;  /* 0x000066000a067a10 */ /* 0x000fe40007ffe0ff */
[----:B------:R-:W-:Y:S02]  /*18e70*/  IADD3 R0, R28, 0xeb, RZ ;  /* 0x000000eb1c007810 */ /* 0x000fe40007ffe0ff */
[----:B------:R-:W-:Y:S02]  /*18e80*/  LEA.HI.X.SX32 R9, R10, R2, 0x1, P6 ;  /* 0x000000020a097211 */ /* 0x000fe400030f0eff */
[----:B------:R-:W-:-:S02]  /*18e90*/  LEA R4, P6, R6, R3, 0x1 ;  /* 0x0000000306047211 */ /* 0x000fc400078c08ff */
[----:B------:R-:W-:Y:S02]  /*18ea0*/  ISETP.LT.AND P5, PT, R0, c[0x0][0x17c], !P0 ;  /* 0x00005f0000007a0c */ /* 0x000fe400047a1270 */
[----:B------:R-:W-:Y:S02]  /*18eb0*/  IADD3 R10, R6, c[0x0][0x198], RZ ;  /* 0x00006600060a7a10 */ /* 0x000fe40007ffe0ff */
[----:B------:R-:W-:Y:S01]  /*18ec0*/  IADD3 R0, R28, 0xec, RZ ;  /* 0x000000ec1c007810 */ /* 0x000fe20007ffe0ff */
[----:B------:R0:W-:Y:S01]  /*18ed0*/  @P2 STG.E.U16 [R8.64], R12 ;  /* 0x0000000c08002986 */ /* 0x0001e2000c101504 */
[----:B------:R-:W-:Y:S02]  /*18ee0*/  LEA.HI.X.SX32 R5, R6, R2, 0x1, P6 ;  /* 0x0000000206057211 */ /* 0x000fe400030f0eff */
[----:B------:R-:W-:Y:S02]  /*18ef0*/  ISETP.LT.AND P4, PT, R0, c[0x0][0x17c], !P0 ;  /* 0x00005f0000007a0c */ /* 0x000fe40004781270 */
[----:B------:R-:W-:-:S02]  /*18f00*/  IADD3 R6, R10, c[0x0][0x198], RZ ;  /* 0x000066000a067a10 */ /* 0x000fc40007ffe0ff */
[----:B------:R-:W-:Y:S02]  /*18f10*/  IADD3 R0, R28, 0xed, RZ ;  /* 0x000000ed1c007810 */ /* 0x000fe40007ffe0ff */
[C---:B0-----:R-:W-:Y:S01]  /*18f20*/  LEA R8, P6, R10.reuse, R3, 0x1 ;  /* 0x000000030a087211 */ /* 0x041fe200078c08ff */
[----:B----4-:R0:W-:Y:S01]  /*18f30*/  @P1 STG.E.U16 [R4.64], R25 ;  /* 0x0000001904001986 */ /* 0x0101e2000c101504 */
[----:B------:R-:W-:Y:S02]  /*18f40*/  PRMT R13, R25, 0x7632, R13 ;  /* 0x00007632190d7816 */ /* 0x000fe4000000000d */
[----:B------:R-:W-:Y:S02]  /*18f50*/  LEA.HI.X.SX32 R9, R10, R2, 0x1, P6 ;  /* 0x000000020a097211 */ /* 0x000fe400030f0eff */
[----:B------:R-:W-:Y:S02]  /*18f60*/  ISETP.LT.AND P3, PT, R0, c[0x0][0x17c], !P0 ;  /* 0x00005f0000007a0c */ /* 0x000fe40004761270 */
[----:B------:R-:W-:-:S02]  /*18f70*/  IADD3 R10, R6, c[0x0][0x198], RZ ;  /* 0x00006600060a7a10 */ /* 0x000fc40007ffe0ff */
[----:B------:R-:W-:Y:S02]  /*18f80*/  IADD3 R0, R28, 0xee, RZ ;  /* 0x000000ee1c007810 */ /* 0x000fe40007ffe0ff */
[C---:B0-----:R-:W-:Y:S01]  /*18f90*/  LEA R4, P6, R6.reuse, R3, 0x1 ;  /* 0x0000000306047211 */ /* 0x041fe200078c08ff */
[----:B------:R-:W4:Y:S03]  /*18fa0*/  LDL.LU R25, [R1+0x6c] ;  /* 0x00006c0001197983 */ /* 0x000f260000300800 */
[----:B------:R-:W-:Y:S01]  /*18fb0*/  LEA.HI.X.SX32 R5, R6, R2, 0x1, P6 ;  /* 0x0000000206057211 */ /* 0x000fe200030f0eff */
[----:B------:R0:W-:Y:S01]  /*18fc0*/  @P5 STG.E.U16 [R8.64], R13 ;  /* 0x0000000d08005986 */ /* 0x0001e2000c101504 */
[----:B------:R-:W-:Y:S02]  /*18fd0*/  ISETP.LT.AND P2, PT, R0, c[0x0][0x17c], !P0 ;  /* 0x00005f0000007a0c */ /* 0x000fe40004741270 */
[----:B------:R-:W-:-:S02]  /*18fe0*/  IADD3 R6, R10, c[0x0][0x198], RZ ;  /* 0x000066000a067a10 */ /* 0x000fc40007ffe0ff */
[----:B0-----:R-:W-:-:S04]  /*18ff0*/  LEA R8, P6, R10, R3, 0x1 ;  /* 0x000000030a087211 */ /* 0x001fc800078c08ff */
[----:B------:R-:W-:Y:S02]  /*19000*/  LEA.HI.X.SX32 R9, R10, R2, 0x1, P6 ;  /* 0x000000020a097211 */ /* 0x000fe400030f0eff */
[----:B------:R-:W-:-:S04]  /*19010*/  LEA R12, P6, R6, R3, 0x1 ;  /* 0x00000003060c7211 */ /* 0x000fc800078c08ff */
[C---:B------:R-:W-:Y:S02]  /*19020*/  LEA.HI.X.SX32 R13, R6.reuse, R2, 0x1, P6 ;  /* 0x00000002060d7211 */ /* 0x040fe400030f0eff */
[----:B------:R-:W-:Y:S02]  /*19030*/  IADD3 R10, R6, c[0x0][0x198], RZ ;  /* 0x00006600060a7a10 */ /* 0x000fe40007ffe0ff */
[----:B--2---:R-:W-:Y:S01]  /*19040*/  PRMT R14, R24, 0x7632, R14 ;  /* 0x00007632180e7816 */ /* 0x004fe2000000000e */
[----:B------:R0:W-:Y:S04]  /*19050*/  @P4 STG.E.U16 [R4.64], R24 ;  /* 0x0000001804004986 */ /* 0x0001e8000c101504 */
[----:B0-----:R-:W2:Y:S04]  /*19060*/  LDL.LU R24, [R1+0x3c] ;  /* 0x00003c0001187983 */ /* 0x001ea80000300800 */
[----:B------:R-:W-:Y:S01]  /*19070*/  @P3 STG.E.U16 [R8.64], R14 ;  /* 0x0000000e08003986 */ /* 0x000fe2000c101504 */
[----:B---3--:R-:W-:-:S03]  /*19080*/  PRMT R6, R29, 0x7632, R6 ;  /* 0x000076321d067816 */ /* 0x008fc60000000006 */
[----:B------:R0:W-:Y:S04]  /*19090*/  @P2 STG.E.U16 [R12.64], R29 ;  /* 0x0000001d0c002986 */ /* 0x0001e8000c101504 */
[----:B0-----:R-:W3:Y:S01]  /*190a0*/  LDL.LU R29, [R1+0x1c] ;  /* 0x00001c00011d7983 */ /* 0x001ee20000300800 */
[----:B------:R-:W-:-:S04]  /*190b0*/  IADD3 R0, R28, 0xef, RZ ;  /* 0x000000ef1c007810 */ /* 0x000fc80007ffe0ff */
[----:B------:R-:W-:Y:S02]  /*190c0*/  ISETP.LT.AND P1, PT, R0, c[0x0][0x17c], !P0 ;  /* 0x00005f0000007a0c */ /* 0x000fe40004721270 */
[----:B------:R-:W-:Y:S02]  /*190d0*/  IADD3 R0, R28, 0xf0, RZ ;  /* 0x000000f01c007810 */ /* 0x000fe40007ffe0ff */
[----:B------:R-:W-:Y:S02]  /*190e0*/  LEA R16, P6, R10, R3, 0x1 ;  /* 0x000000030a107211 */ /* 0x000fe400078c08ff */
[----:B------:R-:W-:Y:S02]  /*190f0*/  ISETP.LT.AND P5, PT, R0, c[0x0][0x17c], !P0 ;  /* 0x00005f0000007a0c */ /* 0x000fe400047a1270 */
[----:B------:R-:W-:Y:S02]  /*19100*/  IADD3 R4, R10, c[0x0][0x198], RZ ;  /* 0x000066000a047a10 */ /* 0x000fe40007ffe0ff */
[----:B------:R-:W-:-:S02]  /*19110*/  IADD3 R0, R28, 0xf1, RZ ;  /* 0x000000f11c007810 */ /* 0x000fc40007ffe0ff */
[-C--:B------:R-:W-:Y:S02]  /*19120*/  LEA.HI.X.SX32 R17, R10, R2.reuse, 0x1, P6 ;  /* 0x000000020a117211 */ /* 0x080fe400030f0eff */
[----:B------:R-:W-:Y:S02]  /*19130*/  LEA R20, P6, R4, R3, 0x1 ;  /* 0x0000000304147211 */ /* 0x000fe400078c08ff */
[----:B------:R-:W-:Y:S02]  /*19140*/  ISETP.LT.AND P4, PT, R0, c[0x0][0x17c], !P0 ;  /* 0x00005f0000007a0c */ /* 0x000fe40004781270 */
[----:B------:R-:W-:Y:S02]  /*19150*/  IADD3 R5, R4, c[0x0][0x198], RZ ;  /* 0x0000660004057a10 */ /* 0x000fe40007ffe0ff */
[----:B------:R-:W-:Y:S02]  /*19160*/  IADD3 R0, R28, 0xf2, RZ ;  /* 0x000000f21c007810 */ /* 0x000fe40007ffe0ff */
[----:B------:R-:W-:-:S02]  /*19170*/  LEA.HI.X.SX32 R21, R4, R2, 0x1, P6 ;  /* 0x0000000204157211 */ /* 0x000fc400030f0eff */
[CC--:B------:R-:W-:Y:S02]  /*19180*/  LEA R8, P6, R5.reuse, R3.reuse, 0x1 ;  /* 0x0000000305087211 */ /* 0x0c0fe400078c08ff */
[----:B------:R-:W-:Y:S02]  /*19190*/  ISETP.LT.AND P3, PT, R0, c[0x0][0x17c], !P0 ;  /* 0x00005f0000007a0c */ /* 0x000fe40004761270 */
[C---:B------:R-:W-:Y:S02]  /*191a0*/  IADD3 R4, R5.reuse, c[0x0][0x198], RZ ;  /* 0x0000660005047a10 */ /* 0x040fe40007ffe0ff */
[----:B------:R-:W-:Y:S02]  /*191b0*/  IADD3 R0, R28, 0xf3, RZ ;  /* 0x000000f31c007810 */ /* 0x000fe40007ffe0ff */
[----:B------:R-:W-:Y:S02]  /*191c0*/  LEA.HI.X.SX32 R9, R5, R2, 0x1, P6 ;  /* 0x0000000205097211 */ /* 0x000fe400030f0eff */
[----:B------:R-:W-:-:S02]  /*191d0*/  LEA R12, P6, R4, R3, 0x1 ;  /* 0x00000003040c7211 */ /* 0x000fc400078c08ff */
[----:B------:R-:W-:Y:S02]  /*191e0*/  ISETP.LT.AND P2, PT, R0, c[0x0][0x17c], !P0 ;  /* 0x00005f0000007a0c */ /* 0x000fe40004741270 */
[----:B------:R-:W-:Y:S02]  /*191f0*/  IADD3 R5, R4, c[0x0][0x198], RZ ;  /* 0x0000660004057a10 */ /* 0x000fe40007ffe0ff */
[----:B------:R-:W-:Y:S02]  /*19200*/  IADD3 R0, R28, 0xf4, RZ ;  /* 0x000000f41c007810 */ /* 0x000fe40007ffe0ff */
[----:B----4-:R-:W-:Y:S02]  /*19210*/  PRMT R10, R25, 0x7632, R10 ;  /* 0x00007632190a7816 */ /* 0x010fe4000000000a */
[----:B------:R-:W-:Y:S01]  /*19220*/  LEA.HI.X.SX32 R13, R4, R2, 0x1, P6 ;  /* 0x00000002040d7211 */ /* 0x000fe200030f0eff */
[----:B------:R0:W-:Y:S01]  /*19230*/  @P1 STG.E.U16 [R16.64], R6 ;  /* 0x0000000610001986 */ /* 0x0001e2000c101504 */
[----:B------:R-:W-:-:S02]  /*19240*/  LEA R4, P6, R5, R3, 0x1 ;  /* 0x0000000305047211 */ /* 0x000fc400078c08ff */
[----:B------:R-:W-:Y:S01]  /*19250*/  ISETP.LT.AND P1, PT, R0, c[0x0][0x17c], !P0 ;  /* 0x00005f0000007a0c */ /* 0x000fe20004721270 */
[----:B------:R-:W-:Y:S01]  /*19260*/  @P5 STG.E.U16 [R20.64], R25 ;  /* 0x0000001914005986 */ /* 0x000fe2000c101504 */
[----:B------:R-:W-:-:S03]  /*19270*/  IADD3 R0, R28, 0xf5, RZ ;  /* 0x000000f51c007810 */ /* 0x000fc60007ffe0ff */
[----:B------:R1:W-:Y:S01]  /*19280*/  @P4 STG.E.U16 [R8.64], R10 ;  /* 0x0000000a08004986 */ /* 0x0003e2000c101504 */
[C---:B0-----:R-:W-:Y:S02]  /*19290*/  IADD3 R6, R5.reuse, c[0x0][0x198], RZ ;  /* 0x0000660005067a10 */ /* 0x041fe40007ffe0ff */
[----:B------:R-:W-:Y:S02]  /*192a0*/  LEA.HI.X.SX32 R5, R5, R2, 0x1, P6 ;  /* 0x0000000205057211 */ /* 0x000fe400030f0eff */
[----:B------:R-:W-:Y:S02]  /*192b0*/  ISETP.LT.AND P5, PT, R0, c[0x0][0x17c], !P0 ;  /* 0x00005f0000007a0c */ /* 0x000fe400047a1270 */
[C---:B-1----:R-:W-:Y:S02]  /*192c0*/  LEA R8, P6, R6.reuse, R3, 0x1 ;  /* 0x0000000306087211 */ /* 0x042fe400078c08ff */
[----:B------:R-:W-:Y:S02]  /*192d0*/  IADD3 R10, R6, c[0x0][0x198], RZ ;  /* 0x00006600060a7a10 */ /* 0x000fe40007ffe0ff */
[----:B------:R-:W-:-:S04]  /*192e0*/  IADD3 R0, R28, 0xf6, RZ ;  /* 0x000000f61c007810 */ /* 0x000fc80007ffe0ff */
[----:B------:R-:W-:Y:S02]  /*192f0*/  ISETP.LT.AND P4, PT, R0, c[0x0][0x17c], !P0 ;  /* 0x00005f0000007a0c */ /* 0x000fe40004781270 */
[----:B------:R-:W-:Y:S02]  /*19300*/  IADD3 R0, R28, 0xf7, RZ ;  /* 0x000000f71c007810 */ /* 0x000fe40007ffe0ff */
[----:B--2---:R-:W-:Y:S01]  /*19310*/  PRMT R9, R24, 0x7632, R9 ;  /* 0x0000763218097816 */ /* 0x004fe20000000009 */
[----:B------:R-:W-:Y:S04]  /*19320*/  @P3 STG.E.U16 [R12.64], R24 ;  /* 0x000000180c003986 */ /* 0x000fe8000c101504 */
[----:B------:R0:W-:Y:S01]  /*19330*/  @P2 STG.E.U16 [R4.64], R9 ;  /* 0x0000000904002986 */ /* 0x0001e2000c101504 */
[----:B------:R-:W-:-:S02]  /*19340*/  ISETP.LT.AND P3, PT, R0, c[0x0][0x17c], !P0 ;  /* 0x00005f0000007a0c */ /* 0x000fc40004761270 */
[-C--:B0-----:R-:W-:Y:S02]  /*19350*/  LEA.HI.X.SX32 R9, R6, R2.reuse, 0x1, P6 ;  /* 0x0000000206097211 */ /* 0x081fe400030f0eff */
[CC--:B------:R-:W-:Y:S02]  /*19360*/  LEA R16, P6, R10.reuse, R3.reuse, 0x1 ;  /* 0x000000030a107211 */ /* 0x0c0fe400078c08ff */
[C---:B------:R-:W-:Y:S02]  /*19370*/  IADD3 R6, R10.reuse, c[0x0][0x198], RZ ;  /* 0x000066000a067a10 */ /* 0x040fe40007ffe0ff */
[----:B------:R-:W-:Y:S02]  /*19380*/  LEA.HI.X.SX32 R17, R10, R2, 0x1, P6 ;  /* 0x000000020a117211 */ /* 0x000fe400030f0eff */
[C---:B------:R-:W-:Y:S02]  /*19390*/  LEA R4, P6, R6.reuse, R3, 0x1 ;  /* 0x0000000306047211 */ /* 0x040fe400078c08ff */
[----:B------:R-:W-:-:S02]  /*193a0*/  IADD3 R10, R6, c[0x0][0x198], RZ ;  /* 0x00006600060a7a10 */ /* 0x000fc40007ffe0ff */
[----:B---3--:R-:W-:Y:S01]  /*193b0*/  PRMT R5, R29, 0x7632, R5 ;  /* 0x000076321d057816 */ /* 0x008fe20000000005 */
[----:B------:R-:W-:Y:S04]  /*193c0*/  @P1 STG.E.U16 [R8.64], R29 ;  /* 0x0000001d08001986 */ /* 0x000fe8000c101504 */
[----:B------:R0:W-:Y:S01]  /*193d0*/  @P5 STG.E.U16 [R16.64], R5 ;  /* 0x0000000510005986 */ /* 0x0001e2000c101504 */
[----:B------:R-:W-:Y:S02]  /*193e0*/  IADD3 R0, R28, 0xf8, RZ ;  /* 0x000000f81c007810 */ /* 0x000fe40007ffe0ff */
[----:B0-----:R-:W-:Y:S02]  /*193f0*/  LEA.HI.X.SX32 R5, R6, R2, 0x1, P6 ;  /* 0x0000000206057211 */ /* 0x001fe400030f0eff */
[----:B------:R-:W-:-:S02]  /*19400*/  LEA R12, P6, R10, R3, 0x1 ;  /* 0x000000030a0c7211 */ /* 0x000fc400078c08ff */
[C---:B------:R-:W-:Y:S02]  /*19410*/  IADD3 R6, R10.reuse, c[0x0][0x198], RZ ;  /* 0x000066000a067a10 */ /* 0x040fe40007ffe0ff */
[----:B------:R-:W-:Y:S02]  /*19420*/  PRMT R9, R27, 0x7632, R9 ;  /* 0x000076321b097816 */ /* 0x000fe40000000009 */
[----:B------:R-:W-:Y:S02]  /*19430*/  LEA.HI.X.SX32 R13, R10, R2, 0x1, P6 ;  /* 0x000000020a0d7211 */ /* 0x000fe400030f0eff */
[----:B------:R-:W-:Y:S01]  /*19440*/  LEA R8, P6, R6, R3, 0x1 ;  /* 0x0000000306087211 */ /* 0x000fe200078c08ff */
[----:B------:R-:W-:Y:S01]  /*19450*/  @P4 STG.E.U16 [R4.64], R27 ;  /* 0x0000001b04004986 */ /* 0x000fe2000c101504 */
[----:B------:R-:W-:Y:S02]  /*19460*/  ISETP.LT.AND P2, PT, R0, c[0x0][0x17c], !P0 ;  /* 0x00005f0000007a0c */ /* 0x000fe40004741270 */
[----:B------:R-:W-:Y:S01]  /*19470*/  IADD3 R10, R6, c[0x0][0x198], RZ ;  /* 0x00006600060a7a10 */ /* 0x000fe20007ffe0ff */
[----:B------:R0:W-:Y:S01]  /*19480*/  @P3 STG.E.U16 [R12.64], R9 ;  /* 0x000000090c003986 */ /* 0x0001e2000c101504 */
[----:B------:R-:W-:-:S04]  /*19490*/  IADD3 R0, R28, 0xf9, RZ ;  /* 0x000000f91c007810 */ /* 0x000fc80007ffe0ff */
[----:B------:R-:W-:Y:S02]  /*194a0*/  ISETP.LT.AND P1, PT, R0, c[0x0][0x17c], !P0 ;  /* 0x00005f0000007a0c */ /* 0x000fe40004721270 */
[----:B------:R-:W-:Y:S02]  /*194b0*/  IADD3 R0, R28, 0xfa, RZ ;  /* 0x000000fa1c007810 */ /* 0x000fe40007ffe0ff */
[-C--:B0-----:R-:W-:Y:S02]  /*194c0*/  LEA.HI.X.SX32 R9, R6, R2.reuse, 0x1, P6 ;  /* 0x0000000206097211 */ /* 0x081fe400030f0eff */
[C---:B------:R-:W-:Y:S02]  /*194d0*/  LEA R20, P6, R10.reuse, R3, 0x1 ;  /* 0x000000030a147211 */ /* 0x040fe400078c08ff */
[C---:B------:R-:W-:Y:S02]  /*194e0*/  IADD3 R6, R10.reuse, c[0x0][0x198], RZ ;  /* 0x000066000a067a10 */ /* 0x040fe40007ffe0ff */
[----:B------:R-:W-:-:S02]  /*194f0*/  LEA.HI.X.SX32 R21, R10, R2, 0x1, P6 ;  /* 0x000000020a157211 */ /* 0x000fc400030f0eff */
[----:B------:R-:W-:Y:S02]  /*19500*/  IADD3 R10, R6, c[0x0][0x198], RZ ;  /* 0x00006600060a7a10 */ /* 0x000fe40007ffe0ff */
[----:B------:R-:W-:Y:S02]  /*19510*/  ISETP.LT.AND P5, PT, R0, c[0x0][0x17c], !P0 ;  /* 0x00005f0000007a0c */ /* 0x000fe400047a1270 */
[----:B------:R-:W-:Y:S02]  /*19520*/  IADD3 R0, R28, 0xfb, RZ ;  /* 0x000000fb1c007810 */ /* 0x000fe40007ffe0ff */
[----:B------:R-:W-:Y:S02]  /*19530*/  IADD3 R14, R10, c[0x0][0x198], RZ ;  /* 0x000066000a0e7a10 */ /* 0x000fe40007ffe0ff */
[----:B------:R-:W-:Y:S02]  /*19540*/  PRMT R5, R7, 0x7632, R5 ;  /* 0x0000763207057816 */ /* 0x000fe40000000005 */
[----:B------:R-:W-:-:S02]  /*19550*/  ISETP.LT.AND P4, PT, R0, c[0x0][0x17c], !P0 ;  /* 0x00005f0000007a0c */ /* 0x000fc40004781270 */
[----:B------:R-:W-:Y:S01]  /*19560*/  IADD3 R0, R28, 0xfc, RZ ;  /* 0x000000fc1c007810 */ /* 0x000fe20007ffe0ff */
[----:B------:R-:W-:Y:S01]  /*19570*/  @P2 STG.E.U16 [R8.64], R7 ;  /* 0x0000000708002986 */ /* 0x000fe2000c101504 */
[----:B------:R-:W-:Y:S02]  /*19580*/  IADD3 R18, R14, c[0x0][0x198], RZ ;  /* 0x000066000e127a10 */ /* 0x000fe40007ffe0ff */
[----:B------:R-:W-:Y:S01]  /*19590*/  ISETP.LT.AND P3, PT, R0, c[0x0][0x17c], !P0 ;  /* 0x00005f0000007a0c */ /* 0x000fe20004761270 */
[----:B------:R0:W-:Y:S01]  /*195a0*/  @P1 STG.E.U16 [R20.64], R5 ;  /* 0x0000000514001986 */ /* 0x0001e2000c101504 */
[-C--:B------:R-:W-:Y:S02]  /*195b0*/  LEA R12, P1, R10, R3.reuse, 0x1 ;  /* 0x000000030a0c7211 */ /* 0x080fe400078208ff */
[----:B------:R-:W-:Y:S02]  /*195c0*/  IADD3 R0, R28, 0xfd, RZ ;  /* 0x000000fd1c007810 */ /* 0x000fe40007ffe0ff */
[----:B------:R-:W-:-:S02]  /*195d0*/  LEA R4, P6, R6, R3, 0x1 ;  /* 0x0000000306047211 */ /* 0x000fc400078c08ff */
[----:B------:R-:W-:Y:S02]  /*195e0*/  IADD3 R22, R18, c[0x0][0x198], RZ ;  /* 0x0000660012167a10 */ /* 0x000fe40007ffe0ff */
[-C--:B------:R-:W-:Y:S02]  /*195f0*/  LEA.HI.X.SX32 R13, R10, R2.reuse, 0x1, P1 ;  /* 0x000000020a0d7211 */ /* 0x080fe400008f0eff */
[----:B------:R-:W-:Y:S02]  /*19600*/  ISETP.LT.AND P2, PT, R0, c[0x0][0x17c], !P0 ;  /* 0x00005f0000007a0c */ /* 0x000fe40004741270 */
[----:B0-----:R-:W-:Y:S02]  /*19610*/  LEA.HI.X.SX32 R5, R6, R2, 0x1, P6 ;  /* 0x0000000206057211 */ /* 0x001fe400030f0eff */
[-C--:B------:R-:W-:Y:S02]  /*19620*/  LEA R8, P1, R22, R3.reuse, 0x1 ;  /* 0x0000000316087211 */ /* 0x080fe400078208ff */
[----:B------:R-:W-:-:S02]  /*19630*/  LEA R16, P6, R14, R3, 0x1 ;  /* 0x000000030e107211 */ /* 0x000fc400078c08ff */
[C---:B------:R-:W-:Y:S02]  /*19640*/  IADD3 R0, R28.reuse, 0xfe, RZ ;  /* 0x000000fe1c007810 */ /* 0x040fe40007ffe0ff */
[----:B------:R-:W-:Y:S02]  /*19650*/  IADD3 R28, R28, 0xff, RZ ;  /* 0x000000ff1c1c7810 */ /* 0x000fe40007ffe0ff */
[-C--:B------:R-:W-:Y:S02]  /*19660*/  LEA.HI.X.SX32 R9, R22, R2.reuse, 0x1, P1 ;  /* 0x0000000216097211 */ /* 0x080fe400008f0eff */
[----:B------:R-:W-:Y:S02]  /*19670*/  LEA.HI.X.SX32 R17, R14, R2, 0x1, P6 ;  /* 0x000000020e117211 */ /* 0x000fe400030f0eff */
[----:B------:R-:W-:Y:S02]  /*19680*/  ISETP.LT.AND P1, PT, R0, c[0x0][0x17c], !P0 ;  /* 0x00005f0000007a0c */ /* 0x000fe40004721270 */
[----:B------:R-:W-:-:S02]  /*19690*/  LEA R6, P6, R18, R3, 0x1 ;  /* 0x0000000312067211 */ /* 0x000fc400078c08ff */
[----:B------:R-:W-:Y:S02]  /*196a0*/  ISETP.LT.AND P0, PT, R28, c[0x0][0x17c], !P0 ;  /* 0x00005f001c007a0c */ /* 0x000fe40004701270 */
[----:B------:R-:W-:Y:S02]  /*196b0*/  IADD3 R10, R22, c[0x0][0x198], RZ ;  /* 0x00006600160a7a10 */ /* 0x000fe40007ffe0ff */
[-C--:B------:R-:W-:Y:S02]  /*196c0*/  LEA.HI.X.SX32 R7, R18, R2.reuse, 0x1, P6 ;  /* 0x0000000212077211 */ /* 0x080fe400030f0eff */
[----:B------:R-:W-:Y:S02]  /*196d0*/  PRMT R0, R11, 0x7632, R0 ;  /* 0x000076320b007816 */ /* 0x000fe40000000000 */
[C---:B------:R-:W-:Y:S02]  /*196e0*/  LEA R20, P6, R10.reuse, R3, 0x1 ;  /* 0x000000030a147211 */ /* 0x040fe400078c08ff */
[----:B------:R-:W-:Y:S01]  /*196f0*/  PRMT R3, R15, 0x7632, R3 ;  /* 0x000076320f037816 */ /* 0x000fe20000000003 */
[----:B------:R0:W-:Y:S04]  /*19700*/  @P5 STG.E.U16 [R4.64], R11 ;  /* 0x0000000b04005986 */ /* 0x0001e8000c101504 */
[----:B------:R0:W-:Y:S04]  /*19710*/  @P4 STG.E.U16 [R12.64], R0 ;  /* 0x000000000c004986 */ /* 0x0001e8000c101504 */
[----:B------:R0:W-:Y:S04]  /*19720*/  @P3 STG.E.U16 [R16.64], R15 ;  /* 0x0000000f10003986 */ /* 0x0001e8000c101504 */
[----:B------:R0:W-:Y:S01]  /*19730*/  @P2 STG.E.U16 [R6.64], R3 ;  /* 0x0000000306002986 */ /* 0x0001e2000c101504 */
[----:B------:R-:W-:-:S03]  /*19740*/  LEA.HI.X.SX32 R21, R10, R2, 0x1, P6 ;  /* 0x000000020a157211 */ /* 0x000fc600030f0eff */
[----:B------:R0:W-:Y:S01]  /*19750*/  @P1 STG.E.U16 [R8.64], R19 ;  /* 0x0000001308001986 */ /* 0x0001e2000c101504 */
[----:B------:R-:W-:Y:S05]  /*19760*/  @!P0 EXIT ;  /* 0x000000000000894d */ /* 0x000fea0003800000 */
[----:B------:R-:W-:-:S05]  /*19770*/  PRMT R10, R19, 0x7632, R10 ;  /* 0x00007632130a7816 */ /* 0x000fca000000000a */
[----:B------:R-:W-:Y:S01]  /*19780*/  STG.E.U16 [R20.64], R10 ;  /* 0x0000000a14007986 */ /* 0x000fe2000c101504 */
[----:B------:R-:W-:Y:S05]  /*19790*/  EXIT ;  /* 0x000000000000794d */ /* 0x000fea0003800000 */
.L_x_4:
[----:B------:R-:W-:-:S00]  /*197a0*/  BRA `(.L_x_4) ;  /* 0xfffffff000007947 */ /* 0x000fc0000383ffff */
[----:B------:R-:W-:-:S00]  /*197b0*/  NOP ;  /* 0x0000000000007918 */ /* 0x000fc00000000000 */
        /* <DEDUP_REMOVED lines=12> */
.L_x_5:


//--------------------- .nv.shared.matmul_kernel  --------------------------
	.section	.nv.shared.matmul_kernel,"aw",@nobits
	.sectionflags	@""
	.align	16
